// auto-generated by cutlass_sweep.gemm — config: {"arch": "sm_90", "cluster_m": 2, "cluster_n": 1, "dtype": "bf16", "dtype_b": "bf16", "layout": "nt", "stages": 0, "tile_k": 64, "tile_m": 512, "tile_n": 240}
#include "cutlass/cutlass.h"
#include "cutlass/gemm/collective/collective_builder.hpp"
#include "cutlass/gemm/device/gemm_universal_adapter.h"
#include "cutlass/gemm/kernel/gemm_universal.hpp"
#include "cutlass/epilogue/collective/collective_builder.hpp"

using ElemA = cutlass::bfloat16_t;
using ElemB = cutlass::bfloat16_t;
using ElemCD = cutlass::bfloat16_t;
using Acc  = float;
using TileShape    = cute::Shape<cute::_512, cute::_240, cute::_64>;
using ClusterShape = cute::Shape<cute::_2, cute::_1, cute::_1>;

using CollectiveEpilogue = typename cutlass::epilogue::collective::CollectiveBuilder<
    cutlass::arch::Sm90, cutlass::arch::OpClassTensorOp,
    TileShape, ClusterShape,
    cutlass::epilogue::collective::EpilogueTileAuto,
    Acc, Acc,
    ElemCD, cutlass::layout::RowMajor, 128 / cutlass::sizeof_bits<ElemCD>::value,
    ElemCD, cutlass::layout::RowMajor, 128 / cutlass::sizeof_bits<ElemCD>::value,
    cutlass::epilogue::collective::EpilogueScheduleAuto
  >::CollectiveOp;

using CollectiveMainloop = typename cutlass::gemm::collective::CollectiveBuilder<
    cutlass::arch::Sm90, cutlass::arch::OpClassTensorOp,
    ElemA, cutlass::layout::RowMajor, 128 / cutlass::sizeof_bits<ElemA>::value,
    ElemB, cutlass::layout::ColumnMajor, 128 / cutlass::sizeof_bits<ElemB>::value,
    Acc,
    TileShape, ClusterShape,
    cutlass::gemm::collective::StageCountAutoCarveout<static_cast<int>(sizeof(typename CollectiveEpilogue::SharedStorage))>,
    cutlass::gemm::collective::KernelScheduleAuto
  >::CollectiveOp;

using GemmKernel = cutlass::gemm::kernel::GemmUniversal<
    cute::Shape<int,int,int,int>,
    CollectiveMainloop,
    CollectiveEpilogue
>;
using Gemm = cutlass::gemm::device::GemmUniversalAdapter<GemmKernel>;

// Force the device kernel symbol into the cubin without needing a host main.
auto* _anchor = &cutlass::device_kernel<GemmKernel>;


// ===== COMPILED SASS (sm_90a) =====

	.target	sm_90a

	.elftype	@"ET_EXEC"


//--------------------- .note.nv.tkinfo           --------------------------
	.section	.note.nv.tkinfo,"",@"SHT_NOTE"
	.sectionflags	@"SHF_NOTE_NV_TKINFO"
	.tkinfo
        /*0018*/ 	.word	0x00000002
        /*0030*/ 	.string	""
        /*0030*/ 	.string	"ptxas"
        /*0030*/ 	.string	"Cuda compilation tools, release 13.0, V13.0.88"
        /*0030*/ 	.string	"Build cuda_13.0.r13.0/compiler.36424714_0"
        /*0030*/ 	.string	"-arch sm_90a -m 64 "



//--------------------- .note.nv.cuinfo           --------------------------
	.section	.note.nv.cuinfo,"",@"SHT_NOTE"
	.sectionflags	@"SHF_NOTE_NV_CUINFO"
        /*0018*/ 	.short	0x0002
        /*001a*/ 	.short	0x005a
        /*001c*/ 	.short	0x0082
	.zero		2


//--------------------- .nv.info                  --------------------------
	.section	.nv.info,"",@"SHT_CUDA_INFO"
	.align	4


	//----- nvinfo : EIATTR_REGCOUNT
	.align		4
        /*0000*/ 	.byte	0x04, 0x2f
        /*0002*/ 	.short	(.L_15 - .L_14)
	.align		4
.L_14:
        /*0004*/ 	.word	index@(_ZN7cutlass13device_kernelINS_4gemm6kernel13GemmUniversalIN4cute5tupleIJiiiiEEENS1_10collective13CollectiveMmaINS1_34MainloopSm90TmaGmmaWarpSpecializedILi2ENS5_IJNS4_1CILi2EEENSA_ILi1EEESC_EEENS1_35KernelTmaWarpSpecializedCooperativeEEENS5_IJNSA_ILi512EEENSA_ILi240EEENSA_ILi64EEEEEENS_10bfloat16_tENS5_IJlSC_lEEESK_SL_NS4_8TiledMMAINS4_8MMA_AtomIJNS4_4SM904GMMA27MMA_64x16x16_F32BF16BF16_SSILNSP_5MajorE0ELSR_0ELNSP_7ScaleInE1ELSS_1EEEEEENS4_6LayoutISD_NS5_IJSC_NSA_ILi0EEESW_EEEEENS5_IJNS4_10UnderscoreESZ_SZ_EEEEENS4_13SM90_TMA_LOADENS4_14ComposedLayoutINS4_7SwizzleILi3ELi4ELi3EEENS4_18smem_ptr_flag_bitsILi16EEENSV_INS5_IJNSA_ILi8EEESI_EEENS5_IJSI_SC_EEEEEEEvNS4_8identityENS4_23SM90_TMA_LOAD_MULTICASTES1C_vS1D_EENS_8epilogue10collective6detail29Sm90TmaWarpSpecializedAdapterINS1H_15DefaultEpilogueISK_SL_SL_NS1G_6thread17LinearCombinationISK_Li1EffLNS1L_9ScaleType4KindE0ELNS_15FloatRoundStyleE2ESK_EENS1_15EpilogueDefaultEEEEEvvEEEEvNT_6ParamsE)
        /*0008*/ 	.word	0x000000a8


	//----- nvinfo : EIATTR_FRAME_SIZE
	.align		4
.L_15:
        /*000c*/ 	.byte	0x04, 0x11
        /*000e*/ 	.short	(.L_17 - .L_16)
	.align		4
.L_16:
        /*0010*/ 	.word	index@(_ZN7cutlass13device_kernelINS_4gemm6kernel13GemmUniversalIN4cute5tupleIJiiiiEEENS1_10collective13CollectiveMmaINS1_34MainloopSm90TmaGmmaWarpSpecializedILi2ENS5_IJNS4_1CILi2EEENSA_ILi1EEESC_EEENS1_35KernelTmaWarpSpecializedCooperativeEEENS5_IJNSA_ILi512EEENSA_ILi240EEENSA_ILi64EEEEEENS_10bfloat16_tENS5_IJlSC_lEEESK_SL_NS4_8TiledMMAINS4_8MMA_AtomIJNS4_4SM904GMMA27MMA_64x16x16_F32BF16BF16_SSILNSP_5MajorE0ELSR_0ELNSP_7ScaleInE1ELSS_1EEEEEENS4_6LayoutISD_NS5_IJSC_NSA_ILi0EEESW_EEEEENS5_IJNS4_10UnderscoreESZ_SZ_EEEEENS4_13SM90_TMA_LOADENS4_14ComposedLayoutINS4_7SwizzleILi3ELi4ELi3EEENS4_18smem_ptr_flag_bitsILi16EEENSV_INS5_IJNSA_ILi8EEESI_EEENS5_IJSI_SC_EEEEEEEvNS4_8identityENS4_23SM90_TMA_LOAD_MULTICASTES1C_vS1D_EENS_8epilogue10collective6detail29Sm90TmaWarpSpecializedAdapterINS1H_15DefaultEpilogueISK_SL_SL_NS1G_6thread17LinearCombinationISK_Li1EffLNS1L_9ScaleType4KindE0ELNS_15FloatRoundStyleE2ESK_EENS1_15EpilogueDefaultEEEEEvvEEEEvNT_6ParamsE)
        /*0014*/ 	.word	0x00000b40


	//----- nvinfo : EIATTR_MIN_STACK_SIZE
	.align		4
.L_17:
        /*0018*/ 	.byte	0x04, 0x12
        /*001a*/ 	.short	(.L_19 - .L_18)
	.align		4
.L_18:
        /*001c*/ 	.word	index@(_ZN7cutlass13device_kernelINS_4gemm6kernel13GemmUniversalIN4cute5tupleIJiiiiEEENS1_10collective13CollectiveMmaINS1_34MainloopSm90TmaGmmaWarpSpecializedILi2ENS5_IJNS4_1CILi2EEENSA_ILi1EEESC_EEENS1_35KernelTmaWarpSpecializedCooperativeEEENS5_IJNSA_ILi512EEENSA_ILi240EEENSA_ILi64EEEEEENS_10bfloat16_tENS5_IJlSC_lEEESK_SL_NS4_8TiledMMAINS4_8MMA_AtomIJNS4_4SM904GMMA27MMA_64x16x16_F32BF16BF16_SSILNSP_5MajorE0ELSR_0ELNSP_7ScaleInE1ELSS_1EEEEEENS4_6LayoutISD_NS5_IJSC_NSA_ILi0EEESW_EEEEENS5_IJNS4_10UnderscoreESZ_SZ_EEEEENS4_13SM90_TMA_LOADENS4_14ComposedLayoutINS4_7SwizzleILi3ELi4ELi3EEENS4_18smem_ptr_flag_bitsILi16EEENSV_INS5_IJNSA_ILi8EEESI_EEENS5_IJSI_SC_EEEEEEEvNS4_8identityENS4_23SM90_TMA_LOAD_MULTICASTES1C_vS1D_EENS_8epilogue10collective6detail29Sm90TmaWarpSpecializedAdapterINS1H_15DefaultEpilogueISK_SL_SL_NS1G_6thread17LinearCombinationISK_Li1EffLNS1L_9ScaleType4KindE0ELNS_15FloatRoundStyleE2ESK_EENS1_15EpilogueDefaultEEEEEvvEEEEvNT_6ParamsE)
        /*0020*/ 	.word	0x00000b40
.L_19:


//--------------------- .nv.compat                --------------------------
	.section	.nv.compat,"",@"SHT_CUDA_COMPAT_INFO"
	.align	4
        /*0000*/ 	.byte	0x02, 0x09, 0x01, 0x00, 0x02, 0x02, 0x04, 0x00, 0x02, 0x05, 0x05, 0x00, 0x03, 0x07, 0x01, 0x01
        /*0010*/ 	.byte	0x02, 0x03, 0x01, 0x00, 0x02, 0x06, 0x01, 0x00, 0x04, 0x0b, 0x08, 0x00, 0x00, 0x00, 0x00, 0x00
        /*0020*/ 	.byte	0x00, 0x00, 0x00, 0x00


//--------------------- .nv.info._ZN7cutlass13device_kernelINS_4gemm6kernel13GemmUniversalIN4cute5tupleIJiiiiEEENS1_10collective13CollectiveMmaINS1_34MainloopSm90TmaGmmaWarpSpecializedILi2ENS5_IJNS4_1CILi2EEENSA_ILi1EEESC_EEENS1_35KernelTmaWarpSpecializedCooperativeEEENS5_IJNSA_ILi512EEENSA_ILi240EEENSA_ILi64EEEEEENS_10bfloat16_tENS5_IJlSC_lEEESK_SL_NS4_8TiledMMAINS4_8MMA_AtomIJNS4_4SM904GMMA27MMA_64x16x16_F32BF16BF16_SSILNSP_5MajorE0ELSR_0ELNSP_7ScaleInE1ELSS_1EEEEEENS4_6LayoutISD_NS5_IJSC_NSA_ILi0EEESW_EEEEENS5_IJNS4_10UnderscoreESZ_SZ_EEEEENS4_13SM90_TMA_LOADENS4_14ComposedLayoutINS4_7SwizzleILi3ELi4ELi3EEENS4_18smem_ptr_flag_bitsILi16EEENSV_INS5_IJNSA_ILi8EEESI_EEENS5_IJSI_SC_EEEEEEEvNS4_8identityENS4_23SM90_TMA_LOAD_MULTICASTES1C_vS1D_EENS_8epilogue10collective6detail29Sm90TmaWarpSpecializedAdapterINS1H_15DefaultEpilogueISK_SL_SL_NS1G_6thread17LinearCombinationISK_Li1EffLNS1L_9ScaleType4KindE0ELNS_15FloatRoundStyleE2ESK_EENS1_15EpilogueDefaultEEEEEvvEEEEvNT_6ParamsE --------------------------
	.section	.nv.info._ZN7cutlass13device_kernelINS_4gemm6kernel13GemmUniversalIN4cute5tupleIJiiiiEEENS1_10collective13CollectiveMmaINS1_34MainloopSm90TmaGmmaWarpSpecializedILi2ENS5_IJNS4_1CILi2EEENSA_ILi1EEESC_EEENS1_35KernelTmaWarpSpecializedCooperativeEEENS5_IJNSA_ILi512EEENSA_ILi240EEENSA_ILi64EEEEEENS_10bfloat16_tENS5_IJlSC_lEEESK_SL_NS4_8TiledMMAINS4_8MMA_AtomIJNS4_4SM904GMMA27MMA_64x16x16_F32BF16BF16_SSILNSP_5MajorE0ELSR_0ELNSP_7ScaleInE1ELSS_1EEEEEENS4_6LayoutISD_NS5_IJSC_NSA_ILi0EEESW_EEEEENS5_IJNS4_10UnderscoreESZ_SZ_EEEEENS4_13SM90_TMA_LOADENS4_14ComposedLayoutINS4_7SwizzleILi3ELi4ELi3EEENS4_18smem_ptr_flag_bitsILi16EEENSV_INS5_IJNSA_ILi8EEESI_EEENS5_IJSI_SC_EEEEEEEvNS4_8identityENS4_23SM90_TMA_LOAD_MULTICASTES1C_vS1D_EENS_8epilogue10collective6detail29Sm90TmaWarpSpecializedAdapterINS1H_15DefaultEpilogueISK_SL_SL_NS1G_6thread17LinearCombinationISK_Li1EffLNS1L_9ScaleType4KindE0ELNS_15FloatRoundStyleE2ESK_EENS1_15EpilogueDefaultEEEEEvvEEEEvNT_6ParamsE,"",@"SHT_CUDA_INFO"
	.sectionflags	@""
	.align	4


	//----- nvinfo : EIATTR_CUDA_API_VERSION
	.align		4
        /*0000*/ 	.byte	0x04, 0x37
        /*0002*/ 	.short	(.L_21 - .L_20)
.L_20:
        /*0004*/ 	.word	0x00000082


	//----- nvinfo : EIATTR_KPARAM_INFO
	.align		4
.L_21:
        /*0008*/ 	.byte	0x04, 0x17
        /*000a*/ 	.short	(.L_23 - .L_22)
.L_22:
        /*000c*/ 	.word	0x00000000
        /*0010*/ 	.short	0x0000
        /*0012*/ 	.short	0x0070
        /*0014*/ 	.byte	0x00, 0xf0, 0x01, 0x10


	//----- nvinfo : EIATTR_SPARSE_MMA_MASK
	.align		4
.L_23:
        /*0018*/ 	.byte	0x03, 0x50
        /*001a*/ 	.short	0x0000


	//----- nvinfo : EIATTR_MAXREG_COUNT
	.align		4
        /*001c*/ 	.byte	0x03, 0x1b
        /*001e*/ 	.short	0x00a8


	//----- nvinfo : EIATTR_NUM_BARRIERS
	.align		4
        /*0020*/ 	.byte	0x02, 0x4c
        /*0022*/ 	.byte	0x01
	.zero		1


	//----- nvinfo : EIATTR_EXTERNS
	.align		4
        /*0024*/ 	.byte	0x04, 0x0f
        /*0026*/ 	.short	(.L_25 - .L_24)


	//   ....[0]....
	.align		4
.L_24:
        /*0028*/ 	.word	index@(__assertfail)


	//----- nvinfo : EIATTR_ANNOTATIONS
	.align		4
.L_25:
        /*002c*/ 	.byte	0x04, 0x55
        /*002e*/ 	.short	(.L_27 - .L_26)


	//   ....[0]....
.L_26:
        /*0030*/ 	.word	0x00000001
        /*0034*/ 	.byte	0x50, 0x02, 0x00, 0x00, 0x01, 0x00, 0x00, 0x00, 0xf0, 0x06, 0x00, 0x00, 0x01, 0x00, 0x00, 0x00
        /* <DEDUP_REMOVED lines=3270> */
        /*cca4*/ 	.byte	0xb0, 0xd6, 0x04, 0x00, 0x01, 0x00, 0x00, 0x00, 0xc0, 0xdc, 0x04, 0x00


	//----- nvinfo : EIATTR_MERCURY_ISA_VERSION
	.align		4
.L_27:
        /*ccb0*/ 	.byte	0x03, 0x5f
        /*ccb2*/ 	.short	0x0101


	//----- nvinfo : EIATTR_INT_WARP_WIDE_INSTR_OFFSETS
	.align		4
        /*ccb4*/ 	.byte	0x04, 0x31
        /*ccb6*/ 	.short	(.L_29 - .L_28)


	//   ....[0]....
.L_28:
        /*ccb8*/ 	.word	0x00000530


	//   ....[1]....
        /*ccbc*/ 	.word	0x00000550


	//   ....[2]....
        /*ccc0*/ 	.word	0x000006c0


	//----- nvinfo : EIATTR_COOP_GROUP_MASK_REGIDS
	.align		4
.L_29:
        /*ccc4*/ 	.byte	0x04, 0x29
        /*ccc6*/ 	.short	(.L_31 - .L_30)


	//   ....[0]....
.L_30:
        /*ccc8*/ 	.word	0xffffffff


	//   ....[1]....
        /*cccc*/ 	.word	0xffffffff


	//   ....[2]....
        /*ccd0*/ 	.word	0xffffffff


	//   ....[3]....
        /*ccd4*/ 	.word	0xffffffff


	//   ....[4]....
        /*ccd8*/ 	.word	0xffffffff


	//   ....[5]....
        /*ccdc*/ 	.word	0xffffffff


	//----- nvinfo : EIATTR_COOP_GROUP_INSTR_OFFSETS
	.align		4
.L_31:
        /*cce0*/ 	.byte	0x04, 0x28
        /*cce2*/ 	.short	(.L_33 - .L_32)


	//   ....[0]....
.L_32:
        /*cce4*/ 	.word	0x00000070


	//   ....[1]....
        /*cce8*/ 	.word	0x00000080


	//   ....[2]....
        /*ccec*/ 	.word	0x000001b0


	//   ....[3]....
        /*ccf0*/ 	.word	0x000003a0


	//   ....[4]....
        /*ccf4*/ 	.word	0x00000820


	//   ....[5]....
        /*ccf8*/ 	.word	0x00001410


	//----- nvinfo : EIATTR_REG_RECONFIG
	.align		4
.L_33:
        /*ccfc*/ 	.byte	0x01, 0x54
	.zero		2


	//----- nvinfo : EIATTR_SYSCALL_OFFSETS
	.align		4
        /*cd00*/ 	.byte	0x04, 0x46
        /*cd02*/ 	.short	(.L_35 - .L_34)


	//   ....[0]....
.L_34:
        /*cd04*/ 	.word	0x000015c0


	//----- nvinfo : EIATTR_MBARRIER_INSTR_OFFSETS
	.align		4
.L_35:
        /*cd08*/ 	.byte	0x04, 0x39
        /*cd0a*/ 	.short	(.L_37 - .L_36)


	//   ....[0]....
.L_36:
        /*cd0c*/ 	.word	0x00000340
        /*cd10*/ 	.word	0x000000ff
        /*cd14*/ 	.word	0x00000000
        /*cd18*/ 	.short	0x0100
        /*cd1a*/ 	.byte	0x09
	.zero		1


	//   ....[1]....
        /*cd1c*/ 	.word	0x00000350
        /*cd20*/ 	.word	0x000000ff
        /*cd24*/ 	.word	0x00000010
        /*cd28*/ 	.short	0x0100
        /*cd2a*/ 	.byte	0x09
	.zero		1


	//   ....[2]....
        /*cd2c*/ 	.word	0x00000360
        /*cd30*/ 	.word	0x000000ff
        /*cd34*/ 	.word	0x00000008
        /*cd38*/ 	.short	0x0100
        /*cd3a*/ 	.byte	0x09
	.zero		1


	//   ....[3]....
        /*cd3c*/ 	.word	0x00000370
        /*cd40*/ 	.word	0x000000ff
        /*cd44*/ 	.word	0x00000018
        /*cd48*/ 	.short	0x0100
        /*cd4a*/ 	.byte	0x09
	.zero		1


	//   ....[4]....
        /*cd4c*/ 	.word	0x00000750
        /*cd50*/ 	.word	0x000000ff
        /*cd54*/ 	.word	0x00000030
        /*cd58*/ 	.short	0x0100
        /*cd5a*/ 	.byte	0x06
	.zero		1


	//   ....[5]....
        /*cd5c*/ 	.word	0x000007c0
        /*cd60*/ 	.word	0x000000ff
        /*cd64*/ 	.word	0x00000038
        /*cd68*/ 	.short	0x0100
        /*cd6a*/ 	.byte	0x06
	.zero		1


	//   ....[6]....
        /*cd6c*/ 	.word	0x000016d0
        /*cd70*/ 	.word	0x00000003
        /*cd74*/ 	.word	0x00000000
        /*cd78*/ 	.short	0x010a
        /*cd7a*/ 	.byte	0x3f
	.zero		1


	//   ....[7]....
        /*cd7c*/ 	.word	0x00001710
        /*cd80*/ 	.word	0x00000003
        /*cd84*/ 	.word	0x00000000
        /*cd88*/ 	.short	0x010a
        /*cd8a*/ 	.byte	0x3f
	.zero		1


	//   ....[8]....
        /*cd8c*/ 	.word	0x0000f790
        /*cd90*/ 	.word	0x000000ff
        /*cd94*/ 	.word	0x00000000
        /*cd98*/ 	.short	0x010a
        /*cd9a*/ 	.byte	0x04
	.zero		1


	//   ....[9]....
        /*cd9c*/ 	.word	0x0000f7d0
        /*cda0*/ 	.word	0x000000ff
        /*cda4*/ 	.word	0x00000000
        /*cda8*/ 	.short	0x010a
        /*cdaa*/ 	.byte	0x04
	.zero		1


	//   ....[10]....
        /*cdac*/ 	.word	0x0001d320
        /*cdb0*/ 	.word	0x00000004
        /*cdb4*/ 	.word	0x00000000
        /*cdb8*/ 	.short	0x0101
        /*cdba*/ 	.byte	0x3f
	.zero		1


	//   ....[11]....
        /*cdbc*/ 	.word	0x0001d5c0
        /*cdc0*/ 	.word	0x00000000
        /*cdc4*/ 	.word	0x00000000
        /*cdc8*/ 	.short	0x0101
        /*cdca*/ 	.byte	0x3f
	.zero		1


	//   ....[12]....
        /*cdcc*/ 	.word	0x0004d200
        /*cdd0*/ 	.word	0x0000000c
        /*cdd4*/ 	.word	0x00000010
        /*cdd8*/ 	.short	0x010a
        /*cdda*/ 	.byte	0x3f
	.zero		1


	//   ....[13]....
        /*cddc*/ 	.word	0x0004d630
        /*cde0*/ 	.word	0x00000002
        /*cde4*/ 	.word	0x00000038
        /*cde8*/ 	.short	0x0101
        /*cdea*/ 	.byte	0x3f
	.zero		1


	//   ....[14]....
        /*cdec*/ 	.word	0x0004dd90
        /*cdf0*/ 	.word	0x00000005
        /*cdf4*/ 	.word	0x00000000
        /*cdf8*/ 	.short	0x010a
        /*cdfa*/ 	.byte	0x3f
	.zero		1


	//   ....[15]....
        /*cdfc*/ 	.word	0x0004de20
        /*ce00*/ 	.word	0x00000003
        /*ce04*/ 	.word	0x00000000
        /*ce08*/ 	.short	0x010a
        /*ce0a*/ 	.byte	0x3f
	.zero		1


	//   ....[16]....
        /*ce0c*/ 	.word	0x0004de80
        /*ce10*/ 	.word	0x00000003
        /*ce14*/ 	.word	0x00000000
        /*ce18*/ 	.short	0x010a
        /*ce1a*/ 	.byte	0x3f
	.zero		1


	//   ....[17]....
        /*ce1c*/ 	.word	0x0004dee0
        /*ce20*/ 	.word	0x00000006
        /*ce24*/ 	.word	0x00000000
        /*ce28*/ 	.short	0x010a
        /*ce2a*/ 	.byte	0x3f
	.zero		1


	//   ....[18]....
        /*ce2c*/ 	.word	0x0004dfb0
        /*ce30*/ 	.word	0x0000000c
        /*ce34*/ 	.word	0x00000010
        /*ce38*/ 	.short	0x010a
        /*ce3a*/ 	.byte	0x3f
	.zero		1


	//   ....[19]....
        /*ce3c*/ 	.word	0x0004e080
        /*ce40*/ 	.word	0x00000005
        /*ce44*/ 	.word	0x00000000
        /*ce48*/ 	.short	0x010a
        /*ce4a*/ 	.byte	0x3f
	.zero		1


	//----- nvinfo : EIATTR_NUM_MBARRIERS
	.align		4
.L_37:
        /*ce4c*/ 	.byte	0x03, 0x38
        /*ce4e*/ 	.short	0x0006


	//----- nvinfo : EIATTR_EXIT_INSTR_OFFSETS
	.align		4
        /*ce50*/ 	.byte	0x04, 0x1c
        /*ce52*/ 	.short	(.L_39 - .L_38)


	//   ....[0]....
.L_38:
        /*ce54*/ 	.word	0x000009b0


	//   ....[1]....
        /*ce58*/ 	.word	0x000012c0


	//   ....[2]....
        /*ce5c*/ 	.word	0x0004c8e0


	//   ....[3]....
        /*ce60*/ 	.word	0x0004ce90


	//   ....[4]....
        /*ce64*/ 	.word	0x0004de70


	//----- nvinfo : EIATTR_MAX_THREADS
	.align		4
.L_39:
        /*ce68*/ 	.byte	0x04, 0x05
        /*ce6a*/ 	.short	(.L_41 - .L_40)
.L_40:
        /*ce6c*/ 	.word	0x00000180
        /*ce70*/ 	.word	0x00000001
        /*ce74*/ 	.word	0x00000001


	//----- nvinfo : EIATTR_CRS_STACK_SIZE
	.align		4
.L_41:
        /*ce78*/ 	.byte	0x04, 0x1e
        /*ce7a*/ 	.short	(.L_43 - .L_42)
.L_42:
        /*ce7c*/ 	.word	0x00000000


	//----- nvinfo : EIATTR_CBANK_PARAM_SIZE
	.align		4
.L_43:
        /*ce80*/ 	.byte	0x03, 0x19
        /*ce82*/ 	.short	0x0470


	//----- nvinfo : EIATTR_PARAM_CBANK
	.align		4
        /*ce84*/ 	.byte	0x04, 0x0a
        /*ce86*/ 	.short	(.L_45 - .L_44)
	.align		4
.L_44:
        /*ce88*/ 	.word	index@(.nv.constant0._ZN7cutlass13device_kernelINS_4gemm6kernel13GemmUniversalIN4cute5tupleIJiiiiEEENS1_10collective13CollectiveMmaINS1_34MainloopSm90TmaGmmaWarpSpecializedILi2ENS5_IJNS4_1CILi2EEENSA_ILi1EEESC_EEENS1_35KernelTmaWarpSpecializedCooperativeEEENS5_IJNSA_ILi512EEENSA_ILi240EEENSA_ILi64EEEEEENS_10bfloat16_tENS5_IJlSC_lEEESK_SL_NS4_8TiledMMAINS4_8MMA_AtomIJNS4_4SM904GMMA27MMA_64x16x16_F32BF16BF16_SSILNSP_5MajorE0ELSR_0ELNSP_7ScaleInE1ELSS_1EEEEEENS4_6LayoutISD_NS5_IJSC_NSA_ILi0EEESW_EEEEENS5_IJNS4_10UnderscoreESZ_SZ_EEEEENS4_13SM90_TMA_LOADENS4_14ComposedLayoutINS4_7SwizzleILi3ELi4ELi3EEENS4_18smem_ptr_flag_bitsILi16EEENSV_INS5_IJNSA_ILi8EEESI_EEENS5_IJSI_SC_EEEEEEEvNS4_8identityENS4_23SM90_TMA_LOAD_MULTICASTES1C_vS1D_EENS_8epilogue10collective6detail29Sm90TmaWarpSpecializedAdapterINS1H_15DefaultEpilogueISK_SL_SL_NS1G_6thread17LinearCombinationISK_Li1EffLNS1L_9ScaleType4KindE0ELNS_15FloatRoundStyleE2ESK_EENS1_15EpilogueDefaultEEEEEvvEEEEvNT_6ParamsE)
        /*ce8c*/ 	.short	0x0210
        /*ce8e*/ 	.short	0x0470


	//----- nvinfo : EIATTR_SW_WAR
	.align		4
.L_45:
        /*ce90*/ 	.byte	0x04, 0x36
        /*ce92*/ 	.short	(.L_47 - .L_46)
.L_46:
        /*ce94*/ 	.word	0x00000008
.L_47:


//--------------------- .nv.callgraph             --------------------------
	.section	.nv.callgraph,"",@"SHT_CUDA_CALLGRAPH"
	.align	4
	.sectionentsize	8
	.align		4
        /*0000*/ 	.word	0x00000000
	.align		4
        /*0004*/ 	.word	0xffffffff
	.align		4
        /*0008*/ 	.word	index@(_ZN7cutlass13device_kernelINS_4gemm6kernel13GemmUniversalIN4cute5tupleIJiiiiEEENS1_10collective13CollectiveMmaINS1_34MainloopSm90TmaGmmaWarpSpecializedILi2ENS5_IJNS4_1CILi2EEENSA_ILi1EEESC_EEENS1_35KernelTmaWarpSpecializedCooperativeEEENS5_IJNSA_ILi512EEENSA_ILi240EEENSA_ILi64EEEEEENS_10bfloat16_tENS5_IJlSC_lEEESK_SL_NS4_8TiledMMAINS4_8MMA_AtomIJNS4_4SM904GMMA27MMA_64x16x16_F32BF16BF16_SSILNSP_5MajorE0ELSR_0ELNSP_7ScaleInE1ELSS_1EEEEEENS4_6LayoutISD_NS5_IJSC_NSA_ILi0EEESW_EEEEENS5_IJNS4_10UnderscoreESZ_SZ_EEEEENS4_13SM90_TMA_LOADENS4_14ComposedLayoutINS4_7SwizzleILi3ELi4ELi3EEENS4_18smem_ptr_flag_bitsILi16EEENSV_INS5_IJNSA_ILi8EEESI_EEENS5_IJSI_SC_EEEEEEEvNS4_8identityENS4_23SM90_TMA_LOAD_MULTICASTES1C_vS1D_EENS_8epilogue10collective6detail29Sm90TmaWarpSpecializedAdapterINS1H_15DefaultEpilogueISK_SL_SL_NS1G_6thread17LinearCombinationISK_Li1EffLNS1L_9ScaleType4KindE0ELNS_15FloatRoundStyleE2ESK_EENS1_15EpilogueDefaultEEEEEvvEEEEvNT_6ParamsE)
	.align		4
        /*000c*/ 	.word	index@(__assertfail)
	.align		4
        /*0010*/ 	.word	0x00000000
	.align		4
        /*0014*/ 	.word	0xfffffffe
	.align		4
        /*0018*/ 	.word	0x00000000
	.align		4
        /*001c*/ 	.word	0xfffffffd
	.align		4
        /*0020*/ 	.word	0x00000000
	.align		4
        /*0024*/ 	.word	0xfffffffc


//--------------------- .nv.constant4             --------------------------
	.section	.nv.constant4,"a",@progbits
	.align	8
	.align		8
.nv.constant4:
        /*0000*/ 	.dword	__assertfail
	.align		8
        /*0008*/ 	.dword	__unnamed_1
	.align		8
        /*0010*/ 	.dword	_ZN40_INTERNAL_a540fd63_4_k_cu_8d09f0e0_154814cuda3std3__45__cpo5beginE
	.align		8
        /*0018*/ 	.dword	_ZN40_INTERNAL_a540fd63_4_k_cu_8d09f0e0_154814cuda3std3__45__cpo3endE
	.align		8
        /*0020*/ 	.dword	_ZN40_INTERNAL_a540fd63_4_k_cu_8d09f0e0_154814cuda3std3__45__cpo6cbeginE
	.align		8
        /*0028*/ 	.dword	_ZN40_INTERNAL_a540fd63_4_k_cu_8d09f0e0_154814cuda3std3__45__cpo4cendE
	.align		8
        /*0030*/ 	.dword	_ZN40_INTERNAL_a540fd63_4_k_cu_8d09f0e0_154814cuda3std3__442_GLOBAL__N__a540fd63_4_k_cu_8d09f0e0_154816ignoreE
	.align		8
        /*0038*/ 	.dword	_ZN40_INTERNAL_a540fd63_4_k_cu_8d09f0e0_154814cuda3std3__419piecewise_constructE
	.align		8
        /*0040*/ 	.dword	_ZN40_INTERNAL_a540fd63_4_k_cu_8d09f0e0_154814cuda3std3__48in_placeE
	.align		8
        /*0048*/ 	.dword	_ZN40_INTERNAL_a540fd63_4_k_cu_8d09f0e0_154814cuda3std6ranges3__45__cpo4swapE
	.align		8
        /*0050*/ 	.dword	_ZN40_INTERNAL_a540fd63_4_k_cu_8d09f0e0_154814cuda3std6ranges3__45__cpo9iter_moveE
	.align		8
        /*0058*/ 	.dword	_ZN40_INTERNAL_a540fd63_4_k_cu_8d09f0e0_154814cute7productE
	.align		8
        /*0060*/ 	.dword	_ZN40_INTERNAL_a540fd63_4_k_cu_8d09f0e0_154814cute1_E
	.align		8
        /*0068*/ 	.dword	$str$22
	.align		8
        /*0070*/ 	.dword	$str$23


//--------------------- .text._ZN7cutlass13device_kernelINS_4gemm6kernel13GemmUniversalIN4cute5tupleIJiiiiEEENS1_10collective13CollectiveMmaINS1_34MainloopSm90TmaGmmaWarpSpecializedILi2ENS5_IJNS4_1CILi2EEENSA_ILi1EEESC_EEENS1_35KernelTmaWarpSpecializedCooperativeEEENS5_IJNSA_ILi512EEENSA_ILi240EEENSA_ILi64EEEEEENS_10bfloat16_tENS5_IJlSC_lEEESK_SL_NS4_8TiledMMAINS4_8MMA_AtomIJNS4_4SM904GMMA27MMA_64x16x16_F32BF16BF16_SSILNSP_5MajorE0ELSR_0ELNSP_7ScaleInE1ELSS_1EEEEEENS4_6LayoutISD_NS5_IJSC_NSA_ILi0EEESW_EEEEENS5_IJNS4_10UnderscoreESZ_SZ_EEEEENS4_13SM90_TMA_LOADENS4_14ComposedLayoutINS4_7SwizzleILi3ELi4ELi3EEENS4_18smem_ptr_flag_bitsILi16EEENSV_INS5_IJNSA_ILi8EEESI_EEENS5_IJSI_SC_EEEEEEEvNS4_8identityENS4_23SM90_TMA_LOAD_MULTICASTES1C_vS1D_EENS_8epilogue10collective6detail29Sm90TmaWarpSpecializedAdapterINS1H_15DefaultEpilogueISK_SL_SL_NS1G_6thread17LinearCombinationISK_Li1EffLNS1L_9ScaleType4KindE0ELNS_15FloatRoundStyleE2ESK_EENS1_15EpilogueDefaultEEEEEvvEEEEvNT_6ParamsE --------------------------
	.section	.text._ZN7cutlass13device_kernelINS_4gemm6kernel13GemmUniversalIN4cute5tupleIJiiiiEEENS1_10collective13CollectiveMmaINS1_34MainloopSm90TmaGmmaWarpSpecializedILi2ENS5_IJNS4_1CILi2EEENSA_ILi1EEESC_EEENS1_35KernelTmaWarpSpecializedCooperativeEEENS5_IJNSA_ILi512EEENSA_ILi240EEENSA_ILi64EEEEEENS_10bfloat16_tENS5_IJlSC_lEEESK_SL_NS4_8TiledMMAINS4_8MMA_AtomIJNS4_4SM904GMMA27MMA_64x16x16_F32BF16BF16_SSILNSP_5MajorE0ELSR_0ELNSP_7ScaleInE1ELSS_1EEEEEENS4_6LayoutISD_NS5_IJSC_NSA_ILi0EEESW_EEEEENS5_IJNS4_10UnderscoreESZ_SZ_EEEEENS4_13SM90_TMA_LOADENS4_14ComposedLayoutINS4_7SwizzleILi3ELi4ELi3EEENS4_18smem_ptr_flag_bitsILi16EEENSV_INS5_IJNSA_ILi8EEESI_EEENS5_IJSI_SC_EEEEEEEvNS4_8identityENS4_23SM90_TMA_LOAD_MULTICASTES1C_vS1D_EENS_8epilogue10collective6detail29Sm90TmaWarpSpecializedAdapterINS1H_15DefaultEpilogueISK_SL_SL_NS1G_6thread17LinearCombinationISK_Li1EffLNS1L_9ScaleType4KindE0ELNS_15FloatRoundStyleE2ESK_EENS1_15EpilogueDefaultEEEEEvvEEEEvNT_6ParamsE,"ax",@progbits
	.align	128
.text._ZN7cutlass13device_kernelINS_4gemm6kernel13GemmUniversalIN4cute5tupleIJiiiiEEENS1_10collective13CollectiveMmaINS1_34MainloopSm90TmaGmmaWarpSpecializedILi2ENS5_IJNS4_1CILi2EEENSA_ILi1EEESC_EEENS1_35KernelTmaWarpSpecializedCooperativeEEENS5_IJNSA_ILi512EEENSA_ILi240EEENSA_ILi64EEEEEENS_10bfloat16_tENS5_IJlSC_lEEESK_SL_NS4_8TiledMMAINS4_8MMA_AtomIJNS4_4SM904GMMA27MMA_64x16x16_F32BF16BF16_SSILNSP_5MajorE0ELSR_0ELNSP_7ScaleInE1ELSS_1EEEEEENS4_6LayoutISD_NS5_IJSC_NSA_ILi0EEESW_EEEEENS5_IJNS4_10UnderscoreESZ_SZ_EEEEENS4_13SM90_TMA_LOADENS4_14ComposedLayoutINS4_7SwizzleILi3ELi4ELi3EEENS4_18smem_ptr_flag_bitsILi16EEENSV_INS5_IJNSA_ILi8EEESI_EEENS5_IJSI_SC_EEEEEEEvNS4_8identityENS4_23SM90_TMA_LOAD_MULTICASTES1C_vS1D_EENS_8epilogue10collective6detail29Sm90TmaWarpSpecializedAdapterINS1H_15DefaultEpilogueISK_SL_SL_NS1G_6thread17LinearCombinationISK_Li1EffLNS1L_9ScaleType4KindE0ELNS_15FloatRoundStyleE2ESK_EENS1_15EpilogueDefaultEEEEEvvEEEEvNT_6ParamsE:
        .type           _ZN7cutlass13device_kernelINS_4gemm6kernel13GemmUniversalIN4cute5tupleIJiiiiEEENS1_10collective13CollectiveMmaINS1_34MainloopSm90TmaGmmaWarpSpecializedILi2ENS5_IJNS4_1CILi2EEENSA_ILi1EEESC_EEENS1_35KernelTmaWarpSpecializedCooperativeEEENS5_IJNSA_ILi512EEENSA_ILi240EEENSA_ILi64EEEEEENS_10bfloat16_tENS5_IJlSC_lEEESK_SL_NS4_8TiledMMAINS4_8MMA_AtomIJNS4_4SM904GMMA27MMA_64x16x16_F32BF16BF16_SSILNSP_5MajorE0ELSR_0ELNSP_7ScaleInE1ELSS_1EEEEEENS4_6LayoutISD_NS5_IJSC_NSA_ILi0EEESW_EEEEENS5_IJNS4_10UnderscoreESZ_SZ_EEEEENS4_13SM90_TMA_LOADENS4_14ComposedLayoutINS4_7SwizzleILi3ELi4ELi3EEENS4_18smem_ptr_flag_bitsILi16EEENSV_INS5_IJNSA_ILi8EEESI_EEENS5_IJSI_SC_EEEEEEEvNS4_8identityENS4_23SM90_TMA_LOAD_MULTICASTES1C_vS1D_EENS_8epilogue10collective6detail29Sm90TmaWarpSpecializedAdapterINS1H_15DefaultEpilogueISK_SL_SL_NS1G_6thread17LinearCombinationISK_Li1EffLNS1L_9ScaleType4KindE0ELNS_15FloatRoundStyleE2ESK_EENS1_15EpilogueDefaultEEEEEvvEEEEvNT_6ParamsE,@function
        .size           _ZN7cutlass13device_kernelINS_4gemm6kernel13GemmUniversalIN4cute5tupleIJiiiiEEENS1_10collective13CollectiveMmaINS1_34MainloopSm90TmaGmmaWarpSpecializedILi2ENS5_IJNS4_1CILi2EEENSA_ILi1EEESC_EEENS1_35KernelTmaWarpSpecializedCooperativeEEENS5_IJNSA_ILi512EEENSA_ILi240EEENSA_ILi64EEEEEENS_10bfloat16_tENS5_IJlSC_lEEESK_SL_NS4_8TiledMMAINS4_8MMA_AtomIJNS4_4SM904GMMA27MMA_64x16x16_F32BF16BF16_SSILNSP_5MajorE0ELSR_0ELNSP_7ScaleInE1ELSS_1EEEEEENS4_6LayoutISD_NS5_IJSC_NSA_ILi0EEESW_EEEEENS5_IJNS4_10UnderscoreESZ_SZ_EEEEENS4_13SM90_TMA_LOADENS4_14ComposedLayoutINS4_7SwizzleILi3ELi4ELi3EEENS4_18smem_ptr_flag_bitsILi16EEENSV_INS5_IJNSA_ILi8EEESI_EEENS5_IJSI_SC_EEEEEEEvNS4_8identityENS4_23SM90_TMA_LOAD_MULTICASTES1C_vS1D_EENS_8epilogue10collective6detail29Sm90TmaWarpSpecializedAdapterINS1H_15DefaultEpilogueISK_SL_SL_NS1G_6thread17LinearCombinationISK_Li1EffLNS1L_9ScaleType4KindE0ELNS_15FloatRoundStyleE2ESK_EENS1_15EpilogueDefaultEEEEEvvEEEEvNT_6ParamsE,(.L_x_1013 - _ZN7cutlass13device_kernelINS_4gemm6kernel13GemmUniversalIN4cute5tupleIJiiiiEEENS1_10collective13CollectiveMmaINS1_34MainloopSm90TmaGmmaWarpSpecializedILi2ENS5_IJNS4_1CILi2EEENSA_ILi1EEESC_EEENS1_35KernelTmaWarpSpecializedCooperativeEEENS5_IJNSA_ILi512EEENSA_ILi240EEENSA_ILi64EEEEEENS_10bfloat16_tENS5_IJlSC_lEEESK_SL_NS4_8TiledMMAINS4_8MMA_AtomIJNS4_4SM904GMMA27MMA_64x16x16_F32BF16BF16_SSILNSP_5MajorE0ELSR_0ELNSP_7ScaleInE1ELSS_1EEEEEENS4_6LayoutISD_NS5_IJSC_NSA_ILi0EEESW_EEEEENS5_IJNS4_10UnderscoreESZ_SZ_EEEEENS4_13SM90_TMA_LOADENS4_14ComposedLayoutINS4_7SwizzleILi3ELi4ELi3EEENS4_18smem_ptr_flag_bitsILi16EEENSV_INS5_IJNSA_ILi8EEESI_EEENS5_IJSI_SC_EEEEEEEvNS4_8identityENS4_23SM90_TMA_LOAD_MULTICASTES1C_vS1D_EENS_8epilogue10collective6detail29Sm90TmaWarpSpecializedAdapterINS1H_15DefaultEpilogueISK_SL_SL_NS1G_6thread17LinearCombinationISK_Li1EffLNS1L_9ScaleType4KindE0ELNS_15FloatRoundStyleE2ESK_EENS1_15EpilogueDefaultEEEEEvvEEEEvNT_6ParamsE)
        .other          _ZN7cutlass13device_kernelINS_4gemm6kernel13GemmUniversalIN4cute5tupleIJiiiiEEENS1_10collective13CollectiveMmaINS1_34MainloopSm90TmaGmmaWarpSpecializedILi2ENS5_IJNS4_1CILi2EEENSA_ILi1EEESC_EEENS1_35KernelTmaWarpSpecializedCooperativeEEENS5_IJNSA_ILi512EEENSA_ILi240EEENSA_ILi64EEEEEENS_10bfloat16_tENS5_IJlSC_lEEESK_SL_NS4_8TiledMMAINS4_8MMA_AtomIJNS4_4SM904GMMA27MMA_64x16x16_F32BF16BF16_SSILNSP_5MajorE0ELSR_0ELNSP_7ScaleInE1ELSS_1EEEEEENS4_6LayoutISD_NS5_IJSC_NSA_ILi0EEESW_EEEEENS5_IJNS4_10UnderscoreESZ_SZ_EEEEENS4_13SM90_TMA_LOADENS4_14ComposedLayoutINS4_7SwizzleILi3ELi4ELi3EEENS4_18smem_ptr_flag_bitsILi16EEENSV_INS5_IJNSA_ILi8EEESI_EEENS5_IJSI_SC_EEEEEEEvNS4_8identityENS4_23SM90_TMA_LOAD_MULTICASTES1C_vS1D_EENS_8epilogue10collective6detail29Sm90TmaWarpSpecializedAdapterINS1H_15DefaultEpilogueISK_SL_SL_NS1G_6thread17LinearCombinationISK_Li1EffLNS1L_9ScaleType4KindE0ELNS_15FloatRoundStyleE2ESK_EENS1_15EpilogueDefaultEEEEEvvEEEEvNT_6ParamsE,@"STO_CUDA_ENTRY STV_DEFAULT"
_ZN7cutlass13device_kernelINS_4gemm6kernel13GemmUniversalIN4cute5tupleIJiiiiEEENS1_10collective13CollectiveMmaINS1_34MainloopSm90TmaGmmaWarpSpecializedILi2ENS5_IJNS4_1CILi2EEENSA_ILi1EEESC_EEENS1_35KernelTmaWarpSpecializedCooperativeEEENS5_IJNSA_ILi512EEENSA_ILi240EEENSA_ILi64EEEEEENS_10bfloat16_tENS5_IJlSC_lEEESK_SL_NS4_8TiledMMAINS4_8MMA_AtomIJNS4_4SM904GMMA27MMA_64x16x16_F32BF16BF16_SSILNSP_5MajorE0ELSR_0ELNSP_7ScaleInE1ELSS_1EEEEEENS4_6LayoutISD_NS5_IJSC_NSA_ILi0EEESW_EEEEENS5_IJNS4_10UnderscoreESZ_SZ_EEEEENS4_13SM90_TMA_LOADENS4_14ComposedLayoutINS4_7SwizzleILi3ELi4ELi3EEENS4_18smem_ptr_flag_bitsILi16EEENSV_INS5_IJNSA_ILi8EEESI_EEENS5_IJSI_SC_EEEEEEEvNS4_8identityENS4_23SM90_TMA_LOAD_MULTICASTES1C_vS1D_EENS_8epilogue10collective6detail29Sm90TmaWarpSpecializedAdapterINS1H_15DefaultEpilogueISK_SL_SL_NS1G_6thread17LinearCombinationISK_Li1EffLNS1L_9ScaleType4KindE0ELNS_15FloatRoundStyleE2ESK_EENS1_15EpilogueDefaultEEEEEvvEEEEvNT_6ParamsE:
[----:B------:R-:W0:Y:S02]  /*0000*/  LDC R1, c[0x0][0x28] ;  /* 0x00000a00ff017b82 */ /* 0x000e240000000800 */
[----:B0-----:R-:W-:Y:S01]  /*0010*/  VIADD R1, R1, 0xfffff4c0 ;  /* 0xfffff4c001017836 */ /* 0x001fe20000000000 */
[----:B------:R-:W0:Y:S01]  /*0020*/  S2R R4, SR_TID.X ;  /* 0x0000000000047919 */ /* 0x000e220000002100 */
[----:B------:R-:W-:Y:S01]  /*0030*/  ELECT P0, URZ, PT ;  /* 0x00000000003f782f */ /* 0x000fe20003800000 */
[----:B------:R-:W-:Y:S01]  /*0040*/  BSSY B0, `(.L_x_0) ;  /* 0x0000015000007945 */ /* 0x000fe20003800000 */
[--C-:B0-----:R-:W-:Y:S02]  /*0050*/  SHF.R.U32.HI R0, RZ, 0x5, R4.reuse ;  /* 0x00000005ff007819 */ /* 0x101fe40000011604 */
[----:B------:R-:W-:-:S03]  /*0060*/  SHF.R.U32.HI R2, RZ, 0x7, R4 ;  /* 0x00000007ff027819 */ /* 0x000fc60000011604 */
[----:B------:R-:W0:Y:S04]  /*0070*/  SHFL.IDX PT, R3, R0, RZ, 0x1f ;  /* 0x00001fff00037589 */ /* 0x000e2800000e0000 */
[----:B------:R-:W1:Y:S01]  /*0080*/  SHFL.IDX PT, R2, R2, RZ, 0x1f ;  /* 0x00001fff02027589 */ /* 0x000e6200000e0000 */
[----:B0-----:R-:W-:Y:S02]  /*0090*/  R2UR UR4, R3 ;  /* 0x00000000030472ca */ /* 0x001fe400000e0000 */
[----:B-1----:R-:W-:-:S11]  /*00a0*/  R2UR UR6, R2 ;  /* 0x00000000020672ca */ /* 0x002fd600000e0000 */
[----:B------:R-:W-:Y:S02]  /*00b0*/  USHF.R.S32.HI UR5, URZ, 0x1f, UR4 ;  /* 0x0000001f3f057899 */ /* 0x000fe40008011404 */
[----:B------:R-:W-:Y:S02]  /*00c0*/  ISETP.NE.OR P0, PT, RZ, UR4, !P0 ;  /* 0x00000004ff007c0c */ /* 0x000fe4000c705670 */
[----:B------:R-:W-:-:S04]  /*00d0*/  ULEA.HI UR5, UR5, UR4, URZ, 0x2 ;  /* 0x0000000405057291 */ /* 0x000fc8000f8f103f */
[----:B------:R-:W-:-:S04]  /*00e0*/  ULOP3.LUT UR5, UR5, 0xfffffffc, URZ, 0xc0, !UPT ;  /* 0xfffffffc05057892 */ /* 0x000fc8000f8ec03f */
[----:B------:R-:W-:-:S03]  /*00f0*/  UIADD3 UR8, UR4, -UR5, URZ ;  /* 0x8000000504087290 */ /* 0x000fc6000fffe03f */
[----:B------:R-:W-:Y:S09]  /*0100*/  @P0 BRA `(.L_x_1) ;  /* 0x0000000000200947 */ /* 0x000ff20003800000 */
[----:B------:R-:W-:Y:S02]  /*0110*/  ULDC.64 UR4, c[0x0][0x198] ;  /* 0x0000660000047ab9 */ /* 0x000fe40000000a00 */
[----:B------:R-:W-:Y:S02]  /*0120*/  UIADD3 UR10, UP0, UR4, 0xf0, URZ ;  /* 0x000000f0040a7890 */ /* 0x000fe4000ff1e03f */
[----:B------:R-:W-:Y:S02]  /*0130*/  UIADD3 UR4, UP1, UR4, 0x1f0, URZ ;  /* 0x000001f004047890 */ /* 0x000fe4000ff3e03f */
[----:B------:R-:W-:Y:S02]  /*0140*/  UIADD3.X UR11, URZ, UR5, URZ, UP0, !UPT ;  /* 0x000000053f0b7290 */ /* 0x000fe400087fe43f */
[----:B------:R-:W-:-:S07]  /*0150*/  UIADD3.X UR5, URZ, UR5, URZ, UP1, !UPT ;  /* 0x000000053f057290 */ /* 0x000fce0008ffe43f */
[----:B------:R0:W-:Y:S02]  /*0160*/  UTMACCTL.PF [UR10] ;  /* 0x000000000a0079b9 */ /* 0x0001e40008040000 */
[----:B------:R0:W-:Y:S02]  /*0170*/  UTMACCTL.PF [UR4] ;  /* 0x00000000040079b9 */ /* 0x0001e40008040000 */
[----:B0-----:R-:W-:Y:S01]  /*0180*/  NOP ;  /* 0x0000000000007918 */ /* 0x001fe20000000000 */
.L_x_1:
[----:B------:R-:W-:Y:S05]  /*0190*/  BSYNC B0 ;  /* 0x0000000000007941 */ /* 0x000fea0003800000 */
.L_x_0:
[----:B------:R-:W-:Y:S01]  /*01a0*/  UISETP.NE.AND UP0, UPT, UR8, 0x3, UPT ;  /* 0x000000030800788c */ /* 0x000fe2000bf05270 */
[----:B------:R-:W0:Y:S01]  /*01b0*/  SHFL.IDX PT, R3, R0, RZ, 0x1f ;  /* 0x00001fff00037589 */ /* 0x000e2200000e0000 */
[----:B------:R-:W-:Y:S02]  /*01c0*/  UIADD3 UR10, UR6, -0x1, URZ ;  /* 0xffffffff060a7890 */ /* 0x000fe4000fffe03f */
[----:B------:R-:W-:Y:S01]  /*01d0*/  ISETP.NE.AND P1, PT, RZ, UR6, PT ;  /* 0x00000006ff007c0c */ /* 0x000fe2000bf25270 */
[----:B------:R-:W-:Y:S02]  /*01e0*/  UISETP.EQ.OR UP0, UPT, UR8, URZ, !UP0 ;  /* 0x0000003f0800728c */ /* 0x000fe4000c702670 */
[----:B------:R-:W-:Y:S02]  /*01f0*/  UISETP.GE.U32.AND UP1, UPT, UR10, 0x2, UPT ;  /* 0x000000020a00788c */ /* 0x000fe4000bf26070 */
[----:B------:R-:W-:-:S04]  /*0200*/  UISETP.EQ.AND UP0, UPT, UR6, URZ, UP0 ;  /* 0x0000003f0600728c */ /* 0x000fc80008702270 */
[----:B------:R-:W-:-:S04]  /*0210*/  USEL UR4, URZ, 0x1, !UP0 ;  /* 0x000000013f047887 */ /* 0x000fc8000c000000 */
[----:B------:R-:W-:-:S06]  /*0220*/  USEL UR4, UR4, 0x2, UP1 ;  /* 0x0000000204047887 */ /* 0x000fcc0008800000 */
[----:B------:R-:W-:Y:S01]  /*0230*/  IMAD.U32 R2, RZ, RZ, UR4 ;  /* 0x00000004ff027e24 */ /* 0x000fe2000f8e00ff */
[----:B0-----:R-:W-:-:S04]  /*0240*/  ISETP.NE.AND P0, PT, R3, RZ, PT ;  /* 0x000000ff0300720c */ /* 0x001fc80003f05270 */
[----:B------:R0:W-:Y:S09]  /*0250*/  STL [R1+0x460], R2 ;  /* 0x0004600201007387 */ /* 0x0001f20000100800 */
[----:B0-----:R-:W-:Y:S05]  /*0260*/  @P0 BRA `(.L_x_2) ;  /* 0x0000000000480947 */ /* 0x001fea0003800000 */
[----:B------:R-:W0:Y:S01]  /*0270*/  S2UR UR9, SR_CgaCtaId ;  /* 0x00000000000979c3 */ /* 0x000e220000008800 */
[----:B------:R-:W-:Y:S01]  /*0280*/  UMOV UR4, 0x400 ;  /* 0x0000040000047882 */ /* 0x000fe20000000000 */
[----:B------:R-:W-:Y:S01]  /*0290*/  UMOV UR5, 0x1 ;  /* 0x0000000100057882 */ /* 0x000fe20000000000 */
[----:B------:R-:W-:Y:S01]  /*02a0*/  UMOV UR6, 0x4 ;  /* 0x0000000400067882 */ /* 0x000fe20000000000 */
[----:B------:R-:W-:Y:S01]  /*02b0*/  ELECT P0, URZ, PT ;  /* 0x00000000003f782f */ /* 0x000fe20003800000 */
[----:B------:R-:W-:-:S04]  /*02c0*/  UIADD3 UR6, -UR6, 0x100000, URZ ;  /* 0x0010000006067890 */ /* 0x000fc8000fffe13f */
[----:B------:R-:W-:Y:S02]  /*02d0*/  USHF.L.U32 UR7, UR6, 0xb, URZ ;  /* 0x0000000b06077899 */ /* 0x000fe4000800063f */
[----:B------:R-:W-:Y:S02]  /*02e0*/  USHF.L.U32 UR6, UR6, 0x1, URZ ;  /* 0x0000000106067899 */ /* 0x000fe4000800063f */
[----:B0-----:R-:W-:Y:S02]  /*02f0*/  ULEA UR9, UR9, UR4, 0x18 ;  /* 0x0000000409097291 */ /* 0x001fe4000f8ec03f */
[----:B------:R-:W-:-:S04]  /*0300*/  UIADD3 UR4, -UR5, 0x100000, URZ ;  /* 0x0010000005047890 */ /* 0x000fc8000fffe13f */
[----:B------:R-:W-:Y:S02]  /*0310*/  USHF.L.U32 UR5, UR4, 0xb, URZ ;  /* 0x0000000b04057899 */ /* 0x000fe4000800063f */
[----:B------:R-:W-:Y:S01]  /*0320*/  USHF.L.U32 UR4, UR4, 0x1, URZ ;  /* 0x0000000104047899 */ /* 0x000fe2000800063f */
[----:B------:R-:W0:Y:S11]  /*0330*/  FENCE.VIEW.ASYNC.S ;  /* 0x00000000000073c6 */ /* 0x000e360000000000 */
[----:B0-----:R0:W1:Y:S01]  /*0340*/  SYNCS.EXCH.64 URZ, [UR9], UR4 ;  /* 0x00000004093f75b2 */ /* 0x0010620008000100 */
[----:B------:R0:W2:Y:S01]  /*0350*/  SYNCS.EXCH.64 URZ, [UR9+0x10], UR6 ;  /* 0x00001006093f75b2 */ /* 0x0000a20008000100 */
[----:B------:R0:W3:Y:S01]  /*0360*/  SYNCS.EXCH.64 URZ, [UR9+0x8], UR4 ;  /* 0x00000804093f75b2 */ /* 0x0000e20008000100 */
[----:B------:R0:W4:Y:S01]  /*0370*/  SYNCS.EXCH.64 URZ, [UR9+0x18], UR6 ;  /* 0x00001806093f75b2 */ /* 0x0001220008000100 */
[----:B------:R-:W-:Y:S01]  /*0380*/  NOP ;  /* 0x0000000000007918 */ /* 0x000fe20000000000 */
.L_x_2:
[----:B------:R-:W-:Y:S01]  /*0390*/  SHF.R.S32.HI R2, RZ, 0x1f, R4 ;  /* 0x0000001fff027819 */ /* 0x000fe20000011404 */
[----:B------:R-:W5:Y:S01]  /*03a0*/  SHFL.IDX PT, R0, R0, RZ, 0x1f ;  /* 0x00001fff00007589 */ /* 0x000f6200000e0000 */
[----:B0-----:R-:W0:Y:S01]  /*03b0*/  S2UR UR9, SR_CTAID.X ;  /* 0x00000000000979c3 */ /* 0x001e220000002500 */
[----:B------:R-:W-:Y:S02]  /*03c0*/  ELECT P0, URZ, PT ;  /* 0x00000000003f782f */ /* 0x000fe40003800000 */
[----:B------:R-:W-:Y:S01]  /*03d0*/  LEA.HI R2, R2, R4, RZ, 0x7 ;  /* 0x0000000402027211 */ /* 0x000fe200078f38ff */
[----:B------:R-:W-:Y:S01]  /*03e0*/  ULDC UR4, c[0x0][0x150] ;  /* 0x0000540000047ab9 */ /* 0x000fe20000000800 */
[----:B------:R-:W-:Y:S01]  /*03f0*/  SHF.R.S32.HI R6, RZ, 0x1f, R3 ;  /* 0x0000001fff067819 */ /* 0x000fe20000011403 */
[----:B------:R-:W-:Y:S01]  /*0400*/  NOP ;  /* 0x0000000000007918 */ /* 0x000fe20000000000 */
[----:B------:R-:W-:Y:S01]  /*0410*/  LOP3.LUT R2, R2, 0xffffff80, RZ, 0xc0, !PT ;  /* 0xffffff8002027812 */ /* 0x000fe200078ec0ff */
[----:B------:R-:W-:Y:S01]  /*0420*/  NOP ;  /* 0x0000000000007918 */ /* 0x000fe20000000000 */
[----:B------:R-:W-:Y:S01]  /*0430*/  LEA.HI R6, R6, R3, RZ, 0x2 ;  /* 0x0000000306067211 */ /* 0x000fe200078f10ff */
[----:B------:R-:W1:Y:S02]  /*0440*/  LDC R8, c[0x0][0x144] ;  /* 0x00005100ff087b82 */ /* 0x000e640000000800 */
[----:B------:R-:W-:Y:S01]  /*0450*/  IMAD.IADD R4, R4, 0x1, -R2 ;  /* 0x0000000104047824 */ /* 0x000fe200078e0a02 */
[----:B------:R-:W-:Y:S01]  /*0460*/  LOP3.LUT R6, R6, 0x3ffffffc, RZ, 0xc0, !PT ;  /* 0x3ffffffc06067812 */ /* 0x000fe200078ec0ff */
[----:B------:R-:W2:Y:S03]  /*0470*/  S2R R2, SR_CTAID.Y ;  /* 0x0000000000027919 */ /* 0x000ea60000002600 */
[----:B------:R-:W-:Y:S01]  /*0480*/  SHF.R.S32.HI R5, RZ, 0x1f, R4 ;  /* 0x0000001fff057819 */ /* 0x000fe20000011404 */
[----:B------:R-:W-:Y:S01]  /*0490*/  IMAD.IADD R6, R3, 0x1, -R6 ;  /* 0x0000000103067824 */ /* 0x000fe200078e0a06 */
[----:B------:R-:W3:Y:S02]  /*04a0*/  LDC R11, c[0x0][0x148] ;  /* 0x00005200ff0b7b82 */ /* 0x000ee40000000800 */
[----:B------:R-:W-:-:S02]  /*04b0*/  LEA.HI R5, R5, R4, RZ, 0x3 ;  /* 0x0000000405057211 */ /* 0x000fc400078f18ff */
[----:B-----5:R-:W-:Y:S02]  /*04c0*/  ISETP.NE.OR P0, PT, R0, RZ, !P0 ;  /* 0x000000ff0000720c */ /* 0x020fe40004705670 */
[--C-:B------:R-:W-:Y:S02]  /*04d0*/  SHF.R.S32.HI R0, RZ, 0x3, R5.reuse ;  /* 0x00000003ff007819 */ /* 0x100fe40000011405 */
[----:B------:R-:W-:Y:S02]  /*04e0*/  SHF.R.S32.HI R5, RZ, 0x1f, R5 ;  /* 0x0000001fff057819 */ /* 0x000fe40000011405 */
[----:B0-----:R-:W-:Y:S02]  /*04f0*/  I2FP.F32.U32 R7, UR9 ;  /* 0x0000000900077c45 */ /* 0x001fe40008201000 */
[----:B------:R-:W-:-:S03]  /*0500*/  LEA.HI R5, R5, R0, RZ, 0x2 ;  /* 0x0000000005057211 */ /* 0x000fc600078f10ff */
[----:B------:R-:W-:Y:S01]  /*0510*/  FMUL R7, R7, UR4 ;  /* 0x0000000407077c20 */ /* 0x000fe20008400000 */
[----:B------:R-:W-:Y:S01]  /*0520*/  LOP3.LUT R5, R5, 0xfffffffc, RZ, 0xc0, !PT ;  /* 0xfffffffc05057812 */ /* 0x000fe200078ec0ff */
[----:B------:R-:W-:Y:S01]  /*0530*/  VOTEU.ALL UP0, P0 ;  /* 0x00000000003f7886 */ /* 0x000fe20000000000 */
[----:B------:R-:W-:Y:S01]  /*0540*/  ULDC UR4, c[0x0][0x154] ;  /* 0x0000550000047ab9 */ /* 0x000fe20000000800 */
[----:B------:R-:W-:Y:S02]  /*0550*/  VOTEU.ALL UP1, P0 ;  /* 0x00000000003f7886 */ /* 0x000fe40000020000 */
[----:B------:R-:W0:Y:S01]  /*0560*/  F2I.U32.TRUNC.NTZ R7, R7 ;  /* 0x0000000700077305 */ /* 0x000e22000020f000 */
[----:B------:R-:W-:Y:S01]  /*0570*/  IMAD.IADD R5, R0, 0x1, -R5 ;  /* 0x0000000100057824 */ /* 0x000fe200078e0a05 */
[----:B------:R-:W5:Y:S01]  /*0580*/  @!UP0 S2UR UR7, SR_CgaCtaId ;  /* 0x00000000000789c3 */ /* 0x000f620000008800 */
[----:B------:R-:W-:Y:S02]  /*0590*/  @!UP0 UMOV UR6, 0x400 ;  /* 0x0000040000068882 */ /* 0x000fe40000000000 */
[----:B------:R-:W-:Y:S01]  /*05a0*/  IMAD R5, R6, 0x4, R5 ;  /* 0x0000000406057824 */ /* 0x000fe200078e0205 */
[----:B--2---:R-:W-:-:S04]  /*05b0*/  I2FP.F32.U32 R9, R2 ;  /* 0x0000000200097245 */ /* 0x004fc80000201000 */
[----:B------:R-:W-:Y:S01]  /*05c0*/  LEA.HI R0, R5, R5, RZ, 0x1 ;  /* 0x0000000505007211 */ /* 0x000fe200078f08ff */
[----:B------:R-:W-:Y:S01]  /*05d0*/  FMUL R9, R9, UR4 ;  /* 0x0000000409097c20 */ /* 0x000fe20008400000 */
[----:B------:R-:W-:Y:S02]  /*05e0*/  UMOV UR4, 0x20 ;  /* 0x0000002000047882 */ /* 0x000fe40000000000 */
[----:B------:R-:W-:Y:S01]  /*05f0*/  LOP3.LUT R6, R0, 0xfffffffe, RZ, 0xc0, !PT ;  /* 0xfffffffe00067812 */ /* 0x000fe200078ec0ff */
[----:B0-----:R-:W-:Y:S01]  /*0600*/  IMAD.MOV R13, RZ, RZ, -R7 ;  /* 0x000000ffff0d7224 */ /* 0x001fe200078e0a07 */
[----:B------:R-:W-:-:S04]  /*0610*/  @!UP0 UIADD3 UR4, -UR4, 0x100000, URZ ;  /* 0x0010000004048890 */ /* 0x000fc8000fffe13f */
[----:B------:R-:W-:Y:S02]  /*0620*/  @!UP0 USHF.L.U32 UR5, UR4, 0xb, URZ ;  /* 0x0000000b04058899 */ /* 0x000fe4000800063f */
[----:B------:R-:W-:Y:S01]  /*0630*/  @!UP0 USHF.L.U32 UR4, UR4, 0x1, URZ ;  /* 0x0000000104048899 */ /* 0x000fe2000800063f */
[----:B------:R-:W0:Y:S01]  /*0640*/  F2I.U32.TRUNC.NTZ R9, R9 ;  /* 0x0000000900097305 */ /* 0x000e22000020f000 */
[----:B-1----:R-:W-:Y:S02]  /*0650*/  IMAD R0, R8, R13, UR9 ;  /* 0x0000000908007e24 */ /* 0x002fe4000f8e020d */
[C---:B------:R-:W-:Y:S02]  /*0660*/  IMAD.IADD R7, R5.reuse, 0x1, -R6 ;  /* 0x0000000105077824 */ /* 0x040fe400078e0a06 */
[----:B------:R-:W-:-:S03]  /*0670*/  IMAD.SHL.U32 R6, R5, 0x4, RZ ;  /* 0x0000000405067824 */ /* 0x000fc600078e00ff */
[----:B------:R-:W-:Y:S01]  /*0680*/  ISETP.NE.AND P2, PT, R7, R0, PT ;  /* 0x000000000700720c */ /* 0x000fe20003f45270 */
[----:B-----5:R-:W-:Y:S01]  /*0690*/  @!UP0 ULEA UR6, UR7, UR6, 0x18 ;  /* 0x0000000607068291 */ /* 0x020fe2000f8ec03f */
[----:B------:R-:W-:Y:S01]  /*06a0*/  LOP3.LUT R10, R5, 0xc, R6, 0x78, !PT ;  /* 0x0000000c050a7812 */ /* 0x000fe200078e7806 */
[----:B------:R-:W1:Y:S01]  /*06b0*/  LDC R7, c[0x0][0x140] ;  /* 0x00005000ff077b82 */ /* 0x000e620000000800 */
[----:B------:R-:W-:Y:S01]  /*06c0*/  VOTEU.ALL UP0, P0 ;  /* 0x00000000003f7886 */ /* 0x000fe20000000000 */
[----:B------:R-:W-:Y:S01]  /*06d0*/  LOP3.LUT P0, RZ, R4, 0x7, RZ, 0xc0, !PT ;  /* 0x0000000704ff7812 */ /* 0x000fe2000780c0ff */
[----:B0-----:R-:W-:Y:S01]  /*06e0*/  IMAD.MOV R12, RZ, RZ, -R9 ;  /* 0x000000ffff0c7224 */ /* 0x001fe200078e0a09 */
[----:B------:R0:W-:Y:S01]  /*06f0*/  STL [R1+0x45c], R10 ;  /* 0x00045c0a01007387 */ /* 0x0001e20000100800 */
[----:B------:R-:W-:Y:S01]  /*0700*/  IMAD.MOV.U32 R4, RZ, RZ, 0x1 ;  /* 0x00000001ff047424 */ /* 0x000fe200078e00ff */
[----:B------:R-:W-:Y:S01]  /*0710*/  ISETP.LT.U32.AND P0, PT, R10, 0x2, !P0 ;  /* 0x000000020a00780c */ /* 0x000fe20004701070 */
[----:B---3--:R-:W-:-:S03]  /*0720*/  IMAD R6, R11, R12, R2 ;  /* 0x0000000c0b067224 */ /* 0x008fc600078e0202 */
[----:B------:R-:W-:Y:S01]  /*0730*/  @P2 LEA.HI R5, R10, R10, RZ, 0x1 ;  /* 0x0000000a0a052211 */ /* 0x000fe200078f08ff */
[----:B------:R-:W2:Y:S02]  /*0740*/  FENCE.VIEW.ASYNC.S ;  /* 0x00000000000073c6 */ /* 0x000ea40000000000 */
[----:B--2---:R0:W2:Y:S01]  /*0750*/  @!UP0 SYNCS.EXCH.64 URZ, [UR6+0x30], UR4 ;  /* 0x00003004063f85b2 */ /* 0x0040a20008000100 */
[----:B------:R-:W-:-:S04]  /*0760*/  @P2 SHF.R.S32.HI R5, RZ, 0x1, R5 ;  /* 0x00000001ff052819 */ /* 0x000fc80000011405 */
[----:B------:R-:W-:Y:S02]  /*0770*/  @P2 ISETP.NE.AND P3, PT, R5, R6, PT ;  /* 0x000000060500220c */ /* 0x000fe40003f65270 */
[----:B------:R-:W-:Y:S02]  /*0780*/  SEL R5, RZ, 0x1, !P0 ;  /* 0x00000001ff057807 */ /* 0x000fe40004000000 */
[----:B------:R-:W-:Y:S02]  /*0790*/  @P2 SEL R4, RZ, 0x1, P3 ;  /* 0x00000001ff042807 */ /* 0x000fe40001800000 */
[----:B-1----:R-:W-:Y:S02]  /*07a0*/  ISETP.EQ.U32.AND P4, PT, R7, 0x1, PT ;  /* 0x000000010700780c */ /* 0x002fe40003f82070 */
[----:B------:R-:W-:Y:S01]  /*07b0*/  LOP3.LUT R4, R4, R5, RZ, 0xc0, !PT ;  /* 0x0000000504047212 */ /* 0x000fe200078ec0ff */
[----:B------:R0:W1:Y:S01]  /*07c0*/  @!UP1 SYNCS.EXCH.64 URZ, [UR6+0x38], UR4 ;  /* 0x00003804063f95b2 */ /* 0x0000620008000100 */
[----:B------:R-:W-:-:S03]  /*07d0*/  NOP ;  /* 0x0000000000007918 */ /* 0x000fc60000000000 */
[----:B------:R0:W-:Y:S06]  /*07e0*/  STL [R1+0x458], R4 ;  /* 0x0004580401007387 */ /* 0x0001ec0000100800 */
[----:B--2---:R-:W-:Y:S05]  /*07f0*/  @!P4 BRA `(.L_x_3) ;  /* 0x000000000008c947 */ /* 0x004fea0003800000 */
[----:B-1--4-:R-:W-:Y:S01]  /*0800*/  UCGABAR_ARV ;  /* 0x00000000000079c7 */ /* 0x012fe20008000000 */
[----:B------:R-:W-:Y:S05]  /*0810*/  BRA `(.L_x_4) ;  /* 0x0000000000047947 */ /* 0x000fea0003800000 */
.L_x_3:
[----:B-1--4-:R-:W-:Y:S01]  /*0820*/  NOP ;  /* 0x0000000000007918 */ /* 0x012fe20000000000 */
.L_x_4:
[----:B0-----:R-:W0:Y:S01]  /*0830*/  LDC R4, c[0x0][0x65c] ;  /* 0x00019700ff047b82 */ /* 0x001e220000000800 */
[----:B------:R-:W-:Y:S01]  /*0840*/  IMAD.MOV.U32 R5, RZ, RZ, RZ ;  /* 0x000000ffff057224 */ /* 0x000fe200078e00ff */
[----:B0-----:R-:W-:Y:S01]  /*0850*/  ISETP.NE.AND P2, PT, R4, 0x1, PT ;  /* 0x000000010400780c */ /* 0x001fe20003f45270 */
[----:B------:R-:W-:-:S12]  /*0860*/  IMAD.U32 R4, RZ, RZ, UR9 ;  /* 0x00000009ff047e24 */ /* 0x000fd8000f8e00ff */
[----:B------:R-:W0:Y:S01]  /*0870*/  @P2 LDC R7, c[0x0][0x10] ;  /* 0x00000400ff072b82 */ /* 0x000e220000000800 */
[----:B------:R-:W-:Y:S01]  /*0880*/  @P2 IMAD.MOV.U32 R3, RZ, RZ, RZ ;  /* 0x000000ffff032224 */ /* 0x000fe200078e00ff */
[----:B------:R-:W-:-:S06]  /*0890*/  @P2 MOV R13, RZ ;  /* 0x000000ff000d2202 */ /* 0x000fcc0000000f00 */
[----:B------:R-:W1:Y:S01]  /*08a0*/  @!P2 LDC R9, c[0x0][0xc] ;  /* 0x00000300ff09ab82 */ /* 0x000e620000000800 */
[----:B0-----:R-:W-:-:S04]  /*08b0*/  @P2 IMAD.WIDE.U32 R6, R7, UR9, R2 ;  /* 0x0000000907062c25 */ /* 0x001fc8000f8e0002 */
[----:B------:R-:W-:Y:S02]  /*08c0*/  @P2 IMAD.MOV.U32 R23, RZ, RZ, R6 ;  /* 0x000000ffff172224 */ /* 0x000fe400078e0006 */
[----:B------:R-:W-:Y:S02]  /*08d0*/  @P2 IMAD.IADD R24, R7, 0x1, R13 ;  /* 0x0000000107182824 */ /* 0x000fe400078e020d */
[----:B-1----:R-:W-:-:S04]  /*08e0*/  @!P2 IMAD.WIDE.U32 R4, R2, R9, R4 ;  /* 0x000000090204a225 */ /* 0x002fc800078e0004 */
[----:B------:R-:W-:Y:S02]  /*08f0*/  @!P2 IMAD.MOV.U32 R23, RZ, RZ, R4 ;  /* 0x000000ffff17a224 */ /* 0x000fe400078e0004 */
[----:B------:R-:W-:-:S03]  /*0900*/  @!P2 IMAD.MOV.U32 R24, RZ, RZ, R5 ;  /* 0x000000ffff18a224 */ /* 0x000fc600078e0005 */
[----:B------:R0:W-:Y:S04]  /*0910*/  STL [R1+0x48c], R23 ;  /* 0x00048c1701007387 */ /* 0x0001e80000100800 */
[----:B------:R0:W-:Y:S01]  /*0920*/  STL [R1+0x474], R24 ;  /* 0x0004741801007387 */ /* 0x0001e20000100800 */
[----:B------:R-:W-:Y:S05]  /*0930*/  @!P4 BRA `(.L_x_5) ;  /* 0x00000000000cc947 */ /* 0x000fea0003800000 */
[----:B------:R-:W-:Y:S01]  /*0940*/  UCGABAR_WAIT ;  /* 0x0000000000007dc7 */ /* 0x000fe20008000000 */
[----:B------:R-:W-:Y:S01]  /*0950*/  CCTL.IVALL ;  /* 0x00000000ff00798f */ /* 0x000fe20002000000 */
[----:B------:R-:W-:Y:S05]  /*0960*/  BRA `(.L_x_6) ;  /* 0x0000000000047947 */ /* 0x000fea0003800000 */
.L_x_5:
[----:B------:R-:W-:Y:S06]  /*0970*/  BAR.SYNC.DEFER_BLOCKING 0x0 ;  /* 0x0000000000007b1d */ /* 0x000fec0000010000 */
.L_x_6:
[----:B------:R-:W-:Y:S05]  /*0980*/  @!P1 BRA `(.L_x_7) ;  /* 0x000004bc00d89947 */ /* 0x000fea0003800000 */
[----:B------:R-:W-:-:S06]  /*0990*/  UISETP.GT.U32.AND UP0, UPT, UR10, 0x1, UPT ;  /* 0x000000010a00788c */ /* 0x000fcc000bf04070 */
[----:B------:R-:W-:-:S13]  /*09a0*/  PLOP3.LUT P0, PT, PT, PT, UP0, 0x80, 0x0 ;  /* 0x000000000000781c */ /* 0x000fda0003f0f008 */
[----:B------:R-:W-:Y:S05]  /*09b0*/  @P0 EXIT ;  /* 0x000000000000094d */ /* 0x000fea0003800000 */
[----:B------:R-:W-:Y:S01]  /*09c0*/  ULDC.64 UR4, c[0x0][0x650] ;  /* 0x0001940000047ab9 */ /* 0x000fe20000000a00 */
[----:B------:R-:W-:Y:S02]  /*09d0*/  PRMT R6, RZ, 0x7610, R6 ;  /* 0x00007610ff067816 */ /* 0x000fe40000000006 */
[----:B------:R-:W-:Y:S01]  /*09e0*/  ISETP.GE.U32.AND P0, PT, R23, UR4, PT ;  /* 0x0000000417007c0c */ /* 0x000fe2000bf06070 */
[----:B------:R-:W-:Y:S02]  /*09f0*/  UMOV UR4, 0xffffffff ;  /* 0xffffffff00047882 */ /* 0x000fe40000000000 */
[----:B------:R-:W-:Y:S01]  /*0a00*/  IMAD.U32 R4, RZ, RZ, UR4 ;  /* 0x00000004ff047e24 */ /* 0x000fe2000f8e00ff */
[----:B------:R-:W-:Y:S01]  /*0a10*/  ISETP.GE.U32.AND.EX P0, PT, R24, UR5, PT, P0 ;  /* 0x0000000518007c0c */ /* 0x000fe2000bf06100 */
[----:B------:R-:W-:Y:S01]  /*0a20*/  UMOV UR5, 0xffffffff ;  /* 0xffffffff00057882 */ /* 0x000fe20000000000 */
[----:B------:R-:W-:Y:S02]  /*0a30*/  IMAD.U32 R19, RZ, RZ, UR4 ;  /* 0x00000004ff137e24 */ /* 0x000fe4000f8e00ff */
[----:B------:R1:W-:Y:S01]  /*0a40*/  STL [R1+0x464], R4 ;  /* 0x0004640401007387 */ /* 0x0003e20000100800 */
[----:B------:R-:W-:-:S08]  /*0a50*/  IMAD.U32 R18, RZ, RZ, UR5 ;  /* 0x00000005ff127e24 */ /* 0x000fd0000f8e00ff */
[----:B------:R-:W-:Y:S05]  /*0a60*/  @P0 BRA `(.L_x_8) ;  /* 0x0000000400480947 */ /* 0x000fea0003800000 */
[----:B------:R-:W2:Y:S01]  /*0a70*/  LDC.64 R14, c[0x0][0x628] ;  /* 0x00018a00ff0e7b82 */ /* 0x000ea20000000a00 */
[----:B-1----:R-:W-:Y:S02]  /*0a80*/  IMAD.MOV.U32 R4, RZ, RZ, R23 ;  /* 0x000000ffff047224 */ /* 0x002fe400078e0017 */
[----:B------:R-:W-:-:S05]  /*0a90*/  IMAD.MOV.U32 R5, RZ, RZ, R24 ;  /* 0x000000ffff057224 */ /* 0x000fca00078e0018 */
[----:B------:R-:W1:Y:S08]  /*0aa0*/  LDC R10, c[0x0][0x630] ;  /* 0x00018c00ff0a7b82 */ /* 0x000e700000000800 */
[----:B------:R-:W3:Y:S01]  /*0ab0*/  LDC.64 R16, c[0x0][0x620] ;  /* 0x00018800ff107b82 */ /* 0x000ee20000000a00 */
[----:B--2---:R-:W-:-:S04]  /*0ac0*/  ISETP.NE.U32.AND P0, PT, R14, RZ, PT ;  /* 0x000000ff0e00720c */ /* 0x004fc80003f05070 */
[----:B------:R-:W-:-:S13]  /*0ad0*/  ISETP.NE.AND.EX P0, PT, R15, RZ, PT, P0 ;  /* 0x000000ff0f00720c */ /* 0x000fda0003f05300 */
[----:B-1-3--:R-:W-:Y:S05]  /*0ae0*/  @!P0 BRA `(.L_x_9) ;  /* 0x0000000000288947 */ /* 0x00afea0003800000 */
[----:B------:R-:W1:Y:S02]  /*0af0*/  LDC R9, c[0x0][0x634] ;  /* 0x00018d00ff097b82 */ /* 0x000e640000000800 */
[----:B-1----:R-:W-:-:S05]  /*0b00*/  IADD3 R9, P0, R23, R9, RZ ;  /* 0x0000000917097210 */ /* 0x002fca0007f1e0ff */
[----:B------:R-:W-:-:S04]  /*0b10*/  IMAD.X R13, RZ, RZ, R24, P0 ;  /* 0x000000ffff0d7224 */ /* 0x000fc800000e0618 */
[----:B------:R-:W-:-:S04]  /*0b20*/  IMAD.WIDE.U32 R4, R13, R14, RZ ;  /* 0x0000000e0d047225 */ /* 0x000fc800078e00ff */
[----:B------:R-:W-:-:S04]  /*0b30*/  IMAD.WIDE.U32 R6, P0, R9, R15, R4 ;  /* 0x0000000f09067225 */ /* 0x000fc80007800004 */
[----:B------:R-:W-:-:S04]  /*0b40*/  IMAD.WIDE.U32 R4, R9, R14, RZ ;  /* 0x0000000e09047225 */ /* 0x000fc800078e00ff */
[----:B------:R-:W-:Y:S01]  /*0b50*/  IMAD.X R9, RZ, RZ, RZ, P0 ;  /* 0x000000ffff097224 */ /* 0x000fe200000e06ff */
[----:B------:R-:W-:Y:S01]  /*0b60*/  IADD3 RZ, P0, R5, R6, RZ ;  /* 0x0000000605ff7210 */ /* 0x000fe20007f1e0ff */
[----:B------:R-:W-:-:S04]  /*0b70*/  IMAD.MOV.U32 R8, RZ, RZ, R7 ;  /* 0x000000ffff087224 */ /* 0x000fc800078e0007 */
[----:B------:R-:W-:-:S08]  /*0b80*/  IMAD.WIDE.U32.X R4, R13, R15, R8, P0 ;  /* 0x0000000f0d047225 */ /* 0x000fd000000e0408 */
.L_x_9:
[----:B------:R-:W1:Y:S01]  /*0b90*/  LDC.64 R20, c[0x0][0x640] ;  /* 0x00019000ff147b82 */ /* 0x000e620000000a00 */
[-C--:B------:R-:W-:Y:S01]  /*0ba0*/  SHF.R.U64 R22, R4, R10.reuse, R5 ;  /* 0x0000000a04167219 */ /* 0x080fe20000001205 */
[----:B------:R-:W-:Y:S01]  /*0bb0*/  IMAD.MOV.U32 R4, RZ, RZ, R23 ;  /* 0x000000ffff047224 */ /* 0x000fe200078e0017 */
[----:B------:R-:W-:Y:S01]  /*0bc0*/  SHF.R.U32.HI R3, RZ, R10, R5 ;  /* 0x0000000aff037219 */ /* 0x000fe20000011605 */
[----:B------:R-:W-:Y:S01]  /*0bd0*/  IMAD.MOV.U32 R5, RZ, RZ, R24 ;  /* 0x000000ffff057224 */ /* 0x000fe200078e0018 */
[----:B------:R-:W-:Y:S01]  /*0be0*/  IADD3 R7, P0, RZ, -R22, RZ ;  /* 0x80000016ff077210 */ /* 0x000fe20007f1e0ff */
[----:B0-----:R-:W-:Y:S02]  /*0bf0*/  IMAD R23, R11, R12, R2 ;  /* 0x0000000c0b177224 */ /* 0x001fe400078e0202 */
[----:B------:R-:W0:Y:S01]  /*0c00*/  LDC R8, c[0x0][0x618] ;  /* 0x00018600ff087b82 */ /* 0x000e220000000800 */
[----:B------:R-:W-:Y:S01]  /*0c10*/  IADD3.X R3, RZ, ~R3, RZ, P0, !PT ;  /* 0x80000003ff037210 */ /* 0x000fe200007fe4ff */
[----:B------:R-:W-:-:S04]  /*0c20*/  IMAD.WIDE.U32 R4, R7, R16, R4 ;  /* 0x0000001007047225 */ /* 0x000fc800078e0004 */
[----:B------:R-:W-:Y:S02]  /*0c30*/  IMAD R6, R3, R16, RZ ;  /* 0x0000001003067224 */ /* 0x000fe400078e02ff */
[----:B------:R-:W2:Y:S01]  /*0c40*/  LDC R14, c[0x0][0x608] ;  /* 0x00018200ff0e7b82 */ /* 0x000ea20000000800 */
[----:B------:R-:W-:Y:S02]  /*0c50*/  IMAD.MOV.U32 R11, RZ, RZ, 0x1 ;  /* 0x00000001ff0b7424 */ /* 0x000fe400078e00ff */
[----:B------:R-:W-:-:S04]  /*0c60*/  IMAD R3, R7, R17, R6 ;  /* 0x0000001107037224 */ /* 0x000fc800078e0206 */
[----:B------:R-:W-:Y:S01]  /*0c70*/  IMAD.IADD R3, R5, 0x1, R3 ;  /* 0x0000000105037824 */ /* 0x000fe200078e0203 */
[----:B------:R-:W3:Y:S01]  /*0c80*/  LDC R18, c[0x0][0x658] ;  /* 0x00019600ff127b82 */ /* 0x000ee20000000800 */
[----:B-1----:R-:W-:Y:S01]  /*0c90*/  ISETP.NE.U32.AND P0, PT, R20, RZ, PT ;  /* 0x000000ff1400720c */ /* 0x002fe20003f05070 */
[----:B------:R-:W-:-:S03]  /*0ca0*/  IMAD.MOV.U32 R5, RZ, RZ, -0x1 ;  /* 0xffffffffff057424 */ /* 0x000fc600078e00ff */
[----:B------:R-:W-:-:S03]  /*0cb0*/  ISETP.NE.AND.EX P0, PT, R21, RZ, PT, P0 ;  /* 0x000000ff1500720c */ /* 0x000fc60003f05300 */
[----:B------:R-:W1:Y:S01]  /*0cc0*/  LDC R13, c[0x0][0x600] ;  /* 0x00018000ff0d7b82 */ /* 0x000e620000000800 */
[-CC-:B0-----:R-:W-:Y:S02]  /*0cd0*/  SHF.R.U64 R10, R4, R8.reuse, R3.reuse ;  /* 0x00000008040a7219 */ /* 0x181fe40000001203 */
[----:B------:R-:W-:-:S05]  /*0ce0*/  SHF.R.U32.HI R3, RZ, R8, R3 ;  /* 0x00000008ff037219 */ /* 0x000fca0000011603 */
[----:B------:R-:W0:Y:S01]  /*0cf0*/  LDC R15, c[0x0][0x648] ;  /* 0x00019200ff0f7b82 */ /* 0x000e220000000800 */
[-CC-:B--2---:R-:W-:Y:S02]  /*0d00*/  SHF.R.U64 R19, R10, R14.reuse, R3.reuse ;  /* 0x0000000e0a137219 */ /* 0x184fe40000001203 */
[----:B------:R-:W-:-:S05]  /*0d10*/  SHF.R.U32.HI R3, RZ, R14, R3 ;  /* 0x0000000eff037219 */ /* 0x000fca0000011603 */
[----:B------:R-:W2:Y:S01]  /*0d20*/  LDC R17, c[0x0][0x638] ;  /* 0x00018e00ff117b82 */ /* 0x000ea20000000800 */
[-C--:B---3--:R-:W-:Y:S02]  /*0d30*/  SHF.L.U32 R2, R5, R18.reuse, RZ ;  /* 0x0000001205027219 */ /* 0x088fe400000006ff */
[--C-:B------:R-:W-:Y:S02]  /*0d40*/  SHF.R.U64 R12, R19, R18, R3.reuse ;  /* 0x00000012130c7219 */ /* 0x100fe40000001203 */
[----:B------:R-:W-:Y:S02]  /*0d50*/  LOP3.LUT R8, RZ, R2, RZ, 0x33, !PT ;  /* 0x00000002ff087212 */ /* 0x000fe400078e33ff */
[----:B------:R-:W-:Y:S01]  /*0d60*/  SHF.R.U32.HI R3, RZ, R18, R3 ;  /* 0x00000012ff037219 */ /* 0x000fe20000011603 */
[----:B------:R-:W3:Y:S01]  /*0d70*/  LDC R16, c[0x0][0x610] ;  /* 0x00018400ff107b82 */ /* 0x000ee20000000800 */
[----:B------:R-:W-:Y:S01]  /*0d80*/  IMAD.MOV.U32 R2, RZ, RZ, R12 ;  /* 0x000000ffff027224 */ /* 0x000fe200078e000c */
[----:B------:R-:W-:Y:S06]  /*0d90*/  @!P0 BRA `(.L_x_10) ;  /* 0x0000000000288947 */ /* 0x000fec0003800000 */
[----:B------:R-:W4:Y:S02]  /*0da0*/  LDC R7, c[0x0][0x64c] ;  /* 0x00019300ff077b82 */ /* 0x000f240000000800 */
[----:B----4-:R-:W-:-:S05]  /*0db0*/  IADD3 R7, P0, R12, R7, RZ ;  /* 0x000000070c077210 */ /* 0x010fca0007f1e0ff */
        /* <DEDUP_REMOVED lines=8> */
.L_x_10:
[----:B0-----:R-:W-:Y:S01]  /*0e40*/  SHF.R.U64 R4, R2, R15, R3 ;  /* 0x0000000f02047219 */ /* 0x001fe20000001203 */
[----:B-1----:R-:W-:Y:S01]  /*0e50*/  VIADD R5, R13, 0xffffffff ;  /* 0xffffffff0d057836 */ /* 0x002fe20000000000 */
[----:B------:R-:W-:Y:S02]  /*0e60*/  SHF.L.U32 R2, R11, R18, RZ ;  /* 0x000000120b027219 */ /* 0x000fe400000006ff */
[----:B------:R-:W-:Y:S01]  /*0e70*/  LOP3.LUT R3, R19, R8, RZ, 0xc0, !PT ;  /* 0x0000000813037212 */ /* 0x000fe200078ec0ff */
[----:B------:R-:W-:Y:S01]  /*0e80*/  IMAD.MOV R6, RZ, RZ, -R4 ;  /* 0x000000ffff067224 */ /* 0x000fe200078e0a04 */
[----:B------:R-:W-:Y:S02]  /*0e90*/  SEL R0, R0, R23, !P2 ;  /* 0x0000001700007207 */ /* 0x000fe40005000000 */
[----:B------:R-:W-:Y:S01]  /*0ea0*/  LOP3.LUT R5, R10, R5, RZ, 0xc0, !PT ;  /* 0x000000050a057212 */ /* 0x000fe200078ec0ff */
[----:B------:R-:W-:Y:S01]  /*0eb0*/  IMAD R3, R2, R4, R3 ;  /* 0x0000000402037224 */ /* 0x000fe200078e0203 */
[----:B------:R-:W-:Y:S01]  /*0ec0*/  R2UR UR6, R22 ;  /* 0x00000000160672ca */ /* 0x000fe200000e0000 */
[----:B--2---:R-:W-:-:S02]  /*0ed0*/  IMAD R2, R6, R17, R12 ;  /* 0x0000001106027224 */ /* 0x004fc400078e020c */
[----:B---3--:R-:W-:Y:S02]  /*0ee0*/  IMAD R0, R3, R16, R0 ;  /* 0x0000001003007224 */ /* 0x008fe400078e0200 */
[----:B------:R-:W-:Y:S02]  /*0ef0*/  IMAD R3, R2, R13, R5 ;  /* 0x0000000d02037224 */ /* 0x000fe400078e0205 */
[----:B------:R-:W-:-:S03]  /*0f00*/  IMAD.MOV.U32 R6, RZ, RZ, 0x1 ;  /* 0x00000001ff067424 */ /* 0x000fc600078e00ff */
[----:B------:R-:W-:Y:S02]  /*0f10*/  SEL R2, R3, R0, !P2 ;  /* 0x0000000003027207 */ /* 0x000fe40005000000 */
[----:B------:R-:W-:Y:S02]  /*0f20*/  SEL R0, R0, R3, !P2 ;  /* 0x0000000300007207 */ /* 0x000fe40005000000 */
[----:B------:R-:W-:Y:S02]  /*0f30*/  R2UR UR5, R2 ;  /* 0x00000000020572ca */ /* 0x000fe400000e0000 */
[----:B------:R-:W-:Y:S01]  /*0f40*/  R2UR UR4, R0 ;  /* 0x00000000000472ca */ /* 0x000fe200000e0000 */
[----:B------:R-:W-:-:S05]  /*0f50*/  IMAD.U32 R0, RZ, RZ, UR6 ;  /* 0x00000006ff007e24 */ /* 0x000fca000f8e00ff */
[----:B------:R2:W-:Y:S05]  /*0f60*/  STL [R1+0x464], R0 ;  /* 0x0004640001007387 */ /* 0x0005ea0000100800 */
[----:B------:R-:W-:Y:S02]  /*0f70*/  MOV R18, UR5 ;  /* 0x0000000500127c02 */ /* 0x000fe40008000f00 */
[----:B------:R-:W-:-:S07]  /*0f80*/  IMAD.U32 R19, RZ, RZ, UR4 ;  /* 0x00000004ff137e24 */ /* 0x000fce000f8e00ff */
.L_x_8:
[----:B------:R-:W-:-:S08]  /*0f90*/  NOP ;  /* 0x0000000000007918 */ /* 0x000fd00000000000 */
[----:B------:R-:W3:Y:S02]  /*0fa0*/  USETMAXREG.TRY_ALLOC.CTAPOOL UP0, 0xf0 ;  /* 0x000000f0000079c8 */ /* 0x000ee40008000600 */
[----:B---3--:R-:W-:-:S13]  /*0fb0*/  PLOP3.LUT P0, PT, PT, PT, UP0, 0x80, 0x0 ;  /* 0x000000000000781c */ /* 0x008fda0003f0f008 */
[----:B------:R-:W-:Y:S05]  /*0fc0*/  @!P0 BRA `(.L_x_8) ;  /* 0xfffffffc00f08947 */ /* 0x000fea000383ffff */
[----:B------:R-:W-:Y:S02]  /*0fd0*/  ULDC.64 UR4, c[0x0][0x598] ;  /* 0x0001660000047ab9 */ /* 0x000fe40000000a00 */
[----:B------:R-:W-:-:S04]  /*0fe0*/  ISETP.NE.U32.AND P0, PT, RZ, UR4, PT ;  /* 0x00000004ff007c0c */ /* 0x000fc8000bf05070 */
[----:B------:R-:W-:-:S13]  /*0ff0*/  ISETP.NE.AND.EX P0, PT, RZ, UR5, PT, P0 ;  /* 0x00000005ff007c0c */ /* 0x000fda000bf05300 */
[----:B------:R-:W-:Y:S05]  /*1000*/  @!P0 BRA `(.L_x_11) ;  /* 0x0000000000248947 */ /* 0x000fea0003800000 */
[----:B------:R-:W3:Y:S01]  /*1010*/  LDC.64 R2, c[0x0][0x598] ;  /* 0x00016600ff027b82 */ /* 0x000ee20000000a00 */
[----:B------:R-:W-:Y:S02]  /*1020*/  ULDC.64 UR4, c[0x0][0x208] ;  /* 0x0000820000047ab9 */ /* 0x000fe40000000a00 */
[----:B---3--:R-:W3:Y:S02]  /*1030*/  LDG.E.64 R2, desc[UR4][R2.64] ;  /* 0x0000000402027981 */ /* 0x008ee4000c1e1b00 */
[----:B---3--:R-:W-:-:S04]  /*1040*/  ISETP.NE.U32.AND P0, PT, R2, RZ, PT ;  /* 0x000000ff0200720c */ /* 0x008fc80003f05070 */
[----:B------:R-:W-:-:S13]  /*1050*/  ISETP.NE.AND.EX P0, PT, R3, RZ, PT, P0 ;  /* 0x000000ff0300720c */ /* 0x000fda0003f05300 */
[----:B------:R-:W-:Y:S05]  /*1060*/  @!P0 BRA `(.L_x_11) ;  /* 0x00000000000c8947 */ /* 0x000fea0003800000 */
[----:B------:R-:W-:Y:S02]  /*1070*/  ULDC.64 UR4, c[0x0][0x208] ;  /* 0x0000820000047ab9 */ /* 0x000fe40000000a00 */
[----:B------:R3:W5:Y:S01]  /*1080*/  LD.E R2, desc[UR4][R2.64] ;  /* 0x0000000402027980 */ /* 0x000762000c101900 */
[----:B------:R-:W-:Y:S05]  /*1090*/  BRA `(.L_x_12) ;  /* 0x0000000000287947 */ /* 0x000fea0003800000 */
.L_x_11:
[----:B------:R-:W-:Y:S02]  /*10a0*/  ULDC.64 UR4, c[0x0][0x588] ;  /* 0x0001620000047ab9 */ /* 0x000fe40000000a00 */
[----:B------:R-:W-:-:S04]  /*10b0*/  ISETP.NE.U32.AND P0, PT, RZ, UR4, PT ;  /* 0x00000004ff007c0c */ /* 0x000fc8000bf05070 */
[----:B------:R-:W-:-:S13]  /*10c0*/  ISETP.NE.AND.EX P0, PT, RZ, UR5, PT, P0 ;  /* 0x00000005ff007c0c */ /* 0x000fda000bf05300 */
[----:B------:R-:W-:Y:S05]  /*10d0*/  @!P0 BRA `(.L_x_13) ;  /* 0x0000000000108947 */ /* 0x000fea0003800000 */
[----:B------:R-:W3:Y:S01]  /*10e0*/  LDC.64 R2, c[0x0][0x588] ;  /* 0x00016200ff027b82 */ /* 0x000ee20000000a00 */
[----:B------:R-:W-:Y:S02]  /*10f0*/  ULDC.64 UR4, c[0x0][0x208] ;  /* 0x0000820000047ab9 */ /* 0x000fe40000000a00 */
[----:B---3--:R4:W5:Y:S01]  /*1100*/  LDG.E R2, desc[UR4][R2.64] ;  /* 0x0000000402027981 */ /* 0x008962000c1e1900 */
[----:B------:R-:W-:Y:S05]  /*1110*/  BRA `(.L_x_12) ;  /* 0x0000000000087947 */ /* 0x000fea0003800000 */
.L_x_13:
[----:B------:R-:W-:Y:S02]  /*1120*/  ULDC UR4, c[0x0][0x580] ;  /* 0x0001600000047ab9 */ /* 0x000fe40000000800 */
[----:B------:R-:W-:-:S07]  /*1130*/  IMAD.U32 R2, RZ, RZ, UR4 ;  /* 0x00000004ff027e24 */ /* 0x000fce000f8e00ff */
.L_x_12:
[----:B------:R-:W-:Y:S02]  /*1140*/  ULDC.64 UR4, c[0x0][0x5a0] ;  /* 0x0001680000047ab9 */ /* 0x000fe40000000a00 */
[----:B------:R-:W-:-:S04]  /*1150*/  ISETP.NE.U32.AND P0, PT, RZ, UR4, PT ;  /* 0x00000004ff007c0c */ /* 0x000fc8000bf05070 */
[----:B------:R-:W-:-:S13]  /*1160*/  ISETP.NE.AND.EX P0, PT, RZ, UR5, PT, P0 ;  /* 0x00000005ff007c0c */ /* 0x000fda000bf05300 */
[----:B------:R-:W-:Y:S05]  /*1170*/  @!P0 BRA `(.L_x_14) ;  /* 0x0000000000248947 */ /* 0x000fea0003800000 */
[----:B-1----:R-:W1:Y:S01]  /*1180*/  LDC.64 R4, c[0x0][0x5a0] ;  /* 0x00016800ff047b82 */ /* 0x002e620000000a00 */
[----:B------:R-:W-:Y:S02]  /*1190*/  ULDC.64 UR4, c[0x0][0x208] ;  /* 0x0000820000047ab9 */ /* 0x000fe40000000a00 */
[----:B-1----:R-:W2:Y:S02]  /*11a0*/  LDG.E.64 R4, desc[UR4][R4.64] ;  /* 0x0000000404047981 */ /* 0x002ea4000c1e1b00 */
[----:B--2---:R-:W-:-:S04]  /*11b0*/  ISETP.NE.U32.AND P0, PT, R4, RZ, PT ;  /* 0x000000ff0400720c */ /* 0x004fc80003f05070 */
[----:B------:R-:W-:-:S13]  /*11c0*/  ISETP.NE.AND.EX P0, PT, R5, RZ, PT, P0 ;  /* 0x000000ff0500720c */ /* 0x000fda0003f05300 */
[----:B------:R-:W-:Y:S05]  /*11d0*/  @!P0 BRA `(.L_x_14) ;  /* 0x00000000000c8947 */ /* 0x000fea0003800000 */
[----:B------:R-:W-:Y:S02]  /*11e0*/  ULDC.64 UR4, c[0x0][0x208] ;  /* 0x0000820000047ab9 */ /* 0x000fe40000000a00 */
[----:B------:R1:W5:Y:S01]  /*11f0*/  LD.E R16, desc[UR4][R4.64] ;  /* 0x0000000404107980 */ /* 0x000362000c101900 */
[----:B------:R-:W-:Y:S05]  /*1200*/  BRA `(.L_x_15) ;  /* 0x0000000000287947 */ /* 0x000fea0003800000 */
.L_x_14:
[----:B------:R-:W-:Y:S02]  /*1210*/  ULDC.64 UR4, c[0x0][0x590] ;  /* 0x0001640000047ab9 */ /* 0x000fe40000000a00 */
[----:B------:R-:W-:-:S04]  /*1220*/  ISETP.NE.U32.AND P0, PT, RZ, UR4, PT ;  /* 0x00000004ff007c0c */ /* 0x000fc8000bf05070 */
[----:B------:R-:W-:-:S13]  /*1230*/  ISETP.NE.AND.EX P0, PT, RZ, UR5, PT, P0 ;  /* 0x00000005ff007c0c */ /* 0x000fda000bf05300 */
[----:B------:R-:W-:Y:S05]  /*1240*/  @!P0 BRA `(.L_x_16) ;  /* 0x0000000000108947 */ /* 0x000fea0003800000 */
[----:B------:R-:W0:Y:S01]  /*1250*/  LDC.64 R16, c[0x0][0x590] ;  /* 0x00016400ff107b82 */ /* 0x000e220000000a00 */
[----:B------:R-:W-:Y:S02]  /*1260*/  ULDC.64 UR4, c[0x0][0x208] ;  /* 0x0000820000047ab9 */ /* 0x000fe40000000a00 */
[----:B0-----:R0:W5:Y:S01]  /*1270*/  LDG.E R16, desc[UR4][R16.64] ;  /* 0x0000000410107981 */ /* 0x001162000c1e1900 */
[----:B------:R-:W-:Y:S05]  /*1280*/  BRA `(.L_x_15) ;  /* 0x0000000000087947 */ /* 0x000fea0003800000 */
.L_x_16:
[----:B------:R-:W-:Y:S02]  /*1290*/  ULDC UR4, c[0x0][0x584] ;  /* 0x0001610000047ab9 */ /* 0x000fe40000000800 */
[----:B------:R-:W-:-:S07]  /*12a0*/  IMAD.U32 R16, RZ, RZ, UR4 ;  /* 0x00000004ff107e24 */ /* 0x000fce000f8e00ff */
.L_x_15:
[----:B------:R-:W-:-:S13]  /*12b0*/  LOP3.LUT P0, RZ, R6, 0xff, RZ, 0xc0, !PT ;  /* 0x000000ff06ff7812 */ /* 0x000fda000780c0ff */
[----:B------:R-:W-:Y:S05]  /*12c0*/  @!P0 EXIT ;  /* 0x000000000000894d */ /* 0x000fea0003800000 */
[----:B------:R-:W-:Y:S02]  /*12d0*/  ULDC UR4, c[0x0][0x28c] ;  /* 0x0000a30000047ab9 */ /* 0x000fe40000000800 */
[----:B------:R-:W-:-:S04]  /*12e0*/  UIADD3 UR4, UR4, 0x3f, URZ ;  /* 0x0000003f04047890 */ /* 0x000fc8000fffe03f */
[----:B------:R-:W-:-:S04]  /*12f0*/  USHF.R.S32.HI UR5, URZ, 0x1f, UR4 ;  /* 0x0000001f3f057899 */ /* 0x000fc80008011404 */
[----:B------:R-:W-:-:S03]  /*1300*/  ULEA.HI UR5, UR5, UR4, URZ, 0x6 ;  /* 0x0000000405057291 */ /* 0x000fc6000f8f303f */
[----:B------:R-:W-:Y:S01]  /*1310*/  UMOV UR4, URZ ;  /* 0x0000003f00047c82 */ /* 0x000fe20008000000 */
[----:B------:R-:W-:Y:S01]  /*1320*/  USHF.R.S32.HI UR6, URZ, 0x6, UR5 ;  /* 0x000000063f067899 */ /* 0x000fe20008011405 */
[----:B---34-:R-:W-:Y:S02]  /*1330*/  IMAD.U32 R3, RZ, RZ, UR4 ;  /* 0x00000004ff037e24 */ /* 0x018fe4000f8e00ff */
[----:B------:R-:W-:Y:S02]  /*1340*/  UMOV UR5, URZ ;  /* 0x0000003f00057c82 */ /* 0x000fe40008000000 */
[----:B--2---:R-:W-:Y:S02]  /*1350*/  IMAD.U32 R0, RZ, RZ, UR5 ;  /* 0x00000005ff007e24 */ /* 0x004fe4000f8e00ff */
[----:B-1----:R-:W-:-:S05]  /*1360*/  IMAD.U32 R4, RZ, RZ, UR6 ;  /* 0x00000006ff047e24 */ /* 0x002fca000f8e00ff */
[----:B------:R1:W-:Y:S04]  /*1370*/  STL [R1+0x498], R4 ;  /* 0x0004980401007387 */ /* 0x0003e80000100800 */
[----:B------:R1:W-:Y:S04]  /*1380*/  STL [R1+0x494], R0 ;  /* 0x0004940001007387 */ /* 0x0003e80000100800 */
[----:B------:R1:W-:Y:S02]  /*1390*/  STL [R1+0x490], R3 ;  /* 0x0004900301007387 */ /* 0x0003e40000100800 */
.L_x_982:
[----:B-1----:R-:W1:Y:S01]  /*13a0*/  S2R R0, SR_TID.X ;  /* 0x0000000000007919 */ /* 0x002e620000002100 */
[----:B------:R-:W2:Y:S01]  /*13b0*/  S2UR UR7, SR_CgaCtaId ;  /* 0x00000000000779c3 */ /* 0x000ea20000008800 */
[----:B------:R-:W-:Y:S02]  /*13c0*/  UMOV UR6, 0x400 ;  /* 0x0000040000067882 */ /* 0x000fe40000000000 */
[----:B--2---:R-:W-:-:S06]  /*13d0*/  ULEA UR8, UR7, UR6, 0x18 ;  /* 0x0000000607087291 */ /* 0x004fcc000f8ec03f */
[----:B0----5:R-:W-:Y:S01]  /*13e0*/  IMAD.U32 R17, RZ, RZ, UR8 ;  /* 0x00000008ff117e24 */ /* 0x021fe2000f8e00ff */
[----:B-1----:R-:W-:-:S04]  /*13f0*/  LOP3.LUT R0, R0, 0x80, RZ, 0xc0, !PT ;  /* 0x0000008000007812 */ /* 0x002fc800078ec0ff */
[----:B------:R-:W-:-:S06]  /*1400*/  SHF.R.U32.HI R0, RZ, 0x7, R0 ;  /* 0x00000007ff007819 */ /* 0x000fcc0000011600 */
[----:B------:R-:W0:Y:S02]  /*1410*/  SHFL.IDX PT, R0, R0, RZ, 0x1f ;  /* 0x00001fff00007589 */ /* 0x000e2400000e0000 */
[----:B0-----:R-:W-:-:S13]  /*1420*/  R2UR UR4, R0 ;  /* 0x00000000000472ca */ /* 0x001fda00000e0000 */
[----:B------:R-:W-:-:S04]  /*1430*/  ULEA.HI UR5, UR4, UR4, URZ, 0x1 ;  /* 0x0000000404057291 */ /* 0x000fc8000f8f083f */
[----:B------:R-:W-:-:S04]  /*1440*/  ULOP3.LUT UR5, UR5, 0x7fffe, URZ, 0xc0, !UPT ;  /* 0x0007fffe05057892 */ /* 0x000fc8000f8ec03f */
[----:B------:R-:W-:-:S03]  /*1450*/  UIADD3 UR5, UR4, -UR5, URZ ;  /* 0x8000000504057290 */ /* 0x000fc6000fffe03f */
[----:B------:R-:W-:Y:S01]  /*1460*/  ULDC UR4, c[0x0][0x28c] ;  /* 0x0000a30000047ab9 */ /* 0x000fe20000000800 */
[----:B------:R-:W-:Y:S01]  /*1470*/  ULEA UR5, UR5, UR8, 0xd ;  /* 0x0000000805057291 */ /* 0x000fe2000f8e683f */
[----:B------:R-:W-:-:S03]  /*1480*/  ISETP.LT.AND P0, PT, RZ, UR4, PT ;  /* 0x00000004ff007c0c */ /* 0x000fc6000bf01270 */
[----:B------:R-:W-:-:S04]  /*1490*/  UIADD3 UR5, UR5, 0x100, URZ ;  /* 0x0000010005057890 */ /* 0x000fc8000fffe03f */
[----:B------:R-:W-:-:S04]  /*14a0*/  USHF.R.U32.HI UR5, URZ, 0x4, UR5 ;  /* 0x000000043f057899 */ /* 0x000fc80008011605 */
[----:B------:R-:W-:Y:S02]  /*14b0*/  ULOP3.LUT UR36, UR5, 0x3fff, URZ, 0xc0, !UPT ;  /* 0x00003fff05247892 */ /* 0x000fe4000f8ec03f */
[----:B---34-:R-:W-:Y:S10]  /*14c0*/  @P0 BRA `(.L_x_17) ;  /* 0x0000000000400947 */ /* 0x018ff40003800000 */
[----:B------:R-:W-:Y:S01]  /*14d0*/  MOV R0, 0x0 ;  /* 0x0000000000007802 */ /* 0x000fe20000000f00 */
[----:B------:R-:W-:Y:S01]  /*14e0*/  ULDC.64 UR4, c[0x4][0x68] ;  /* 0x01001a0000047ab9 */ /* 0x000fe20000000a00 */
[----:B------:R-:W-:Y:S01]  /*14f0*/  ULDC.64 UR6, c[0x4][0x8] ;  /* 0x0100020000067ab9 */ /* 0x000fe20000000a00 */
[----:B------:R-:W-:Y:S01]  /*1500*/  IMAD.U32 R4, RZ, RZ, UR4 ;  /* 0x00000004ff047e24 */ /* 0x000fe2000f8e00ff */
[----:B------:R0:W1:Y:S01]  /*1510*/  LDC.64 R14, c[0x4][R0] ;  /* 0x01000000000e7b82 */ /* 0x0000620000000a00 */
[----:B------:R-:W-:Y:S01]  /*1520*/  IMAD.U32 R5, RZ, RZ, UR5 ;  /* 0x00000005ff057e24 */ /* 0x000fe2000f8e00ff */
[----:B------:R-:W-:Y:S01]  /*1530*/  ULDC.64 UR4, c[0x4][0x70] ;  /* 0x01001c0000047ab9 */ /* 0x000fe20000000a00 */
[----:B------:R-:W-:Y:S01]  /*1540*/  IMAD.U32 R10, RZ, RZ, UR6 ;  /* 0x00000006ff0a7e24 */ /* 0x000fe2000f8e00ff */
[----:B------:R-:W-:Y:S01]  /*1550*/  MOV R8, 0x1e1 ;  /* 0x000001e100087802 */ /* 0x000fe20000000f00 */
[----:B------:R-:W-:Y:S02]  /*1560*/  IMAD.U32 R6, RZ, RZ, UR4 ;  /* 0x00000004ff067e24 */ /* 0x000fe4000f8e00ff */
[----:B------:R-:W-:-:S02]  /*1570*/  IMAD.U32 R7, RZ, RZ, UR5 ;  /* 0x00000005ff077e24 */ /* 0x000fc4000f8e00ff */
[----:B------:R-:W-:Y:S02]  /*1580*/  IMAD.U32 R11, RZ, RZ, UR7 ;  /* 0x00000007ff0b7e24 */ /* 0x000fe4000f8e00ff */
[----:B------:R-:W-:Y:S02]  /*1590*/  IMAD.MOV.U32 R12, RZ, RZ, 0x1 ;  /* 0x00000001ff0c7424 */ /* 0x000fe400078e00ff */
[----:B0-----:R-:W-:-:S07]  /*15a0*/  IMAD.MOV.U32 R13, RZ, RZ, RZ ;  /* 0x000000ffff0d7224 */ /* 0x001fce00078e00ff */
[----:B------:R-:W-:-:S07]  /*15b0*/  LEPC R20, `(.L_x_17) ;  /* 0x000000001014794e */ /* 0x000fce0000000000 */
[----:B-1---5:R-:W-:Y:S05]  /*15c0*/  CALL.ABS.NOINC R14 ;  /* 0x000000000e007343 */ /* 0x022fea0003c00000 */
.L_x_17:
[----:B------:R-:W2:Y:S02]  /*15d0*/  LDL R20, [R1+0x460] ;  /* 0x0004600001147983 */ /* 0x000ea40000100800 */
[----:B--2---:R-:W-:-:S13]  /*15e0*/  R2UR UR4, R20 ;  /* 0x00000000140472ca */ /* 0x004fda00000e0000 */
[----:B------:R-:W-:-:S06]  /*15f0*/  ULOP3.LUT UR4, UR4, 0x1, URZ, 0xfc, !UPT ;  /* 0x0000000104047892 */ /* 0x000fcc000f8efc3f */
[----:B------:R-:W-:-:S05]  /*1600*/  IMAD.U32 R0, RZ, RZ, UR4 ;  /* 0x00000004ff007e24 */ /* 0x000fca000f8e00ff */
[----:B------:R-:W-:-:S13]  /*1610*/  ISETP.NE.AND P0, PT, R0, 0x3, PT ;  /* 0x000000030000780c */ /* 0x000fda0003f05270 */
[----:B------:R-:W-:Y:S05]  /*1620*/  @!P0 BRA `(.L_x_18) ;  /* 0x0000000000048947 */ /* 0x000fea0003800000 */
[----:B------:R-:W-:Y:S01]  /*1630*/  BPT.TRAP 0x1 ;  /* 0x000000040000795c */ /* 0x000fe20000300000 */
.L_x_18:
[----:B------:R-:W2:Y:S04]  /*1640*/  LDL R3, [R1+0x490] ;  /* 0x0004900001037983 */ /* 0x000ea80000100800 */
[----:B------:R-:W3:Y:S01]  /*1650*/  LDL R0, [R1+0x494] ;  /* 0x0004940001007983 */ /* 0x000ee20000100800 */
[----:B------:R-:W-:Y:S02]  /*1660*/  R2UR UR4, R17 ;  /* 0x00000000110472ca */ /* 0x000fe400000e0000 */
[----:B--2---:R-:W-:Y:S02]  /*1670*/  R2UR UR6, R3 ;  /* 0x00000000030672ca */ /* 0x004fe400000e0000 */
[----:B---3--:R-:W-:-:S11]  /*1680*/  R2UR UR5, R0 ;  /* 0x00000000000572ca */ /* 0x008fd600000e0000 */
[----:B------:R-:W-:Y:S02]  /*1690*/  IMAD.U32 R3, RZ, RZ, UR6 ;  /* 0x00000006ff037e24 */ /* 0x000fe4000f8e00ff */
[----:B------:R-:W-:-:S03]  /*16a0*/  IMAD.U32 R0, RZ, RZ, UR5 ;  /* 0x00000005ff007e24 */ /* 0x000fc6000f8e00ff */
[----:B------:R-:W-:Y:S02]  /*16b0*/  LEA R3, R3, UR4, 0x3 ;  /* 0x0000000403037c11 */ /* 0x000fe4000f8e18ff */
[----:B------:R-:W-:-:S04]  /*16c0*/  SHF.L.U32 R0, R0, 0x1f, RZ ;  /* 0x0000001f00007819 */ /* 0x000fc800000006ff */
[----:B------:R0:W1:Y:S01]  /*16d0*/  SYNCS.PHASECHK.TRANS64.TRYWAIT P1, [R3+URZ], R0 ;  /* 0x00000000030075a7 */ /* 0x000062000802017f */
[----:B------:R-:W-:Y:S05]  /*16e0*/  @!P0 BRA `(.L_x_19) ;  /* 0x0000000000048947 */ /* 0x000fea0003800000 */
[----:B------:R-:W-:Y:S01]  /*16f0*/  BPT.TRAP 0x1 ;  /* 0x000000040000795c */ /* 0x000fe20000300000 */
.L_x_19:
[----:B-1----:R-:W-:Y:S05]  /*1700*/  @P1 BRA `(.L_x_20) ;  /* 0x0000000000081947 */ /* 0x002fea0003800000 */
[----:B------:R-:W1:Y:S02]  /*1710*/  SYNCS.PHASECHK.TRANS64.TRYWAIT P1, [R3+URZ], R0 ;  /* 0x00000000030075a7 */ /* 0x000e64000802017f */
[----:B-1----:R-:W-:Y:S05]  /*1720*/  @!P1 BRA `(.L_x_21) ;  /* 0x000004c400d49947 */ /* 0x002fea0003800000 */
.L_x_20:
[----:B------:R-:W2:Y:S02]  /*1730*/  LDL R4, [R1+0x498] ;  /* 0x0004980001047983 */ /* 0x000ea40000100800 */
[----:B--2---:R-:W-:-:S13]  /*1740*/  R2UR UR5, R4 ;  /* 0x00000000040572ca */ /* 0x004fda00000e0000 */
[----:B------:R-:W-:-:S04]  /*1750*/  UISETP.LT.AND UP0, UPT, UR5, 0x1, UPT ;  /* 0x000000010500788c */ /* 0x000fc8000bf01270 */
[----:B------:R-:W-:-:S06]  /*1760*/  USEL UR4, UR5, 0x1, UP0 ;  /* 0x0000000105047887 */ /* 0x000fcc0008000000 */
[----:B------:R-:W-:-:S05]  /*1770*/  IMAD.U32 R9, RZ, RZ, UR4 ;  /* 0x00000004ff097e24 */ /* 0x000fca000f8e00ff */
[----:B------:R-:W-:Y:S01]  /*1780*/  IADD3 R9, -R9, UR5, RZ ;  /* 0x0000000509097c10 */ /* 0x000fe2000fffe1ff */
[----:B------:R-:W-:Y:S05]  /*1790*/  WARPSYNC.ALL ;  /* 0x0000000000007948 */ /* 0x000fea0003800000 */
[----:B------:R-:W-:Y:S01]  /*17a0*/  ISETP.GE.AND P1, PT, R9, 0x1, PT ;  /* 0x000000010900780c */ /* 0x000fe20003f26270 */
[----:B------:R-:W-:Y:S04]  /*17b0*/  STL [R1+0x5b0], R19 ;  /* 0x0005b01301007387 */ /* 0x000fe80000100800 */
[----:B------:R-:W-:Y:S04]  /*17c0*/  STL [R1+0x5ac], R18 ;  /* 0x0005ac1201007387 */ /* 0x000fe80000100800 */
[----:B-----5:R-:W-:Y:S04]  /*17d0*/  STL [R1+0x5a8], R16 ;  /* 0x0005a81001007387 */ /* 0x020fe80000100800 */
[----:B------:R-:W-:Y:S04]  /*17e0*/  STL [R1+0x5a4], R9 ;  /* 0x0005a40901007387 */ /* 0x000fe80000100800 */
[----:B------:R-:W-:Y:S04]  /*17f0*/  STL [R1+0x5a0], R2 ;  /* 0x0005a00201007387 */ /* 0x000fe80000100800 */
[----:B------:R-:W2:Y:S01]  /*1800*/  LDL R4, [R1+0x490] ;  /* 0x0004900001047983 */ /* 0x000ea20000100800 */
[----:B------:R-:W-:Y:S01]  /*1810*/  R2UR UR4, R17 ;  /* 0x00000000110472ca */ /* 0x000fe200000e0000 */
[----:B------:R-:W-:Y:S01]  /*1820*/  ULOP3.LUT UR6, UR36, 0x10000, URZ, 0xfc, !UPT ;  /* 0x0001000024067892 */ /* 0x000fe2000f8efc3f */
[----:B------:R-:W-:Y:S01]  /*1830*/  WARPGROUP.ARRIVE ;  /* 0x00000000000079c5 */ /* 0x000fe20000000000 */
[----:B------:R-:W-:Y:S01]  /*1840*/  UMOV UR53, 0x40000040 ;  /* 0x4000004000357882 */ /* 0x000fe20000000000 */
[----:B------:R-:W-:Y:S01]  /*1850*/  UMOV UR55, 0x40000040 ;  /* 0x4000004000377882 */ /* 0x000fe20000000000 */
[----:B------:R-:W-:Y:S01]  /*1860*/  STL [R1+0x5b4], R17 ;  /* 0x0005b41101007387 */ /* 0x000fe20000100800 */
[----:B------:R-:W-:Y:S01]  /*1870*/  UMOV UR25, UR53 ;  /* 0x0000003500197c82 */ /* 0x000fe20008000000 */
[----:B------:R-:W-:Y:S01]  /*1880*/  IMAD.U32 R7, RZ, RZ, UR6 ;  /* 0x00000006ff077e24 */ /* 0x000fe2000f8e00ff */
[----:B------:R-:W-:Y:S01]  /*1890*/  UMOV UR27, 0x40000040 ;  /* 0x40000040001b7882 */ /* 0x000fe20000000000 */
[----:B------:R-:W-:Y:S01]  /*18a0*/  UMOV UR9, UR53 ;  /* 0x0000003500097c82 */ /* 0x000fe20008000000 */
[----:B------:R-:W-:Y:S01]  /*18b0*/  UMOV UR11, 0x40000040 ;  /* 0x40000040000b7882 */ /* 0x000fe20000000000 */
[----:B------:R-:W-:Y:S01]  /*18c0*/  UMOV UR57, UR53 ;  /* 0x0000003500397c82 */ /* 0x000fe20008000000 */
[----:B------:R-:W-:Y:S01]  /*18d0*/  UMOV UR59, 0x40000040 ;  /* 0x40000040003b7882 */ /* 0x000fe20000000000 */
[----:B------:R-:W-:Y:S01]  /*18e0*/  UIADD3 UR4, UR4, 0x20100, URZ ;  /* 0x0002010004047890 */ /* 0x000fe2000fffe03f */
[----:B------:R-:W-:Y:S01]  /*18f0*/  UMOV UR49, UR53 ;  /* 0x0000003500317c82 */ /* 0x000fe20008000000 */
[----:B------:R-:W-:-:S02]  /*1900*/  UMOV UR51, 0x40000040 ;  /* 0x4000004000337882 */ /* 0x000fc40000000000 */
[----:B------:R-:W-:Y:S01]  /*1910*/  USHF.R.U32.HI UR4, URZ, 0x4, UR4 ;  /* 0x000000043f047899 */ /* 0x000fe20008011604 */
[----:B------:R-:W-:Y:S01]  /*1920*/  UMOV UR33, UR53 ;  /* 0x0000003500217c82 */ /* 0x000fe20008000000 */
[----:B------:R-:W-:Y:S02]  /*1930*/  UMOV UR35, 0x40000040 ;  /* 0x4000004000237882 */ /* 0x000fe40000000000 */
[----:B------:R-:W-:Y:S01]  /*1940*/  ULOP3.LUT UR4, UR4, 0x3fff, URZ, 0xc0, !UPT ;  /* 0x00003fff04047892 */ /* 0x000fe2000f8ec03f */
[----:B------:R-:W-:Y:S01]  /*1950*/  UMOV UR41, UR53 ;  /* 0x0000003500297c82 */ /* 0x000fe20008000000 */
[----:B------:R-:W-:Y:S01]  /*1960*/  UMOV UR43, 0x40000040 ;  /* 0x40000040002b7882 */ /* 0x000fe20000000000 */
        /* <DEDUP_REMOVED lines=13> */
[----:B--2---:R-:W-:Y:S01]  /*1a40*/  R2UR UR5, R4 ;  /* 0x00000000040572ca */ /* 0x004fe200000e0000 */
[----:B------:R-:W-:Y:S04]  /*1a50*/  STL [R1+0x5b8], R4 ;  /* 0x0005b80401007387 */ /* 0x000fe80000100800 */
[----:B------:R-:W-:Y:S08]  /*1a60*/  STL [R1+0x5bc], R7 ;  /* 0x0005bc0701007387 */ /* 0x000ff00000100800 */
[----:B------:R-:W-:-:S02]  /*1a70*/  ULEA UR61, UR5, UR6, 0xc ;  /* 0x00000006053d7291 */ /* 0x000fc4000f8e603f */
[----:B------:R-:W-:-:S04]  /*1a80*/  ULOP3.LUT UR6, UR4, 0x10000, URZ, 0xfc, !UPT ;  /* 0x0001000004067892 */ /* 0x000fc8000f8efc3f */
[----:B------:R-:W-:Y:S01]  /*1a90*/  UIMAD UR60, UR5, 0x780, UR6 ;  /* 0x00000780053c78a4 */ /* 0x000fe2000f8e0206 */
[----:B------:R-:W-:Y:S01]  /*1aa0*/  UMOV UR52, UR61 ;  /* 0x0000003d00347c82 */ /* 0x000fe20008000000 */
[----:B------:R-:W-:Y:S02]  /*1ab0*/  IMAD.U32 R8, RZ, RZ, UR6 ;  /* 0x00000006ff087e24 */ /* 0x000fe4000f8e00ff */
[----:B------:R-:W-:Y:S01]  /*1ac0*/  UIADD3 UR4, UR60, 0x80, URZ ;  /* 0x000000803c047890 */ /* 0x000fe2000fffe03f */
[----:B------:R-:W-:Y:S02]  /*1ad0*/  UMOV UR24, UR52 ;  /* 0x0000003400187c82 */ /* 0x000fe40008000000 */
[----:B------:R-:W-:Y:S01]  /*1ae0*/  UMOV UR54, UR60 ;  /* 0x0000003c00367c82 */ /* 0x000fe20008000000 */
[----:B------:R2:W-:Y:S01]  /*1af0*/  STL [R1+0x5c0], R8 ;  /* 0x0005c00801007387 */ /* 0x0005e20000100800 */
[----:B------:R-:W-:Y:S01]  /*1b00*/  HGMMA.64x16x16.F32.BF16 R28, gdesc[UR52], RZ, !UPT, gsb0 ;  /* 0x00200000341c79f0 */ /* 0x000fe2000c0018ff */
[----:B------:R-:W-:Y:S01]  /*1b10*/  UIADD3 UR5, UR60, 0x100, URZ ;  /* 0x000001003c057890 */ /* 0x000fe2000fffe03f */
[----:B------:R-:W-:Y:S01]  /*1b20*/  UMOV UR26, UR4 ;  /* 0x00000004001a7c82 */ /* 0x000fe20008000000 */
[----:B------:R-:W-:Y:S01]  /*1b30*/  UMOV UR8, UR52 ;  /* 0x0000003400087c82 */ /* 0x000fe20008000000 */
[----:B------:R-:W-:Y:S01]  /*1b40*/  UIADD3 UR58, UR60, 0x180, URZ ;  /* 0x000001803c3a7890 */ /* 0x000fe2000fffe03f */
[----:B------:R-:W-:-:S03]  /*1b50*/  UMOV UR56, UR52 ;  /* 0x0000003400387c82 */ /* 0x000fc60008000000 */
[----:B------:R-:W-:Y:S01]  /*1b60*/  UMOV UR10, UR5 ;  /* 0x00000005000a7c82 */ /* 0x000fe20008000000 */
[----:B------:R-:W-:Y:S01]  /*1b70*/  UIADD3 UR50, UR60, 0x200, URZ ;  /* 0x000002003c327890 */ /* 0x000fe2000fffe03f */
        /* <DEDUP_REMOVED lines=17> */
[----:B------:R-:W-:Y:S01]  /*1c90*/  UMOV UR6, UR26 ;  /* 0x0000001a00067c82 */ /* 0x000fe20008000000 */
[----:B------:R-:W-:Y:S01]  /*1ca0*/  UMOV UR4, UR10 ;  /* 0x0000000a00047c82 */ /* 0x000fe20008000000 */
[----:B------:R-:W-:Y:S01]  /*1cb0*/  UMOV UR5, UR11 ;  /* 0x0000000b00057c82 */ /* 0x000fe20008000000 */
[----:B------:R-:W-:-:S02]  /*1cc0*/  WARPGROUP.DEPBAR.LE gsb0, 0x0 ;  /* 0x00008000000079c5 */ /* 0x000fc40000010000 */
[----:B--2---:R-:W-:Y:S01]  /*1cd0*/  WARPGROUP.ARRIVE ;  /* 0x00000000000079c5 */ /* 0x004fe20000000000 */
[----:B------:R-:W-:Y:S01]  /*1ce0*/  IMAD.MOV.U32 R27, RZ, RZ, R31 ;  /* 0x000000ffff1b7224 */ /* 0x000fe200078e001f */
[----:B------:R-:W-:Y:S01]  /*1cf0*/  MOV R22, R28 ;  /* 0x0000001c00167202 */ /* 0x000fe20000000f00 */
[----:B------:R-:W-:Y:S02]  /*1d00*/  IMAD.MOV.U32 R26, RZ, RZ, R32 ;  /* 0x000000ffff1a7224 */ /* 0x000fe400078e0020 */
[----:B------:R-:W-:Y:S01]  /*1d10*/  IMAD.MOV.U32 R25, RZ, RZ, R33 ;  /* 0x000000ffff197224 */ /* 0x000fe200078e0021 */
[----:B------:R-:W-:Y:S01]  /*1d20*/  HGMMA.64x16x16.F32.BF16 R4, gdesc[UR24], RZ, !UPT, gsb0 ;  /* 0x00200000180479f0 */ /* 0x000fe2000c0018ff */
[----:B------:R-:W-:Y:S01]  /*1d30*/  IMAD.MOV.U32 R24, RZ, RZ, R34 ;  /* 0x000000ffff187224 */ /* 0x000fe200078e0022 */
[----:B------:R-:W-:Y:S01]  /*1d40*/  UIADD3 UR26, UR60, 0x680, URZ ;  /* 0x000006803c1a7890 */ /* 0x000fe2000fffe03f */
[----:B------:R-:W-:Y:S01]  /*1d50*/  IMAD.MOV.U32 R23, RZ, RZ, R35 ;  /* 0x000000ffff177224 */ /* 0x000fe200078e0023 */
[----:B------:R-:W-:Y:S01]  /*1d60*/  UMOV UR24, UR52 ;  /* 0x0000003400187c82 */ /* 0x000fe20008000000 */
[----:B------:R-:W-:Y:S01]  /*1d70*/  IMAD.MOV.U32 R21, RZ, RZ, R29 ;  /* 0x000000ffff157224 */ /* 0x000fe200078e001d */
[----:B------:R-:W-:Y:S01]  /*1d80*/  UMOV UR25, UR53 ;  /* 0x0000003500197c82 */ /* 0x000fe20008000000 */
[----:B------:R-:W-:Y:S01]  /*1d90*/  IMAD.MOV.U32 R20, RZ, RZ, R30 ;  /* 0x000000ffff147224 */ /* 0x000fe200078e001e */
[----:B------:R-:W-:Y:S01]  /*1da0*/  UMOV UR27, 0x40000040 ;  /* 0x40000040001b7882 */ /* 0x000fe20000000000 */
[----:B------:R-:W-:-:S02]  /*1db0*/  WARPGROUP.DEPBAR.LE gsb0, 0x0 ;  /* 0x00008000000079c5 */ /* 0x000fc40000010000 */
[----:B------:R-:W-:Y:S02]  /*1dc0*/  IMAD.MOV.U32 R35, RZ, RZ, R7 ;  /* 0x000000ffff237224 */ /* 0x000fe400078e0007 */
[----:B------:R-:W-:Y:S02]  /*1dd0*/  IMAD.MOV.U32 R34, RZ, RZ, R8 ;  /* 0x000000ffff227224 */ /* 0x000fe400078e0008 */
[----:B------:R-:W-:Y:S02]  /*1de0*/  IMAD.MOV.U32 R33, RZ, RZ, R9 ;  /* 0x000000ffff217224 */ /* 0x000fe400078e0009 */
[----:B------:R-:W-:Y:S02]  /*1df0*/  IMAD.MOV.U32 R32, RZ, RZ, R10 ;  /* 0x000000ffff207224 */ /* 0x000fe400078e000a */
[----:B------:R-:W-:Y:S02]  /*1e00*/  IMAD.MOV.U32 R31, RZ, RZ, R11 ;  /* 0x000000ffff1f7224 */ /* 0x000fe400078e000b */
[----:B------:R-:W-:-:S02]  /*1e10*/  IMAD.MOV.U32 R30, RZ, RZ, R4 ;  /* 0x000000ffff1e7224 */ /* 0x000fc400078e0004 */
[----:B------:R-:W-:Y:S02]  /*1e20*/  IMAD.MOV.U32 R29, RZ, RZ, R5 ;  /* 0x000000ffff1d7224 */ /* 0x000fe400078e0005 */
[----:B------:R-:W-:Y:S02]  /*1e30*/  IMAD.MOV.U32 R28, RZ, RZ, R6 ;  /* 0x000000ffff1c7224 */ /* 0x000fe400078e0006 */
[----:B------:R-:W-:-:S06]  /*1e40*/  WARPGROUP.ARRIVE ;  /* 0x00000000000079c5 */ /* 0x000fcc0000000000 */
[----:B------:R-:W-:Y:S01]  /*1e50*/  HGMMA.64x16x16.F32.BF16 R4, gdesc[UR8], RZ, !UPT, gsb0 ;  /* 0x00200000080479f0 */ /* 0x000fe2000c0018ff */
[----:B------:R-:W-:Y:S01]  /*1e60*/  UIADD3 UR10, UR60, 0x700, URZ ;  /* 0x000007003c0a7890 */ /* 0x000fe2000fffe03f */
[----:B------:R-:W-:Y:S01]  /*1e70*/  UMOV UR8, UR52 ;  /* 0x0000003400087c82 */ /* 0x000fe20008000000 */
[----:B------:R-:W-:Y:S01]  /*1e80*/  UMOV UR9, UR53 ;  /* 0x0000003500097c82 */ /* 0x000fe20008000000 */
[----:B------:R-:W-:Y:S01]  /*1e90*/  UMOV UR11, 0x40000040 ;  /* 0x40000040000b7882 */ /* 0x000fe20000000000 */
[----:B------:R-:W-:Y:S02]  /*1ea0*/  WARPGROUP.DEPBAR.LE gsb0, 0x0 ;  /* 0x00008000000079c5 */ /* 0x000fe40000010000 */
[----:B------:R-:W-:Y:S01]  /*1eb0*/  IMAD.MOV.U32 R59, RZ, RZ, R6 ;  /* 0x000000ffff3b7224 */ /* 0x000fe200078e0006 */
[----:B------:R-:W-:Y:S01]  /*1ec0*/  MOV R56, R9 ;  /* 0x0000000900387202 */ /* 0x000fe20000000f00 */
[----:B------:R-:W-:Y:S02]  /*1ed0*/  IMAD.MOV.U32 R58, RZ, RZ, R7 ;  /* 0x000000ffff3a7224 */ /* 0x000fe400078e0007 */
[----:B------:R-:W-:-:S02]  /*1ee0*/  IMAD.MOV.U32 R57, RZ, RZ, R8 ;  /* 0x000000ffff397224 */ /* 0x000fc400078e0008 */
[----:B------:R-:W-:Y:S02]  /*1ef0*/  IMAD.MOV.U32 R39, RZ, RZ, R10 ;  /* 0x000000ffff277224 */ /* 0x000fe400078e000a */
[----:B------:R-:W-:Y:S02]  /*1f00*/  IMAD.MOV.U32 R38, RZ, RZ, R11 ;  /* 0x000000ffff267224 */ /* 0x000fe400078e000b */
[----:B------:R-:W-:Y:S02]  /*1f10*/  IMAD.MOV.U32 R37, RZ, RZ, R4 ;  /* 0x000000ffff257224 */ /* 0x000fe400078e0004 */
[----:B------:R-:W-:Y:S02]  /*1f20*/  IMAD.MOV.U32 R36, RZ, RZ, R5 ;  /* 0x000000ffff247224 */ /* 0x000fe400078e0005 */
[----:B------:R-:W-:-:S06]  /*1f30*/  WARPGROUP.ARRIVE ;  /* 0x00000000000079c5 */ /* 0x000fcc0000000000 */
[----:B------:R-:W-:Y:S03]  /*1f40*/  HGMMA.64x16x16.F32.BF16 R4, gdesc[UR56], RZ, !UPT, gsb0 ;  /* 0x00200000380479f0 */ /* 0x000fe6000c0018ff */
[----:B------:R-:W-:Y:S02]  /*1f50*/  WARPGROUP.DEPBAR.LE gsb0, 0x0 ;  /* 0x00008000000079c5 */ /* 0x000fe40000010000 */
[----:B------:R-:W-:Y:S01]  /*1f60*/  WARPGROUP.ARRIVE ;  /* 0x00000000000079c5 */ /* 0x000fe20000000000 */
[----:B------:R-:W-:Y:S01]  /*1f70*/  STL.64 [R1+0x2b8], R10 ;  /* 0x0002b80a01007387 */ /* 0x000fe20000100a00 */
[----:B------:R-:W-:Y:S02]  /*1f80*/  IMAD.MOV.U32 R19, RZ, RZ, R8 ;  /* 0x000000ffff137224 */ /* 0x000fe400078e0008 */
[----:B------:R-:W-:Y:S02]  /*1f90*/  IMAD.MOV.U32 R18, RZ, RZ, R9 ;  /* 0x000000ffff127224 */ /* 0x000fe400078e0009 */
[----:B------:R-:W-:Y:S01]  /*1fa0*/  HGMMA.64x16x16.F32.BF16 R40, gdesc[UR48], RZ, !UPT, gsb0 ;  /* 0x00200000302879f0 */ /* 0x000fe2000c0018ff */
[----:B------:R-:W-:Y:S01]  /*1fb0*/  UMOV UR48, UR6 ;  /* 0x0000000600307c82 */ /* 0x000fe20008000000 */
[----:B------:R-:W-:Y:S01]  /*1fc0*/  UMOV UR49, UR7 ;  /* 0x0000000700317c82 */ /* 0x000fe20008000000 */
[----:B------:R-:W-:Y:S01]  /*1fd0*/  UMOV UR6, UR10 ;  /* 0x0000000a00067c82 */ /* 0x000fe20008000000 */
[----:B------:R-:W-:Y:S01]  /*1fe0*/  UMOV UR7, UR11 ;  /* 0x0000000b00077c82 */ /* 0x000fe20008000000 */
[----:B------:R-:W-:-:S02]  /*1ff0*/  IMAD.MOV.U32 R17, RZ, RZ, R4 ;  /* 0x000000ffff117224 */ /* 0x000fc400078e0004 */
[----:B------:R-:W-:Y:S02]  /*2000*/  IMAD.MOV.U32 R16, RZ, RZ, R5 ;  /* 0x000000ffff107224 */ /* 0x000fe400078e0005 */
[----:B01----:R-:W-:Y:S02]  /*2010*/  IMAD.MOV.U32 R3, RZ, RZ, R6 ;  /* 0x000000ffff037224 */ /* 0x003fe400078e0006 */
[----:B------:R-:W-:Y:S01]  /*2020*/  IMAD.MOV.U32 R0, RZ, RZ, R7 ;  /* 0x000000ffff007224 */ /* 0x000fe200078e0007 */
[----:B------:R-:W-:Y:S02]  /*2030*/  WARPGROUP.DEPBAR.LE gsb0, 0x0 ;  /* 0x00008000000079c5 */ /* 0x000fe40000010000 */
[----:B------:R-:W-:Y:S04]  /*2040*/  STL.64 [R1+0x220], R40 ;  /* 0x0002202801007387 */ /* 0x000fe80000100a00 */
[----:B------:R-:W-:Y:S04]  /*2050*/  STL.64 [R1+0x228], R42 ;  /* 0x0002282a01007387 */ /* 0x000fe80000100a00 */
[----:B------:R-:W-:Y:S04]  /*2060*/  STL.64 [R1+0x230], R44 ;  /* 0x0002302c01007387 */ /* 0x000fe80000100a00 */
[----:B------:R0:W-:Y:S02]  /*2070*/  STL.64 [R1+0x238], R46 ;  /* 0x0002382e01007387 */ /* 0x0001e40000100a00 */
[----:B0-----:R-:W-:-:S06]  /*2080*/  WARPGROUP.ARRIVE ;  /* 0x00000000000079c5 */ /* 0x001fcc0000000000 */
[----:B------:R-:W-:Y:S01]  /*2090*/  HGMMA.64x16x16.F32.BF16 R40, gdesc[UR32], RZ, !UPT, gsb0 ;  /* 0x00200000202879f0 */ /* 0x000fe2000c0018ff */
[----:B------:R-:W-:Y:S01]  /*20a0*/  UIADD3 UR32, UR61, 0x2, URZ ;  /* 0x000000023d207890 */ /* 0x000fe2000fffe03f */
[----:B------:R-:W-:Y:S01]  /*20b0*/  UMOV UR33, 0x40000040 ;  /* 0x4000004000217882 */ /* 0x000fe20000000000 */
[----:B------:R-:W-:Y:S02]  /*20c0*/  WARPGROUP.DEPBAR.LE gsb0, 0x0 ;  /* 0x00008000000079c5 */ /* 0x000fe40000010000 */
[----:B------:R-:W-:Y:S04]  /*20d0*/  STL.64 [R1+0x1a0], R40 ;  /* 0x0001a02801007387 */ /* 0x000fe80000100a00 */
[----:B------:R-:W-:Y:S04]  /*20e0*/  STL.64 [R1+0x1a8], R42 ;  /* 0x0001a82a01007387 */ /* 0x000fe80000100a00 */
[----:B------:R-:W-:Y:S04]  /*20f0*/  STL.64 [R1+0x1b0], R44 ;  /* 0x0001b02c01007387 */ /* 0x000fe80000100a00 */
[----:B------:R0:W-:Y:S02]  /*2100*/  STL.64 [R1+0x1b8], R46 ;  /* 0x0001b82e01007387 */ /* 0x0001e40000100a00 */
[----:B0-----:R-:W-:-:S06]  /*2110*/  WARPGROUP.ARRIVE ;  /* 0x00000000000079c5 */ /* 0x001fcc0000000000 */
[----:B------:R-:W-:Y:S03]  /*2120*/  HGMMA.64x16x16.F32.BF16 R40, gdesc[UR40], RZ, !UPT, gsb0 ;  /* 0x00200000282879f0 */ /* 0x000fe6000c0018ff */
[----:B------:R-:W-:Y:S02]  /*2130*/  WARPGROUP.DEPBAR.LE gsb0, 0x0 ;  /* 0x00008000000079c5 */ /* 0x000fe40000010000 */
[----:B------:R-:W-:Y:S04]  /*2140*/  STL.64 [R1+0x120], R40 ;  /* 0x0001202801007387 */ /* 0x000fe80000100a00 */
[----:B------:R-:W-:Y:S04]  /*2150*/  STL.64 [R1+0x128], R42 ;  /* 0x0001282a01007387 */ /* 0x000fe80000100a00 */
[----:B------:R-:W-:Y:S04]  /*2160*/  STL.64 [R1+0x130], R44 ;  /* 0x0001302c01007387 */ /* 0x000fe80000100a00 */
[----:B------:R0:W-:Y:S02]  /*2170*/  STL.64 [R1+0x138], R46 ;  /* 0x0001382e01007387 */ /* 0x0001e40000100a00 */
[----:B0-----:R-:W-:-:S06]  /*2180*/  WARPGROUP.ARRIVE ;  /* 0x00000000000079c5 */ /* 0x001fcc0000000000 */
[----:B------:R-:W-:Y:S01]  /*2190*/  HGMMA.64x16x16.F32.BF16 R40, gdesc[UR12], RZ, !UPT, gsb0 ;  /* 0x002000000c2879f0 */ /* 0x000fe2000c0018ff */
[----:B------:R-:W-:Y:S01]  /*21a0*/  UMOV UR12, UR4 ;  /* 0x00000004000c7c82 */ /* 0x000fe20008000000 */
[----:B------:R-:W-:Y:S01]  /*21b0*/  UIADD3 UR4, UR61, 0x400, URZ ;  /* 0x000004003d047890 */ /* 0x000fe2000fffe03f */
[----:B------:R-:W-:Y:S01]  /*21c0*/  UMOV UR13, UR5 ;  /* 0x00000005000d7c82 */ /* 0x000fe20008000000 */
        /* <DEDUP_REMOVED lines=9> */
[----:B------:R-:W-:Y:S01]  /*2260*/  WARPGROUP.ARRIVE ;  /* 0x00000000000079c5 */ /* 0x000fe20000000000 */
[----:B------:R-:W-:Y:S04]  /*2270*/  STL.64 [R1+0x20], R40 ;  /* 0x0000202801007387 */ /* 0x000fe80000100a00 */
[----:B------:R-:W-:Y:S01]  /*2280*/  STL.64 [R1+0x28], R42 ;  /* 0x0000282a01007387 */ /* 0x000fe20000100a00 */
[----:B------:R-:W-:Y:S03]  /*2290*/  HGMMA.64x16x16.F32.BF16 R208, gdesc[UR44], RZ, !UPT, gsb0 ;  /* 0x002000002cd079f0 */ /* 0x000fe6000c0018ff */
[----:B------:R-:W-:Y:S04]  /*22a0*/  STL.64 [R1+0x30], R44 ;  /* 0x0000302c01007387 */ /* 0x000fe80000100a00 */
[----:B------:R-:W-:Y:S01]  /*22b0*/  STL.64 [R1+0x38], R46 ;  /* 0x0000382e01007387 */ /* 0x000fe20000100a00 */
[----:B------:R-:W-:-:S02]  /*22c0*/  WARPGROUP.DEPBAR.LE gsb0, 0x0 ;  /* 0x00008000000079c5 */ /* 0x000fc40000010000 */
[----:B------:R-:W-:Y:S01]  /*22d0*/  WARPGROUP.ARRIVE ;  /* 0x00000000000079c5 */ /* 0x000fe20000000000 */
[----:B------:R0:W-:Y:S04]  /*22e0*/  STL.64 [R1+0xa70], R214 ;  /* 0x000a70d601007387 */ /* 0x0001e80000100a00 */
[----:B------:R1:W-:Y:S01]  /*22f0*/  STL.64 [R1+0xa68], R212 ;  /* 0x000a68d401007387 */ /* 0x0003e20000100a00 */
[----:B------:R-:W-:Y:S03]  /*2300*/  HGMMA.64x16x16.F32.BF16 R176, gdesc[UR36], RZ, !UPT, gsb0 ;  /* 0x0020000024b079f0 */ /* 0x000fe6000c0018ff */
[----:B------:R2:W-:Y:S04]  /*2310*/  STL.64 [R1+0xa60], R210 ;  /* 0x000a60d201007387 */ /* 0x0005e80000100a00 */
[----:B------:R3:W-:Y:S01]  /*2320*/  STL.64 [R1+0xa58], R208 ;  /* 0x000a58d001007387 */ /* 0x0007e20000100a00 */
[----:B0-----:R-:W-:-:S02]  /*2330*/  IMAD.MOV.U32 R214, RZ, RZ, R19 ;  /* 0x000000ffffd67224 */ /* 0x001fc400078e0013 */
[----:B------:R-:W-:Y:S02]  /*2340*/  IMAD.MOV.U32 R215, RZ, RZ, R18 ;  /* 0x000000ffffd77224 */ /* 0x000fe400078e0012 */
[----:B-1----:R-:W-:Y:S02]  /*2350*/  IMAD.MOV.U32 R212, RZ, RZ, R3 ;  /* 0x000000ffffd47224 */ /* 0x002fe400078e0003 */
[----:B------:R-:W-:Y:S02]  /*2360*/  IMAD.MOV.U32 R213, RZ, RZ, R0 ;  /* 0x000000ffffd57224 */ /* 0x000fe400078e0000 */
[----:B--2---:R-:W-:Y:S02]  /*2370*/  IMAD.MOV.U32 R210, RZ, RZ, R17 ;  /* 0x000000ffffd27224 */ /* 0x004fe400078e0011 */
[----:B------:R-:W-:Y:S02]  /*2380*/  IMAD.MOV.U32 R211, RZ, RZ, R16 ;  /* 0x000000ffffd37224 */ /* 0x000fe400078e0010 */
[----:B---3--:R-:W-:-:S02]  /*2390*/  IMAD.MOV.U32 R208, RZ, RZ, R39 ;  /* 0x000000ffffd07224 */ /* 0x008fc400078e0027 */
[----:B------:R-:W-:Y:S01]  /*23a0*/  IMAD.MOV.U32 R209, RZ, RZ, R38 ;  /* 0x000000ffffd17224 */ /* 0x000fe200078e0026 */
[----:B------:R-:W-:Y:S02]  /*23b0*/  WARPGROUP.DEPBAR.LE gsb0, 0x0 ;  /* 0x00008000000079c5 */ /* 0x000fe40000010000 */
        /* <DEDUP_REMOVED lines=9> */
[----:B------:R-:W-:Y:S01]  /*2450*/  IMAD.MOV.U32 R181, RZ, RZ, R58 ;  /* 0x000000ffffb57224 */ /* 0x000fe200078e003a */
[----:B--2---:R-:W-:Y:S01]  /*2460*/  MOV R178, R37 ;  /* 0x0000002500b27202 */ /* 0x004fe20000000f00 */
[----:B------:R-:W-:Y:S02]  /*2470*/  IMAD.MOV.U32 R179, RZ, RZ, R36 ;  /* 0x000000ffffb37224 */ /* 0x000fe400078e0024 */
[----:B---3--:R-:W-:Y:S02]  /*2480*/  IMAD.MOV.U32 R176, RZ, RZ, R32 ;  /* 0x000000ffffb07224 */ /* 0x008fe400078e0020 */
[----:B------:R-:W-:Y:S01]  /*2490*/  IMAD.MOV.U32 R177, RZ, RZ, R31 ;  /* 0x000000ffffb17224 */ /* 0x000fe200078e001f */
        /* <DEDUP_REMOVED lines=12> */
[----:B------:R-:W-:Y:S01]  /*2560*/  IMAD.MOV.U32 R147, RZ, RZ, R29 ;  /* 0x000000ffff937224 */ /* 0x000fe200078e001d */
[----:B---3--:R-:W-:Y:S01]  /*2570*/  MOV R145, R23 ;  /* 0x0000001700917202 */ /* 0x008fe20000000f00 */
[----:B------:R-:W-:Y:S01]  /*2580*/  IMAD.MOV.U32 R144, RZ, RZ, R24 ;  /* 0x000000ffff907224 */ /* 0x000fe200078e0018 */
[----:B------:R-:W-:-:S02]  /*2590*/  WARPGROUP.DEPBAR.LE gsb0, 0x0 ;  /* 0x00008000000079c5 */ /* 0x000fc40000010000 */
[----:B------:R-:W-:Y:S01]  /*25a0*/  WARPGROUP.ARRIVE ;  /* 0x00000000000079c5 */ /* 0x000fe20000000000 */
[----:B------:R0:W-:Y:S04]  /*25b0*/  STL.64 [R1+0xad0], R118 ;  /* 0x000ad07601007387 */ /* 0x0001e80000100a00 */
[----:B------:R1:W-:Y:S01]  /*25c0*/  STL.64 [R1+0xac8], R116 ;  /* 0x000ac87401007387 */ /* 0x0003e20000100a00 */
[----:B------:R-:W-:Y:S03]  /*25d0*/  HGMMA.64x16x16.F32.BF16 R80, gdesc[UR24], RZ, !UPT, gsb0 ;  /* 0x00200000185079f0 */ /* 0x000fe6000c0018ff */
[----:B------:R2:W-:Y:S04]  /*25e0*/  STL.64 [R1+0xac0], R114 ;  /* 0x000ac07201007387 */ /* 0x0005e80000100a00 */
[----:B------:R-:W-:Y:S01]  /*25f0*/  STL.64 [R1+0xab8], R112 ;  /* 0x000ab87001007387 */ /* 0x000fe20000100a00 */
[----:B0-----:R-:W-:-:S02]  /*2600*/  IMAD.MOV.U32 R118, RZ, RZ, R26 ;  /* 0x000000ffff767224 */ /* 0x001fc400078e001a */
[----:B------:R-:W-:Y:S02]  /*2610*/  IMAD.MOV.U32 R119, RZ, RZ, R25 ;  /* 0x000000ffff777224 */ /* 0x000fe400078e0019 */
[----:B-1----:R-:W-:Y:S02]  /*2620*/  IMAD.MOV.U32 R117, RZ, RZ, R27 ;  /* 0x000000ffff757224 */ /* 0x002fe400078e001b */
[----:B------:R-:W-:Y:S02]  /*2630*/  IMAD.MOV.U32 R116, RZ, RZ, R20 ;  /* 0x000000ffff747224 */ /* 0x000fe400078e0014 */
[----:B--2---:R-:W-:Y:S02]  /*2640*/  IMAD.MOV.U32 R114, RZ, RZ, R22 ;  /* 0x000000ffff727224 */ /* 0x004fe400078e0016 */
[----:B------:R-:W-:Y:S01]  /*2650*/  IMAD.MOV.U32 R115, RZ, RZ, R21 ;  /* 0x000000ffff737224 */ /* 0x000fe200078e0015 */
[----:B------:R-:W-:Y:S02]  /*2660*/  WARPGROUP.DEPBAR.LE gsb0, 0x0 ;  /* 0x00008000000079c5 */ /* 0x000fe40000010000 */
[----:B------:R-:W-:Y:S01]  /*2670*/  WARPGROUP.ARRIVE ;  /* 0x00000000000079c5 */ /* 0x000fe20000000000 */
[----:B------:R0:W-:Y:S04]  /*2680*/  STL.64 [R1+0xaf0], R86 ;  /* 0x000af05601007387 */ /* 0x0001e80000100a00 */
[----:B------:R-:W-:Y:S01]  /*2690*/  STL.64 [R1+0xae8], R84 ;  /* 0x000ae85401007387 */ /* 0x000fe20000100a00 */
[----:B------:R-:W-:Y:S01]  /*26a0*/  HGMMA.64x16x16.F32.BF16 R48, gdesc[UR8], RZ, !UPT, gsb0 ;  /* 0x00200000083079f0 */ /* 0x000fe2000c0018ff */
[----:B------:R-:W-:-:S02]  /*26b0*/  UIADD3 UR8, UR61, 0x800, URZ ;  /* 0x000008003d087890 */ /* 0x000fc4000fffe03f */
[----:B------:R-:W-:Y:S01]  /*26c0*/  STL.64 [R1+0xae0], R82 ;  /* 0x000ae05201007387 */ /* 0x000fe20000100a00 */
[----:B------:R-:W-:Y:S02]  /*26d0*/  UMOV UR9, 0x40000040 ;  /* 0x4000004000097882 */ /* 0x000fe40000000000 */
[----:B------:R-:W-:Y:S01]  /*26e0*/  UMOV UR29, UR9 ;  /* 0x00000009001d7c82 */ /* 0x000fe20008000000 */
[----:B------:R1:W-:Y:S01]  /*26f0*/  STL.64 [R1+0xad8], R80 ;  /* 0x000ad85001007387 */ /* 0x0003e20000100a00 */
[----:B------:R-:W-:Y:S01]  /*2700*/  UMOV UR21, UR9 ;  /* 0x0000000900157c82 */ /* 0x000fe20008000000 */
[----:B------:R-:W-:Y:S01]  /*2710*/  UMOV UR37, UR9 ;  /* 0x0000000900257c82 */ /* 0x000fe20008000000 */
[----:B------:R-:W-:Y:S01]  /*2720*/  UMOV UR45, UR9 ;  /* 0x00000009002d7c82 */ /* 0x000fe20008000000 */
[----:B------:R-:W-:Y:S01]  /*2730*/  UMOV UR17, UR9 ;  /* 0x0000000900117c82 */ /* 0x000fe20008000000 */
[----:B------:R-:W-:Y:S01]  /*2740*/  UMOV UR41, UR9 ;  /* 0x0000000900297c82 */ /* 0x000fe20008000000 */
[----:B------:R-:W-:Y:S01]  /*2750*/  UMOV UR53, UR9 ;  /* 0x0000000900357c82 */ /* 0x000fe20008000000 */
[----:B------:R-:W-:Y:S01]  /*2760*/  UMOV UR57, UR9 ;  /* 0x0000000900397c82 */ /* 0x000fe20008000000 */
[----:B0-----:R-:W-:Y:S01]  /*2770*/  MOV R86, R144 ;  /* 0x0000009000567202 */ /* 0x001fe20000000f00 */
[----:B------:R-:W-:-:S02]  /*2780*/  IMAD.MOV.U32 R87, RZ, RZ, R145 ;  /* 0x000000ffff577224 */ /* 0x000fc400078e0091 */
[----:B------:R-:W-:Y:S02]  /*2790*/  IMAD.MOV.U32 R144, RZ, RZ, R176 ;  /* 0x000000ffff907224 */ /* 0x000fe400078e00b0 */
[----:B-1----:R-:W-:Y:S02]  /*27a0*/  IMAD.MOV.U32 R80, RZ, RZ, R114 ;  /* 0x000000ffff507224 */ /* 0x002fe400078e0072 */
[----:B------:R-:W-:Y:S02]  /*27b0*/  IMAD.MOV.U32 R81, RZ, RZ, R115 ;  /* 0x000000ffff517224 */ /* 0x000fe400078e0073 */
[----:B------:R-:W-:Y:S02]  /*27c0*/  IMAD.MOV.U32 R114, RZ, RZ, R146 ;  /* 0x000000ffff727224 */ /* 0x000fe400078e0092 */
[----:B------:R-:W-:Y:S02]  /*27d0*/  IMAD.MOV.U32 R145, RZ, RZ, R177 ;  /* 0x000000ffff917224 */ /* 0x000fe400078e00b1 */
[----:B------:R-:W-:-:S02]  /*27e0*/  IMAD.MOV.U32 R176, RZ, RZ, R208 ;  /* 0x000000ffffb07224 */ /* 0x000fc400078e00d0 */
        /* <DEDUP_REMOVED lines=10> */
[----:B------:R-:W-:Y:S01]  /*2890*/  IMAD.MOV.U32 R148, RZ, RZ, R180 ;  /* 0x000000ffff947224 */ /* 0x000fe200078e00b4 */
[----:B------:R-:W-:Y:S02]  /*28a0*/  WARPGROUP.DEPBAR.LE gsb0, 0x0 ;  /* 0x00008000000079c5 */ /* 0x000fe40000010000 */
[----:B------:R-:W-:Y:S01]  /*28b0*/  WARPGROUP.ARRIVE ;  /* 0x00000000000079c5 */ /* 0x000fe20000000000 */
[----:B------:R-:W-:Y:S01]  /*28c0*/  STL [R1+0xb14], R48 ;  /* 0x000b143001007387 */ /* 0x000fe20000100800 */
[----:B------:R-:W-:-:S02]  /*28d0*/  IMAD.MOV.U32 R179, RZ, RZ, R211 ;  /* 0x000000ffffb37224 */ /* 0x000fc400078e00d3 */
[----:B------:R-:W-:Y:S01]  /*28e0*/  IMAD.MOV.U32 R85, RZ, RZ, R119 ;  /* 0x000000ffff557224 */ /* 0x000fe200078e0077 */
[----:B------:R-:W-:Y:S01]  /*28f0*/  STL [R1+0xb10], R49 ;  /* 0x000b103101007387 */ /* 0x000fe20000100800 */
[----:B------:R-:W-:Y:S01]  /*2900*/  HGMMA.64x16x16.F32.BF16 R40, gdesc[UR4], RZ, !UPT, gsb0 ;  /* 0x00200000042879f0 */ /* 0x000fe2000c0018ff */
[----:B------:R-:W-:Y:S01]  /*2910*/  UMOV UR6, UR26 ;  /* 0x0000001a00067c82 */ /* 0x000fe20008000000 */
[----:B------:R-:W-:Y:S01]  /*2920*/  UMOV UR7, UR27 ;  /* 0x0000001b00077c82 */ /* 0x000fe20008000000 */
[----:B------:R-:W-:Y:S01]  /*2930*/  STL [R1+0xb0c], R50 ;  /* 0x000b0c3201007387 */ /* 0x000fe20000100800 */
[----:B------:R-:W-:Y:S01]  /*2940*/  IMAD.MOV.U32 R118, RZ, RZ, R150 ;  /* 0x000000ffff767224 */ /* 0x000fe200078e0096 */
[----:B------:R-:W-:Y:S01]  /*2950*/  MOV R150, R182 ;  /* 0x000000b600967202 */ /* 0x000fe20000000f00 */
[----:B------:R-:W-:Y:S01]  /*2960*/  IMAD.MOV.U32 R149, RZ, RZ, R181 ;  /* 0x000000ffff957224 */ /* 0x000fe200078e00b5 */
[----:B------:R-:W-:Y:S01]  /*2970*/  STL [R1+0xb08], R51 ;  /* 0x000b083301007387 */ /* 0x000fe20000100800 */
[----:B------:R-:W-:-:S02]  /*2980*/  IMAD.MOV.U32 R180, RZ, RZ, R212 ;  /* 0x000000ffffb47224 */ /* 0x000fc400078e00d4 */
[----:B------:R-:W-:Y:S01]  /*2990*/  IMAD.MOV.U32 R119, RZ, RZ, R151 ;  /* 0x000000ffff777224 */ /* 0x000fe200078e0097 */
[----:B------:R-:W-:Y:S01]  /*29a0*/  STL [R1+0xb04], R52 ;  /* 0x000b043401007387 */ /* 0x000fe20000100800 */
[----:B------:R-:W-:Y:S02]  /*29b0*/  IMAD.MOV.U32 R181, RZ, RZ, R213 ;  /* 0x000000ffffb57224 */ /* 0x000fe400078e00d5 */
[----:B------:R-:W-:Y:S01]  /*29c0*/  IMAD.MOV.U32 R151, RZ, RZ, R183 ;  /* 0x000000ffff977224 */ /* 0x000fe200078e00b7 */
[----:B------:R-:W-:Y:S01]  /*29d0*/  STL [R1+0xb00], R53 ;  /* 0x000b003501007387 */ /* 0x000fe20000100800 */
[----:B------:R-:W-:Y:S02]  /*29e0*/  IMAD.MOV.U32 R182, RZ, RZ, R214 ;  /* 0x000000ffffb67224 */ /* 0x000fe400078e00d6 */
[----:B------:R-:W-:Y:S01]  /*29f0*/  IMAD.MOV.U32 R183, RZ, RZ, R215 ;  /* 0x000000ffffb77224 */ /* 0x000fe200078e00d7 */
[----:B------:R-:W-:Y:S04]  /*2a00*/  STL [R1+0xafc], R54 ;  /* 0x000afc3601007387 */ /* 0x000fe80000100800 */
[----:B------:R-:W-:Y:S01]  /*2a10*/  STL [R1+0xaf8], R55 ;  /* 0x000af83701007387 */ /* 0x000fe20000100800 */
[----:B------:R-:W-:-:S02]  /*2a20*/  WARPGROUP.DEPBAR.LE gsb0, 0x0 ;  /* 0x00008000000079c5 */ /* 0x000fc40000010000 */
[----:B------:R-:W-:Y:S01]  /*2a30*/  WARPGROUP.ARRIVE ;  /* 0x00000000000079c5 */ /* 0x000fe20000000000 */
[----:B------:R-:W-:Y:S04]  /*2a40*/  STL [R1+0xb34], R40 ;  /* 0x000b342801007387 */ /* 0x000fe80000100800 */
[----:B------:R-:W-:Y:S01]  /*2a50*/  STL [R1+0xb30], R41 ;  /* 0x000b302901007387 */ /* 0x000fe20000100800 */
[----:B------:R-:W-:Y:S01]  /*2a60*/  HGMMA.64x16x16.F32.BF16 R72, gdesc[UR4], RZ, !UPT, gsb0 ;  /* 0x00200000044879f0 */ /* 0x000fe2000c0018ff */
[----:B------:R-:W-:Y:S01]  /*2a70*/  UMOV UR6, UR30 ;  /* 0x0000001e00067c82 */ /* 0x000fe20008000000 */
[----:B------:R-:W-:Y:S01]  /*2a80*/  UMOV UR7, UR31 ;  /* 0x0000001f00077c82 */ /* 0x000fe20008000000 */
[----:B------:R-:W-:Y:S04]  /*2a90*/  STL [R1+0xb2c], R42 ;  /* 0x000b2c2a01007387 */ /* 0x000fe80000100800 */
[----:B------:R-:W-:Y:S04]  /*2aa0*/  STL [R1+0xb28], R43 ;  /* 0x000b282b01007387 */ /* 0x000fe80000100800 */
[----:B------:R-:W-:Y:S04]  /*2ab0*/  STL [R1+0xb24], R44 ;  /* 0x000b242c01007387 */ /* 0x000fe80000100800 */
[----:B------:R-:W-:Y:S04]  /*2ac0*/  STL [R1+0xb20], R45 ;  /* 0x000b202d01007387 */ /* 0x000fe80000100800 */
[----:B------:R-:W-:Y:S04]  /*2ad0*/  STL [R1+0xb1c], R46 ;  /* 0x000b1c2e01007387 */ /* 0x000fe80000100800 */
[----:B------:R0:W-:Y:S01]  /*2ae0*/  STL [R1+0xb18], R47 ;  /* 0x000b182f01007387 */ /* 0x0001e20000100800 */
[----:B------:R-:W-:-:S02]  /*2af0*/  WARPGROUP.DEPBAR.LE gsb0, 0x0 ;  /* 0x00008000000079c5 */ /* 0x000fc40000010000 */
[----:B------:R-:W-:-:S06]  /*2b00*/  WARPGROUP.ARRIVE ;  /* 0x00000000000079c5 */ /* 0x000fcc0000000000 */
[----:B------:R-:W-:Y:S01]  /*2b10*/  HGMMA.64x16x16.F32.BF16 R104, gdesc[UR4], RZ, !UPT, gsb0 ;  /* 0x00200000046879f0 */ /* 0x000fe2000c0018ff */
[----:B------:R-:W-:Y:S01]  /*2b20*/  UMOV UR6, UR22 ;  /* 0x0000001600067c82 */ /* 0x000fe20008000000 */
[----:B------:R-:W-:Y:S01]  /*2b30*/  UMOV UR7, UR23 ;  /* 0x0000001700077c82 */ /* 0x000fe20008000000 */
[----:B------:R-:W-:Y:S02]  /*2b40*/  WARPGROUP.DEPBAR.LE gsb0, 0x0 ;  /* 0x00008000000079c5 */ /* 0x000fe40000010000 */
        /* <DEDUP_REMOVED lines=15> */
[----:B0-----:R-:W-:-:S06]  /*2c40*/  WARPGROUP.ARRIVE ;  /* 0x00000000000079c5 */ /* 0x001fcc0000000000 */
[----:B------:R-:W-:Y:S01]  /*2c50*/  HGMMA.64x16x16.F32.BF16 R40, gdesc[UR4], RZ, !UPT, gsb0 ;  /* 0x00200000042879f0 */ /* 0x000fe2000c0018ff */
[----:B------:R-:W-:Y:S01]  /*2c60*/  UMOV UR6, UR14 ;  /* 0x0000000e00067c82 */ /* 0x000fe20008000000 */
[----:B------:R-:W-:Y:S01]  /*2c70*/  UMOV UR7, UR15 ;  /* 0x0000000f00077c82 */ /* 0x000fe20008000000 */
[----:B------:R-:W-:Y:S02]  /*2c80*/  WARPGROUP.DEPBAR.LE gsb0, 0x0 ;  /* 0x00008000000079c5 */ /* 0x000fe40000010000 */
[----:B------:R-:W-:Y:S01]  /*2c90*/  WARPGROUP.ARRIVE ;  /* 0x00000000000079c5 */ /* 0x000fe20000000000 */
[----:B------:R0:W-:Y:S04]  /*2ca0*/  STL.64 [R1], R40 ;  /* 0x0000002801007387 */ /* 0x0001e80000100a00 */
[----:B------:R1:W-:Y:S01]  /*2cb0*/  STL.64 [R1+0x8], R42 ;  /* 0x0000082a01007387 */ /* 0x0003e20000100a00 */
[----:B------:R-:W-:Y:S01]  /*2cc0*/  HGMMA.64x16x16.F32.BF16 R4, gdesc[UR4], RZ, !UPT, gsb0 ;  /* 0x00200000040479f0 */ /* 0x000fe2000c0018ff */
[----:B------:R-:W-:Y:S01]  /*2cd0*/  UMOV UR6, UR42 ;  /* 0x0000002a00067c82 */ /* 0x000fe20008000000 */
[----:B------:R-:W-:Y:S01]  /*2ce0*/  UMOV UR7, UR43 ;  /* 0x0000002b00077c82 */ /* 0x000fe20008000000 */
[----:B------:R2:W-:Y:S04]  /*2cf0*/  STL.64 [R1+0x10], R44 ;  /* 0x0000102c01007387 */ /* 0x0005e80000100a00 */
[----:B------:R3:W-:Y:S01]  /*2d00*/  STL.64 [R1+0x18], R46 ;  /* 0x0000182e01007387 */ /* 0x0007e20000100a00 */
[----:B------:R-:W-:-:S02]  /*2d10*/  WARPGROUP.DEPBAR.LE gsb0, 0x0 ;  /* 0x00008000000079c5 */ /* 0x000fc40000010000 */
[----:B------:R-:W-:Y:S01]  /*2d20*/  IMAD.MOV.U32 R48, RZ, RZ, R4 ;  /* 0x000000ffff307224 */ /* 0x000fe200078e0004 */
[----:B------:R-:W-:Y:S01]  /*2d30*/  MOV R51, R7 ;  /* 0x0000000700337202 */ /* 0x000fe20000000f00 */
[----:B------:R-:W-:Y:S02]  /*2d40*/  IMAD.MOV.U32 R49, RZ, RZ, R5 ;  /* 0x000000ffff317224 */ /* 0x000fe400078e0005 */
[----:B------:R-:W-:Y:S02]  /*2d50*/  IMAD.MOV.U32 R50, RZ, RZ, R6 ;  /* 0x000000ffff327224 */ /* 0x000fe400078e0006 */
[----:B------:R-:W-:Y:S02]  /*2d60*/  IMAD.MOV.U32 R52, RZ, RZ, R8 ;  /* 0x000000ffff347224 */ /* 0x000fe400078e0008 */
[----:B------:R-:W-:Y:S02]  /*2d70*/  IMAD.MOV.U32 R53, RZ, RZ, R9 ;  /* 0x000000ffff357224 */ /* 0x000fe400078e0009 */
[----:B------:R-:W-:-:S02]  /*2d80*/  IMAD.MOV.U32 R54, RZ, RZ, R10 ;  /* 0x000000ffff367224 */ /* 0x000fc400078e000a */
[----:B------:R-:W-:Y:S02]  /*2d90*/  IMAD.MOV.U32 R55, RZ, RZ, R11 ;  /* 0x000000ffff377224 */ /* 0x000fe400078e000b */
[----:B------:R-:W-:-:S06]  /*2da0*/  WARPGROUP.ARRIVE ;  /* 0x00000000000079c5 */ /* 0x000fcc0000000000 */
[----:B------:R-:W-:Y:S01]  /*2db0*/  HGMMA.64x16x16.F32.BF16 R4, gdesc[UR4], RZ, !UPT, gsb0 ;  /* 0x00200000040479f0 */ /* 0x000fe2000c0018ff */
[----:B------:R-:W-:Y:S01]  /*2dc0*/  UMOV UR6, UR34 ;  /* 0x0000002200067c82 */ /* 0x000fe20008000000 */
[----:B------:R-:W-:Y:S01]  /*2dd0*/  UMOV UR7, UR35 ;  /* 0x0000002300077c82 */ /* 0x000fe20008000000 */
[----:B------:R-:W-:Y:S02]  /*2de0*/  WARPGROUP.DEPBAR.LE gsb0, 0x0 ;  /* 0x00008000000079c5 */ /* 0x000fe40000010000 */
[----:B------:R-:W-:Y:S01]  /*2df0*/  WARPGROUP.ARRIVE ;  /* 0x00000000000079c5 */ /* 0x000fe20000000000 */
[----:B0-----:R-:W-:Y:S02]  /*2e00*/  IMAD.MOV.U32 R40, RZ, RZ, R4 ;  /* 0x000000ffff287224 */ /* 0x001fe400078e0004 */
[----:B------:R-:W-:Y:S02]  /*2e10*/  IMAD.MOV.U32 R41, RZ, RZ, R5 ;  /* 0x000000ffff297224 */ /* 0x000fe400078e0005 */
[----:B-1----:R-:W-:Y:S01]  /*2e20*/  IMAD.MOV.U32 R42, RZ, RZ, R6 ;  /* 0x000000ffff2a7224 */ /* 0x002fe200078e0006 */
[----:B------:R-:W-:Y:S01]  /*2e30*/  HGMMA.64x16x16.F32.BF16 R60, gdesc[UR4], RZ, !UPT, gsb0 ;  /* 0x00200000043c79f0 */ /* 0x000fe2000c0018ff */
[----:B------:R-:W-:Y:S01]  /*2e40*/  UMOV UR6, UR50 ;  /* 0x0000003200067c82 */ /* 0x000fe20008000000 */
[----:B------:R-:W-:Y:S01]  /*2e50*/  UMOV UR7, UR51 ;  /* 0x0000003300077c82 */ /* 0x000fe20008000000 */
[----:B------:R-:W-:-:S02]  /*2e60*/  IMAD.MOV.U32 R43, RZ, RZ, R7 ;  /* 0x000000ffff2b7224 */ /* 0x000fc400078e0007 */
[----:B--2---:R-:W-:Y:S02]  /*2e70*/  IMAD.MOV.U32 R44, RZ, RZ, R8 ;  /* 0x000000ffff2c7224 */ /* 0x004fe400078e0008 */
[----:B------:R-:W-:Y:S02]  /*2e80*/  IMAD.MOV.U32 R45, RZ, RZ, R9 ;  /* 0x000000ffff2d7224 */ /* 0x000fe400078e0009 */
[----:B---3--:R-:W-:Y:S02]  /*2e90*/  IMAD.MOV.U32 R46, RZ, RZ, R10 ;  /* 0x000000ffff2e7224 */ /* 0x008fe400078e000a */
        /* <DEDUP_REMOVED lines=9> */
[----:B------:R-:W-:Y:S01]  /*2f30*/  UMOV UR7, UR59 ;  /* 0x0000003b00077c82 */ /* 0x000fe20008000000 */
        /* <DEDUP_REMOVED lines=36> */
[----:B------:R-:W-:Y:S01]  /*3180*/  UMOV UR4, UR8 ;  /* 0x0000000800047c82 */ /* 0x000fe20008000000 */
[----:B------:R-:W-:Y:S01]  /*3190*/  UMOV UR5, 0x40000040 ;  /* 0x4000004000057882 */ /* 0x000fe20000000000 */
[----:B------:R-:W-:Y:S01]  /*31a0*/  UMOV UR24, UR4 ;  /* 0x0000000400187c82 */ /* 0x000fe20008000000 */
[----:B------:R-:W-:Y:S01]  /*31b0*/  UMOV UR25, UR5 ;  /* 0x0000000500197c82 */ /* 0x000fe20008000000 */
[----:B------:R-:W-:-:S07]  /*31c0*/  UIADD3 UR8, UR61, 0xc00, URZ ;  /* 0x00000c003d087890 */ /* 0x000fce000fffe03f */
[----:B------:R-:W-:Y:S01]  /*31d0*/  UMOV UR28, UR8 ;  /* 0x00000008001c7c82 */ /* 0x000fe20008000000 */
[----:B------:R-:W-:Y:S01]  /*31e0*/  UMOV UR20, UR8 ;  /* 0x0000000800147c82 */ /* 0x000fe20008000000 */
[----:B------:R-:W-:Y:S01]  /*31f0*/  UMOV UR36, UR8 ;  /* 0x0000000800247c82 */ /* 0x000fe20008000000 */
[----:B------:R-:W-:Y:S01]  /*3200*/  UMOV UR44, UR8 ;  /* 0x00000008002c7c82 */ /* 0x000fe20008000000 */
[----:B------:R-:W-:Y:S01]  /*3210*/  UMOV UR16, UR8 ;  /* 0x0000000800107c82 */ /* 0x000fe20008000000 */
[----:B------:R-:W-:Y:S01]  /*3220*/  UMOV UR40, UR8 ;  /* 0x0000000800287c82 */ /* 0x000fe20008000000 */
        /* <DEDUP_REMOVED lines=12> */
[----:B------:R-:W-:Y:S01]  /*32f0*/  WARPGROUP.ARRIVE ;  /* 0x00000000000079c5 */ /* 0x000fe20000000000 */
[----:B------:R-:W-:Y:S04]  /*3300*/  STL.64 [R1+0x3e0], R60 ;  /* 0x0003e03c01007387 */ /* 0x000fe80000100a00 */
[----:B------:R-:W-:Y:S01]  /*3310*/  STL.64 [R1+0x3e8], R62 ;  /* 0x0003e83e01007387 */ /* 0x000fe20000100a00 */
[----:B------:R-:W-:Y:S01]  /*3320*/  HGMMA.64x16x16.F32.BF16 R4, gdesc[UR4], RZ, !UPT, gsb0 ;  /* 0x00200000040479f0 */ /* 0x000fe2000c0018ff */
[----:B------:R-:W-:Y:S01]  /*3330*/  UMOV UR6, UR12 ;  /* 0x0000000c00067c82 */ /* 0x000fe20008000000 */
[----:B------:R-:W-:Y:S01]  /*3340*/  UMOV UR7, UR13 ;  /* 0x0000000d00077c82 */ /* 0x000fe20008000000 */
[----:B------:R-:W-:Y:S04]  /*3350*/  STL.64 [R1+0x3f0], R64 ;  /* 0x0003f04001007387 */ /* 0x000fe80000100a00 */
[----:B------:R-:W-:Y:S01]  /*3360*/  STL.64 [R1+0x3f8], R66 ;  /* 0x0003f84201007387 */ /* 0x000fe20000100a00 */
[----:B------:R-:W-:-:S03]  /*3370*/  WARPGROUP.DEPBAR.LE gsb0, 0x0 ;  /* 0x00008000000079c5 */ /* 0x000fc60000010000 */
[----:B------:R-:W-:Y:S01]  /*3380*/  STL.64 [R1+0x360], R4 ;  /* 0x0003600401007387 */ /* 0x000fe20000100a00 */
[----:B------:R-:W-:-:S03]  /*3390*/  IMAD.MOV.U32 R235, RZ, RZ, R11 ;  /* 0x000000ffffeb7224 */ /* 0x000fc600078e000b */
[----:B------:R-:W-:Y:S04]  /*33a0*/  STL.64 [R1+0x368], R6 ;  /* 0x0003680601007387 */ /* 0x000fe80000100a00 */
[----:B------:R-:W-:Y:S04]  /*33b0*/  STL.64 [R1+0x370], R8 ;  /* 0x0003700801007387 */ /* 0x000fe80000100a00 */
[----:B------:R0:W-:Y:S02]  /*33c0*/  STL [R1+0x378], R10 ;  /* 0x0003780a01007387 */ /* 0x0001e40000100800 */
[----:B0-----:R-:W-:-:S06]  /*33d0*/  WARPGROUP.ARRIVE ;  /* 0x00000000000079c5 */ /* 0x001fcc0000000000 */
        /* <DEDUP_REMOVED lines=9> */
[----:B------:R-:W-:Y:S01]  /*3470*/  MOV R234, R60 ;  /* 0x0000003c00ea7202 */ /* 0x000fe20000000f00 */
[----:B------:R-:W-:Y:S02]  /*3480*/  IMAD.MOV.U32 R233, RZ, RZ, R61 ;  /* 0x000000ffffe97224 */ /* 0x000fe400078e003d */
[----:B------:R-:W-:Y:S02]  /*3490*/  IMAD.MOV.U32 R232, RZ, RZ, R62 ;  /* 0x000000ffffe87224 */ /* 0x000fe400078e003e */
[----:B------:R-:W-:-:S02]  /*34a0*/  IMAD.MOV.U32 R15, RZ, RZ, R63 ;  /* 0x000000ffff0f7224 */ /* 0x000fc400078e003f */
[----:B------:R-:W-:Y:S02]  /*34b0*/  IMAD.MOV.U32 R14, RZ, RZ, R64 ;  /* 0x000000ffff0e7224 */ /* 0x000fe400078e0040 */
[----:B------:R-:W-:Y:S02]  /*34c0*/  IMAD.MOV.U32 R13, RZ, RZ, R65 ;  /* 0x000000ffff0d7224 */ /* 0x000fe400078e0041 */
[----:B------:R-:W-:Y:S02]  /*34d0*/  IMAD.MOV.U32 R12, RZ, RZ, R66 ;  /* 0x000000ffff0c7224 */ /* 0x000fe400078e0042 */
[----:B------:R-:W-:Y:S02]  /*34e0*/  IMAD.MOV.U32 R2, RZ, RZ, R67 ;  /* 0x000000ffff027224 */ /* 0x000fe400078e0043 */
[----:B------:R-:W-:-:S06]  /*34f0*/  WARPGROUP.ARRIVE ;  /* 0x00000000000079c5 */ /* 0x000fcc0000000000 */
        /* <DEDUP_REMOVED lines=38> */
[----:B------:R0:W-:Y:S01]  /*3760*/  STL.64 [R1+0x78], R66 ;  /* 0x0000784201007387 */ /* 0x0001e20000100a00 */
        /* <DEDUP_REMOVED lines=53> */
[----:B0-----:R-:W-:Y:S01]  /*3ac0*/  WARPGROUP.ARRIVE ;  /* 0x00000000000079c5 */ /* 0x001fe20000000000 */
        /* <DEDUP_REMOVED lines=13> */
[----:B------:R-:W-:Y:S04]  /*3ba0*/  STL.64 [R1+0xa30], R70 ;  /* 0x000a304601007387 */ /* 0x000fe80000100a00 */
[----:B------:R-:W-:Y:S01]  /*3bb0*/  STL.64 [R1+0xa28], R68 ;  /* 0x000a284401007387 */ /* 0x000fe20000100a00 */
[----:B------:R-:W-:Y:S01]  /*3bc0*/  HGMMA.64x16x16.F32.BF16 R32, gdesc[UR4], RZ, !UPT, gsb0 ;  /* 0x00200000042079f0 */ /* 0x000fe2000c0018ff */
[----:B------:R-:W-:Y:S01]  /*3bd0*/  UMOV UR6, UR8 ;  /* 0x0000000800067c82 */ /* 0x000fe20008000000 */
[----:B------:R-:W-:Y:S01]  /*3be0*/  UMOV UR7, UR9 ;  /* 0x0000000900077c82 */ /* 0x000fe20008000000 */
[----:B------:R-:W-:Y:S01]  /*3bf0*/  UMOV UR4, UR8 ;  /* 0x0000000800047c82 */ /* 0x000fe20008000000 */
[----:B------:R-:W-:Y:S01]  /*3c00*/  UMOV UR5, UR9 ;  /* 0x0000000900057c82 */ /* 0x000fe20008000000 */
[----:B------:R-:W-:Y:S04]  /*3c10*/  STL.64 [R1+0xa20], R66 ;  /* 0x000a204201007387 */ /* 0x000fe80000100a00 */
[----:B------:R0:W-:Y:S01]  /*3c20*/  STL.64 [R1+0xa18], R64 ;  /* 0x000a184001007387 */ /* 0x0001e20000100a00 */
[----:B------:R-:W-:-:S02]  /*3c30*/  WARPGROUP.DEPBAR.LE gsb0, 0x0 ;  /* 0x00008000000079c5 */ /* 0x000fc40000010000 */
[----:B------:R-:W-:Y:S01]  /*3c40*/  WARPGROUP.ARRIVE ;  /* 0x00000000000079c5 */ /* 0x000fe20000000000 */
[----:B------:R-:W-:Y:S04]  /*3c50*/  STL.64 [R1+0xa50], R38 ;  /* 0x000a502601007387 */ /* 0x000fe80000100a00 */
[----:B------:R-:W-:Y:S01]  /*3c60*/  STL.64 [R1+0xa48], R36 ;  /* 0x000a482401007387 */ /* 0x000fe20000100a00 */
[----:B------:R-:W-:Y:S01]  /*3c70*/  HGMMA.64x16x16.F32.BF16 R24, gdesc[UR8], RZ, !UPT, gsb0 ;  /* 0x00200000081879f0 */ /* 0x000fe2000c0018ff */
[----:B------:R-:W-:Y:S01]  /*3c80*/  UMOV UR10, UR48 ;  /* 0x00000030000a7c82 */ /* 0x000fe20008000000 */
[----:B------:R-:W-:Y:S01]  /*3c90*/  UMOV UR11, UR49 ;  /* 0x00000031000b7c82 */ /* 0x000fe20008000000 */
[----:B------:R-:W-:Y:S01]  /*3ca0*/  STL.64 [R1+0xa40], R34 ;  /* 0x000a402201007387 */ /* 0x000fe20000100a00 */
[----:B------:R-:W-:Y:S01]  /*3cb0*/  UMOV UR48, UR32 ;  /* 0x0000002000307c82 */ /* 0x000fe20008000000 */
[----:B------:R-:W-:-:S02]  /*3cc0*/  UMOV UR49, UR33 ;  /* 0x0000002100317c82 */ /* 0x000fc40008000000 */
[----:B------:R1:W-:Y:S01]  /*3cd0*/  STL.64 [R1+0xa38], R32 ;  /* 0x000a382001007387 */ /* 0x0003e20000100a00 */
[----:B------:R-:W-:Y:S02]  /*3ce0*/  WARPGROUP.DEPBAR.LE gsb0, 0x0 ;  /* 0x00008000000079c5 */ /* 0x000fe40000010000 */
[----:B------:R-:W-:-:S06]  /*3cf0*/  WARPGROUP.ARRIVE ;  /* 0x00000000000079c5 */ /* 0x000fcc0000000000 */
[----:B------:R-:W-:Y:S01]  /*3d00*/  HGMMA.64x16x16.F32.BF16 R56, gdesc[UR24], RZ, !UPT, gsb0 ;  /* 0x00200000183879f0 */ /* 0x000fe2000c0018ff */
[----:B------:R-:W-:Y:S01]  /*3d10*/  UMOV UR24, UR8 ;  /* 0x0000000800187c82 */ /* 0x000fe20008000000 */
[----:B------:R-:W-:Y:S01]  /*3d20*/  UMOV UR25, UR9 ;  /* 0x0000000900197c82 */ /* 0x000fe20008000000 */
[----:B------:R-:W-:Y:S01]  /*3d30*/  UMOV UR26, UR42 ;  /* 0x0000002a001a7c82 */ /* 0x000fe20008000000 */
[----:B------:R-:W-:Y:S01]  /*3d40*/  UMOV UR27, UR43 ;  /* 0x0000002b001b7c82 */ /* 0x000fe20008000000 */
[----:B------:R-:W-:Y:S01]  /*3d50*/  UMOV UR42, UR34 ;  /* 0x00000022002a7c82 */ /* 0x000fe20008000000 */
[----:B------:R-:W-:Y:S01]  /*3d60*/  UMOV UR43, UR35 ;  /* 0x00000023002b7c82 */ /* 0x000fe20008000000 */
[----:B------:R-:W-:Y:S01]  /*3d70*/  UIADD3 UR34, UR60, 0x2, URZ ;  /* 0x000000023c227890 */ /* 0x000fe2000fffe03f */
[----:B------:R-:W-:Y:S01]  /*3d80*/  UMOV UR35, 0x40000040 ;  /* 0x4000004000237882 */ /* 0x000fe20000000000 */
[----:B------:R-:W-:Y:S02]  /*3d90*/  WARPGROUP.DEPBAR.LE gsb0, 0x0 ;  /* 0x00008000000079c5 */ /* 0x000fe40000010000 */
[----:B------:R-:W-:-:S06]  /*3da0*/  WARPGROUP.ARRIVE ;  /* 0x00000000000079c5 */ /* 0x000fcc0000000000 */
[----:B------:R-:W-:Y:S01]  /*3db0*/  HGMMA.64x16x16.F32.BF16 R88, gdesc[UR28], RZ, !UPT, gsb0 ;  /* 0x002000001c5879f0 */ /* 0x000fe2000c0018ff */
[----:B------:R-:W-:Y:S01]  /*3dc0*/  UMOV UR28, UR8 ;  /* 0x00000008001c7c82 */ /* 0x000fe20008000000 */
[----:B------:R-:W-:Y:S01]  /*3dd0*/  UMOV UR29, UR9 ;  /* 0x00000009001d7c82 */ /* 0x000fe20008000000 */
[----:B------:R-:W-:Y:S01]  /*3de0*/  MOV R0, UR28 ;  /* 0x0000001c00007c02 */ /* 0x000fe20008000f00 */
[----:B------:R-:W-:Y:S01]  /*3df0*/  UMOV UR28, UR6 ;  /* 0x00000006001c7c82 */ /* 0x000fe20008000000 */
[----:B------:R-:W-:Y:S01]  /*3e00*/  MOV R3, UR29 ;  /* 0x0000001d00037c02 */ /* 0x000fe20008000f00 */
[----:B------:R-:W-:Y:S01]  /*3e10*/  UMOV UR29, UR7 ;  /* 0x00000007001d7c82 */ /* 0x000fe20008000000 */
[----:B------:R-:W-:Y:S01]  /*3e20*/  UMOV UR6, UR14 ;  /* 0x0000000e00067c82 */ /* 0x000fe20008000000 */
[----:B------:R-:W-:Y:S01]  /*3e30*/  UMOV UR7, UR15 ;  /* 0x0000000f00077c82 */ /* 0x000fe20008000000 */
[----:B------:R-:W-:Y:S01]  /*3e40*/  UMOV UR30, UR58 ;  /* 0x0000003a001e7c82 */ /* 0x000fe20008000000 */
[----:B------:R-:W-:Y:S01]  /*3e50*/  UMOV UR31, UR59 ;  /* 0x0000003b001f7c82 */ /* 0x000fe20008000000 */
[----:B------:R-:W-:-:S02]  /*3e60*/  WARPGROUP.DEPBAR.LE gsb0, 0x0 ;  /* 0x00008000000079c5 */ /* 0x000fc40000010000 */
[----:B------:R-:W-:-:S06]  /*3e70*/  WARPGROUP.ARRIVE ;  /* 0x00000000000079c5 */ /* 0x000fcc0000000000 */
[----:B------:R-:W-:Y:S01]  /*3e80*/  HGMMA.64x16x16.F32.BF16 R120, gdesc[UR20], RZ, !UPT, gsb0 ;  /* 0x00200000147879f0 */ /* 0x000fe2000c0018ff */
[----:B------:R-:W-:Y:S01]  /*3e90*/  UMOV UR22, UR12 ;  /* 0x0000000c00167c82 */ /* 0x000fe20008000000 */
[----:B------:R-:W-:Y:S01]  /*3ea0*/  UMOV UR23, UR13 ;  /* 0x0000000d00177c82 */ /* 0x000fe20008000000 */
[----:B------:R-:W-:Y:S01]  /*3eb0*/  UMOV UR58, UR22 ;  /* 0x00000016003a7c82 */ /* 0x000fe20008000000 */
[----:B------:R-:W-:Y:S01]  /*3ec0*/  UMOV UR59, UR23 ;  /* 0x00000017003b7c82 */ /* 0x000fe20008000000 */
[----:B------:R-:W-:Y:S01]  /*3ed0*/  UIADD3 UR14, UR60, 0x202, URZ ;  /* 0x000002023c0e7890 */ /* 0x000fe2000fffe03f */
[----:B------:R-:W-:Y:S01]  /*3ee0*/  UMOV UR12, UR32 ;  /* 0x00000020000c7c82 */ /* 0x000fe20008000000 */
[----:B------:R-:W-:Y:S01]  /*3ef0*/  UMOV UR13, UR33 ;  /* 0x00000021000d7c82 */ /* 0x000fe20008000000 */
[----:B------:R-:W-:Y:S01]  /*3f00*/  UMOV UR15, 0x40000040 ;  /* 0x40000040000f7882 */ /* 0x000fe20000000000 */
[----:B------:R-:W-:Y:S01]  /*3f10*/  UMOV UR20, UR32 ;  /* 0x0000002000147c82 */ /* 0x000fe20008000000 */
[----:B------:R-:W-:Y:S01]  /*3f20*/  UMOV UR21, UR33 ;  /* 0x0000002100157c82 */ /* 0x000fe20008000000 */
[----:B------:R-:W-:-:S02]  /*3f30*/  WARPGROUP.DEPBAR.LE gsb0, 0x0 ;  /* 0x00008000000079c5 */ /* 0x000fc40000010000 */
[----:B------:R-:W-:-:S06]  /*3f40*/  WARPGROUP.ARRIVE ;  /* 0x00000000000079c5 */ /* 0x000fcc0000000000 */
[----:B------:R-:W-:Y:S01]  /*3f50*/  HGMMA.64x16x16.F32.BF16 R152, gdesc[UR36], RZ, !UPT, gsb0 ;  /* 0x00200000249879f0 */ /* 0x000fe2000c0018ff */
[----:B------:R-:W-:Y:S01]  /*3f60*/  UIADD3 UR22, UR60, 0x282, URZ ;  /* 0x000002823c167890 */ /* 0x000fe2000fffe03f */
[----:B------:R-:W-:Y:S01]  /*3f70*/  UMOV UR23, 0x40000040 ;  /* 0x4000004000177882 */ /* 0x000fe20000000000 */
[----:B------:R-:W-:Y:S01]  /*3f80*/  UMOV UR36, UR32 ;  /* 0x0000002000247c82 */ /* 0x000fe20008000000 */
[----:B------:R-:W-:Y:S01]  /*3f90*/  UMOV UR37, UR33 ;  /* 0x0000002100257c82 */ /* 0x000fe20008000000 */
[----:B------:R-:W-:Y:S02]  /*3fa0*/  WARPGROUP.DEPBAR.LE gsb0, 0x0 ;  /* 0x00008000000079c5 */ /* 0x000fe40000010000 */
        /* <DEDUP_REMOVED lines=11> */
[----:B0-----:R-:W-:Y:S01]  /*4060*/  IMAD.MOV.U32 R64, RZ, RZ, R40 ;  /* 0x000000ffff407224 */ /* 0x001fe200078e0028 */
[----:B------:R-:W-:Y:S01]  /*4070*/  MOV R68, R44 ;  /* 0x0000002c00447202 */ /* 0x000fe20000000f00 */
[----:B------:R-:W-:Y:S01]  /*4080*/  IMAD.MOV.U32 R65, RZ, RZ, R41 ;  /* 0x000000ffff417224 */ /* 0x000fe200078e0029 */
[----:B------:R-:W-:Y:S01]  /*4090*/  UMOV UR16, UR32 ;  /* 0x0000002000107c82 */ /* 0x000fe20008000000 */
[----:B------:R-:W-:Y:S01]  /*40a0*/  IMAD.MOV.U32 R66, RZ, RZ, R42 ;  /* 0x000000ffff427224 */ /* 0x000fe200078e002a */
[----:B------:R-:W-:Y:S01]  /*40b0*/  UMOV UR17, UR33 ;  /* 0x0000002100117c82 */ /* 0x000fe20008000000 */
[----:B------:R-:W-:Y:S02]  /*40c0*/  WARPGROUP.DEPBAR.LE gsb0, 0x0 ;  /* 0x00008000000079c5 */ /* 0x000fe40000010000 */
[----:B------:R-:W-:-:S06]  /*40d0*/  WARPGROUP.ARRIVE ;  /* 0x00000000000079c5 */ /* 0x000fcc0000000000 */
[----:B------:R-:W-:Y:S01]  /*40e0*/  HGMMA.64x16x16.F32.BF16 R16, gdesc[UR4], RZ, !UPT, gsb0 ;  /* 0x00200000041079f0 */ /* 0x000fe2000c0018ff */
[----:B------:R-:W-:Y:S02]  /*40f0*/  UIADD3 UR6, UR60, 0x82, URZ ;  /* 0x000000823c067890 */ /* 0x000fe4000fffe03f */
[----:B------:R-:W-:Y:S01]  /*4100*/  UIADD3 UR7, UR60, 0x102, URZ ;  /* 0x000001023c077890 */ /* 0x000fe2000fffe03f */
[----:B------:R-:W-:Y:S02]  /*4110*/  IMAD.MOV.U32 R67, RZ, RZ, R43 ;  /* 0x000000ffff437224 */ /* 0x000fe400078e002b */
[----:B------:R-:W-:Y:S02]  /*4120*/  IMAD.MOV.U32 R69, RZ, RZ, R45 ;  /* 0x000000ffff457224 */ /* 0x000fe400078e002d */
[----:B------:R-:W-:Y:S02]  /*4130*/  IMAD.MOV.U32 R70, RZ, RZ, R46 ;  /* 0x000000ffff467224 */ /* 0x000fe400078e002e */
[----:B------:R-:W-:Y:S01]  /*4140*/  IMAD.MOV.U32 R71, RZ, RZ, R47 ;  /* 0x000000ffff477224 */ /* 0x000fe200078e002f */
[----:B------:R-:W-:Y:S01]  /*4150*/  UIADD3 UR18, UR60, 0x482, URZ ;  /* 0x000004823c127890 */ /* 0x000fe2000fffe03f */
[----:B------:R-:W-:Y:S01]  /*4160*/  UMOV UR19, 0x40000040 ;  /* 0x4000004000137882 */ /* 0x000fe20000000000 */
[----:B------:R-:W-:Y:S01]  /*4170*/  UMOV UR4, UR32 ;  /* 0x0000002000047c82 */ /* 0x000fe20008000000 */
[----:B------:R-:W-:Y:S01]  /*4180*/  UMOV UR5, UR33 ;  /* 0x0000002100057c82 */ /* 0x000fe20008000000 */
[----:B------:R-:W-:-:S02]  /*4190*/  WARPGROUP.DEPBAR.LE gsb0, 0x0 ;  /* 0x00008000000079c5 */ /* 0x000fc40000010000 */
[----:B-1----:R-:W-:-:S06]  /*41a0*/  WARPGROUP.ARRIVE ;  /* 0x00000000000079c5 */ /* 0x002fcc0000000000 */
        /* <DEDUP_REMOVED lines=13> */
[----:B------:R-:W-:Y:S01]  /*4280*/  UMOV UR43, UR51 ;  /* 0x00000033002b7c82 */ /* 0x000fe20008000000 */
[----:B------:R-:W-:Y:S02]  /*4290*/  WARPGROUP.DEPBAR.LE gsb0, 0x0 ;  /* 0x00008000000079c5 */ /* 0x000fe40000010000 */
[----:B------:R-:W-:Y:S01]  /*42a0*/  IMAD.MOV.U32 R224, RZ, RZ, R32 ;  /* 0x000000ffffe07224 */ /* 0x000fe200078e0020 */
[----:B------:R-:W-:Y:S01]  /*42b0*/  MOV R228, R36 ;  /* 0x0000002400e47202 */ /* 0x000fe20000000f00 */
[----:B------:R-:W-:Y:S01]  /*42c0*/  IMAD.MOV.U32 R225, RZ, RZ, R33 ;  /* 0x000000ffffe17224 */ /* 0x000fe200078e0021 */
[----:B------:R-:W-:Y:S01]  /*42d0*/  UIADD3 UR26, UR60, 0x402, URZ ;  /* 0x000004023c1a7890 */ /* 0x000fe2000fffe03f */
[----:B------:R-:W-:Y:S01]  /*42e0*/  IMAD.MOV.U32 R226, RZ, RZ, R34 ;  /* 0x000000ffffe27224 */ /* 0x000fe200078e0022 */
[----:B------:R-:W-:Y:S01]  /*42f0*/  UMOV UR27, 0x40000040 ;  /* 0x40000040001b7882 */ /* 0x000fe20000000000 */
[----:B------:R-:W-:Y:S01]  /*4300*/  IMAD.MOV.U32 R227, RZ, RZ, R35 ;  /* 0x000000ffffe37224 */ /* 0x000fe200078e0023 */
[----:B------:R-:W-:Y:S01]  /*4310*/  UMOV UR52, UR32 ;  /* 0x0000002000347c82 */ /* 0x000fe20008000000 */
[----:B------:R-:W-:Y:S01]  /*4320*/  IMAD.MOV.U32 R229, RZ, RZ, R37 ;  /* 0x000000ffffe57224 */ /* 0x000fe200078e0025 */
[----:B------:R-:W-:Y:S01]  /*4330*/  UMOV UR53, UR33 ;  /* 0x0000002100357c82 */ /* 0x000fe20008000000 */
[----:B------:R-:W-:-:S02]  /*4340*/  IMAD.MOV.U32 R230, RZ, RZ, R38 ;  /* 0x000000ffffe67224 */ /* 0x000fc400078e0026 */
[----:B------:R-:W-:Y:S02]  /*4350*/  IMAD.MOV.U32 R231, RZ, RZ, R39 ;  /* 0x000000ffffe77224 */ /* 0x000fe400078e0027 */
[----:B------:R-:W-:-:S06]  /*4360*/  WARPGROUP.ARRIVE ;  /* 0x00000000000079c5 */ /* 0x000fcc0000000000 */
[----:B------:R-:W-:Y:S01]  /*4370*/  HGMMA.64x16x16.F32.BF16 R32, gdesc[UR40], RZ, !UPT, gsb0 ;  /* 0x00200000282079f0 */ /* 0x000fe2000c0018ff */
[----:B------:R-:W-:Y:S01]  /*4380*/  UIADD3 UR50, UR60, 0x182, URZ ;  /* 0x000001823c327890 */ /* 0x000fe2000fffe03f */
[----:B------:R-:W-:Y:S01]  /*4390*/  UMOV UR51, 0x40000040 ;  /* 0x4000004000337882 */ /* 0x000fe20000000000 */
[----:B------:R-:W-:Y:S01]  /*43a0*/  UMOV UR40, UR32 ;  /* 0x0000002000287c82 */ /* 0x000fe20008000000 */
[----:B------:R-:W-:Y:S01]  /*43b0*/  UMOV UR41, UR33 ;  /* 0x0000002100297c82 */ /* 0x000fe20008000000 */
[----:B------:R-:W-:Y:S02]  /*43c0*/  WARPGROUP.DEPBAR.LE gsb0, 0x0 ;  /* 0x00008000000079c5 */ /* 0x000fe40000010000 */
        /* <DEDUP_REMOVED lines=8> */
[----:B------:R-:W-:-:S06]  /*4450*/  WARPGROUP.ARRIVE ;  /* 0x00000000000079c5 */ /* 0x000fcc0000000000 */
[----:B------:R-:W-:Y:S01]  /*4460*/  HGMMA.64x16x16.F32.BF16 R32, gdesc[UR28], RZ, !UPT, gsb0 ;  /* 0x002000001c2079f0 */ /* 0x000fe2000c0018ff */
[----:B------:R-:W-:Y:S01]  /*4470*/  R2UR UR29, R3 ;  /* 0x00000000031d72ca */ /* 0x000fe200000e0000 */
[----:B------:R-:W-:Y:S01]  /*4480*/  UMOV UR30, UR54 ;  /* 0x00000036001e7c82 */ /* 0x000fe20008000000 */
[----:B------:R-:W-:Y:S01]  /*4490*/  R2UR UR28, R0 ;  /* 0x00000000001c72ca */ /* 0x000fe200000e0000 */
[----:B------:R-:W-:Y:S01]  /*44a0*/  UMOV UR31, UR55 ;  /* 0x00000037001f7c82 */ /* 0x000fe20008000000 */
        /* <DEDUP_REMOVED lines=36> */
[----:B------:R-:W-:Y:S04]  /*46f0*/  STL.64 [R1+0x3c0], R32 ;  /* 0x0003c02001007387 */ /* 0x000fe80000100a00 */
[----:B------:R-:W-:Y:S04]  /*4700*/  STL.64 [R1+0x3c8], R34 ;  /* 0x0003c82201007387 */ /* 0x000fe80000100a00 */
[----:B------:R-:W-:Y:S04]  /*4710*/  STL.64 [R1+0x3d0], R36 ;  /* 0x0003d02401007387 */ /* 0x000fe80000100a00 */
[----:B------:R-:W-:Y:S04]  /*4720*/  STL.64 [R1+0x3d8], R38 ;  /* 0x0003d82601007387 */ /* 0x000fe80000100a00 */
[----:B------:R-:W2:Y:S04]  /*4730*/  LDL.LU R208, [R1+0x2b8] ;  /* 0x0002b80001d07983 */ /* 0x000ea80000300800 */
[----:B------:R-:W3:Y:S04]  /*4740*/  LDL.LU R209, [R1+0x2bc] ;  /* 0x0002bc0001d17983 */ /* 0x000ee80000300800 */
[----:B------:R-:W4:Y:S04]  /*4750*/  LDL.LU R210, [R1+0xa0] ;  /* 0x0000a00001d27983 */ /* 0x000f280000300800 */
[----:B------:R-:W4:Y:S04]  /*4760*/  LDL.LU R211, [R1+0xa4] ;  /* 0x0000a40001d37983 */ /* 0x000f280000300800 */
[----:B------:R-:W4:Y:S04]  /*4770*/  LDL.LU R212, [R1+0xa8] ;  /* 0x0000a80001d47983 */ /* 0x000f280000300800 */
[----:B------:R-:W4:Y:S04]  /*4780*/  LDL.LU R213, [R1+0xac] ;  /* 0x0000ac0001d57983 */ /* 0x000f280000300800 */
[----:B------:R-:W4:Y:S04]  /*4790*/  LDL.LU R214, [R1+0xb0] ;  /* 0x0000b00001d67983 */ /* 0x000f280000300800 */
[----:B------:R-:W4:Y:S01]  /*47a0*/  LDL.LU R215, [R1+0xb4] ;  /* 0x0000b40001d77983 */ /* 0x000f220000300800 */
[----:B------:R-:W-:-:S06]  /*47b0*/  WARPGROUP.ARRIVE ;  /* 0x00000000000079c5 */ /* 0x000fcc0000000000 */
[----:B------:R-:W-:Y:S03]  /*47c0*/  HGMMA.64x16x16.F32.BF16 R80, gdesc[UR32], R80, gsb0 ;  /* 0x00200000205079f0 */ /* 0x000fe60008001850 */
[----:B------:R-:W-:Y:S02]  /*47d0*/  WARPGROUP.DEPBAR.LE gsb0, 0x0 ;  /* 0x00008000000079c5 */ /* 0x000fe40000010000 */
[----:B------:R0:W-:Y:S04]  /*47e0*/  STL.64 [R1+0x420], R80 ;  /* 0x0004205001007387 */ /* 0x0001e80000100a00 */
[----:B------:R1:W-:Y:S04]  /*47f0*/  STL.64 [R1+0x428], R82 ;  /* 0x0004285201007387 */ /* 0x0003e80000100a00 */
[----:B------:R1:W-:Y:S04]  /*4800*/  STL.64 [R1+0x430], R84 ;  /* 0x0004305401007387 */ /* 0x0003e80000100a00 */
[----:B------:R1:W-:Y:S01]  /*4810*/  STL.64 [R1+0x438], R86 ;  /* 0x0004385601007387 */ /* 0x0003e20000100a00 */
[----:B0-----:R-:W-:-:S02]  /*4820*/  IMAD.MOV.U32 R80, RZ, RZ, R114 ;  /* 0x000000ffff507224 */ /* 0x001fc400078e0072 */
[----:B------:R-:W-:Y:S02]  /*4830*/  IMAD.MOV.U32 R81, RZ, RZ, R115 ;  /* 0x000000ffff517224 */ /* 0x000fe400078e0073 */
[----:B------:R-:W-:Y:S02]  /*4840*/  IMAD.MOV.U32 R114, RZ, RZ, R146 ;  /* 0x000000ffff727224 */ /* 0x000fe400078e0092 */
[----:B-1----:R-:W-:Y:S01]  /*4850*/  IMAD.MOV.U32 R82, RZ, RZ, R116 ;  /* 0x000000ffff527224 */ /* 0x002fe200078e0074 */
[----:B------:R-:W-:Y:S01]  /*4860*/  MOV R84, R118 ;  /* 0x0000007600547202 */ /* 0x000fe20000000f00 */
        /* <DEDUP_REMOVED lines=17> */
[----:B--2---:R-:W-:Y:S02]  /*4980*/  IMAD.MOV.U32 R176, RZ, RZ, R208 ;  /* 0x000000ffffb07224 */ /* 0x004fe400078e00d0 */
[----:B------:R-:W2:Y:S01]  /*4990*/  LDL.LU R208, [R1+0xb8] ;  /* 0x0000b80001d07983 */ /* 0x000ea20000300800 */
[----:B---3--:R-:W-:-:S03]  /*49a0*/  IMAD.MOV.U32 R177, RZ, RZ, R209 ;  /* 0x000000ffffb17224 */ /* 0x008fc600078e00d1 */
[----:B------:R-:W3:Y:S01]  /*49b0*/  LDL.LU R209, [R1+0xbc] ;  /* 0x0000bc0001d17983 */ /* 0x000ee20000300800 */
[----:B----4-:R-:W-:-:S03]  /*49c0*/  IMAD.MOV.U32 R178, RZ, RZ, R210 ;  /* 0x000000ffffb27224 */ /* 0x010fc600078e00d2 */
[----:B------:R-:W4:Y:S01]  /*49d0*/  LDL.LU R210, [R1+0x1a0] ;  /* 0x0001a00001d27983 */ /* 0x000f220000300800 */
[----:B------:R-:W-:-:S03]  /*49e0*/  IMAD.MOV.U32 R179, RZ, RZ, R211 ;  /* 0x000000ffffb37224 */ /* 0x000fc600078e00d3 */
        /* <DEDUP_REMOVED lines=9> */
[----:B------:R-:W-:Y:S01]  /*4a80*/  WARPGROUP.ARRIVE ;  /* 0x00000000000079c5 */ /* 0x000fe20000000000 */
[----:B------:R-:W-:Y:S01]  /*4a90*/  UMOV UR58, UR6 ;  /* 0x00000006003a7c82 */ /* 0x000fe20008000000 */
[----:B------:R-:W-:-:S04]  /*4aa0*/  UMOV UR59, 0x40000040 ;  /* 0x40000040003b7882 */ /* 0x000fc80000000000 */
[----:B------:R-:W-:Y:S03]  /*4ab0*/  HGMMA.64x16x16.F32.BF16 R80, gdesc[UR56], R80, gsb0 ;  /* 0x00200000385079f0 */ /* 0x000fe60008001850 */
[----:B------:R-:W-:Y:S02]  /*4ac0*/  WARPGROUP.DEPBAR.LE gsb0, 0x0 ;  /* 0x00008000000079c5 */ /* 0x000fe40000010000 */
[----:B------:R0:W-:Y:S04]  /*4ad0*/  STL.64 [R1+0x3a0], R80 ;  /* 0x0003a05001007387 */ /* 0x0001e80000100a00 */
[----:B------:R-:W-:Y:S04]  /*4ae0*/  STL.64 [R1+0x3a8], R82 ;  /* 0x0003a85201007387 */ /* 0x000fe80000100a00 */
[----:B------:R-:W-:Y:S04]  /*4af0*/  STL.64 [R1+0x3b0], R84 ;  /* 0x0003b05401007387 */ /* 0x000fe80000100a00 */
[----:B------:R1:W-:Y:S01]  /*4b00*/  STL.64 [R1+0x3b8], R86 ;  /* 0x0003b85601007387 */ /* 0x0003e20000100a00 */
        /* <DEDUP_REMOVED lines=19> */
[----:B------:R-:W-:Y:S01]  /*4c40*/  IMAD.MOV.U32 R85, RZ, RZ, R119 ;  /* 0x000000ffff557224 */ /* 0x000fe200078e0077 */
[----:B------:R-:W-:Y:S01]  /*4c50*/  MOV R119, R151 ;  /* 0x0000009700777202 */ /* 0x000fe20000000f00 */
[----:B------:R-:W-:-:S02]  /*4c60*/  IMAD.MOV.U32 R118, RZ, RZ, R150 ;  /* 0x000000ffff767224 */ /* 0x000fc400078e0096 */
        /* <DEDUP_REMOVED lines=8> */
[----:B------:R-:W-:-:S03]  /*4cf0*/  MOV R148, R212 ;  /* 0x000000d400947202 */ /* 0x000fc60000000f00 */
        /* <DEDUP_REMOVED lines=9> */
[----:B------:R-:W-:Y:S01]  /*4d90*/  UMOV UR9, UR33 ;  /* 0x0000002100097c82 */ /* 0x000fe20008000000 */
[----:B------:R-:W-:Y:S01]  /*4da0*/  UMOV UR10, UR7 ;  /* 0x00000007000a7c82 */ /* 0x000fe20008000000 */
[----:B------:R-:W-:Y:S02]  /*4db0*/  UMOV UR11, 0x40000040 ;  /* 0x40000040000b7882 */ /* 0x000fe40000000000 */
[----:B------:R-:W-:Y:S03]  /*4dc0*/  HGMMA.64x16x16.F32.BF16 R80, gdesc[UR8], R80, gsb0 ;  /* 0x00200000085079f0 */ /* 0x000fe60008001850 */
[----:B------:R-:W-:-:S02]  /*4dd0*/  WARPGROUP.DEPBAR.LE gsb0, 0x0 ;  /* 0x00008000000079c5 */ /* 0x000fc40000010000 */
[----:B------:R0:W-:Y:S04]  /*4de0*/  STL.64 [R1+0x320], R80 ;  /* 0x0003205001007387 */ /* 0x0001e80000100a00 */
[----:B------:R1:W-:Y:S04]  /*4df0*/  STL.64 [R1+0x328], R82 ;  /* 0x0003285201007387 */ /* 0x0003e80000100a00 */
[----:B------:R-:W-:Y:S04]  /*4e00*/  STL.64 [R1+0x330], R84 ;  /* 0x0003305401007387 */ /* 0x000fe80000100a00 */
[----:B------:R1:W-:Y:S01]  /*4e10*/  STL.64 [R1+0x338], R86 ;  /* 0x0003385601007387 */ /* 0x0003e20000100a00 */
[----:B0-----:R-:W-:-:S02]  /*4e20*/  IMAD.MOV.U32 R80, RZ, RZ, R114 ;  /* 0x000000ffff507224 */ /* 0x001fc400078e0072 */
[----:B------:R-:W-:Y:S01]  /*4e30*/  IMAD.MOV.U32 R81, RZ, RZ, R115 ;  /* 0x000000ffff517224 */ /* 0x000fe200078e0073 */
[----:B------:R-:W-:Y:S01]  /*4e40*/  MOV R115, R147 ;  /* 0x0000009300737202 */ /* 0x000fe20000000f00 */
[----:B------:R-:W-:Y:S02]  /*4e50*/  IMAD.MOV.U32 R114, RZ, RZ, R146 ;  /* 0x000000ffff727224 */ /* 0x000fe400078e0092 */
[----:B-1----:R-:W-:Y:S02]  /*4e60*/  IMAD.MOV.U32 R82, RZ, RZ, R116 ;  /* 0x000000ffff527224 */ /* 0x002fe400078e0074 */
        /* <DEDUP_REMOVED lines=9> */
[----:B------:R-:W-:-:S06]  /*4f00*/  WARPGROUP.ARRIVE ;  /* 0x00000000000079c5 */ /* 0x000fcc0000000000 */
[----:B------:R-:W-:Y:S01]  /*4f10*/  HGMMA.64x16x16.F32.BF16 R80, gdesc[UR48], R80, gsb0 ;  /* 0x00200000305079f0 */ /* 0x000fe20008001850 */
        /* <DEDUP_REMOVED lines=16> */
[----:B------:R-:W-:-:S03]  /*5020*/  WARPGROUP.DEPBAR.LE gsb0, 0x0 ;  /* 0x00008000000079c5 */ /* 0x000fc60000010000 */
[----:B------:R-:W-:Y:S04]  /*5030*/  STL.64 [R1+0x2a0], R80 ;  /* 0x0002a05001007387 */ /* 0x000fe80000100a00 */
[----:B------:R-:W-:Y:S04]  /*5040*/  STL.64 [R1+0x2a8], R82 ;  /* 0x0002a85201007387 */ /* 0x000fe80000100a00 */
[----:B------:R0:W-:Y:S04]  /*5050*/  STL.64 [R1+0x2b0], R84 ;  /* 0x0002b05401007387 */ /* 0x0001e80000100a00 */
[----:B------:R2:W-:Y:S01]  /*5060*/  STL.64 [R1+0x2b8], R86 ;  /* 0x0002b85601007387 */ /* 0x0005e20000100a00 */
[----:B0-----:R-:W-:Y:S01]  /*5070*/  IMAD.MOV.U32 R84, RZ, RZ, R150 ;  /* 0x000000ffff547224 */ /* 0x001fe200078e0096 */
[----:B------:R-:W-:-:S02]  /*5080*/  MOV R85, R151 ;  /* 0x0000009700557202 */ /* 0x000fc40000000f00 */
[----:B------:R-:W4:Y:S04]  /*5090*/  LDL.LU R150, [R1+0x138] ;  /* 0x0001380001967983 */ /* 0x000f280000300800 */
[----:B------:R-:W4:Y:S01]  /*50a0*/  LDL.LU R151, [R1+0x13c] ;  /* 0x00013c0001977983 */ /* 0x000f220000300800 */
        /* <DEDUP_REMOVED lines=12> */
[----:B--2---:R-:W-:Y:S02]  /*5170*/  IMAD.MOV.U32 R86, RZ, RZ, R208 ;  /* 0x000000ffff567224 */ /* 0x004fe400078e00d0 */
[----:B------:R-:W2:Y:S01]  /*5180*/  LDL.LU R208, [R1+0x20] ;  /* 0x0000200001d07983 */ /* 0x000ea20000300800 */
[----:B---3--:R-:W-:-:S03]  /*5190*/  IMAD.MOV.U32 R87, RZ, RZ, R209 ;  /* 0x000000ffff577224 */ /* 0x008fc600078e00d1 */
[----:B------:R-:W2:Y:S01]  /*51a0*/  LDL.LU R209, [R1+0x24] ;  /* 0x0000240001d17983 */ /* 0x000ea20000300800 */
[----:B----4-:R-:W-:-:S03]  /*51b0*/  IMAD.MOV.U32 R144, RZ, RZ, R210 ;  /* 0x000000ffff907224 */ /* 0x010fc600078e00d2 */
[----:B------:R-:W2:Y:S01]  /*51c0*/  LDL.LU R210, [R1+0x28] ;  /* 0x0000280001d27983 */ /* 0x000ea20000300800 */
[----:B------:R-:W-:-:S03]  /*51d0*/  IMAD.MOV.U32 R145, RZ, RZ, R211 ;  /* 0x000000ffff917224 */ /* 0x000fc600078e00d3 */
        /* <DEDUP_REMOVED lines=9> */
[----:B------:R-:W-:-:S03]  /*5270*/  WARPGROUP.ARRIVE ;  /* 0x00000000000079c5 */ /* 0x000fc60000000000 */
[----:B------:R-:W3:Y:S03]  /*5280*/  LDL.LU R40, [R1+0xb34] ;  /* 0x000b340001287983 */ /* 0x000ee60000300800 */
[----:B------:R-:W-:Y:S01]  /*5290*/  HGMMA.64x16x16.F32.BF16 R80, gdesc[UR12], R80, gsb0 ;  /* 0x002000000c5079f0 */ /* 0x000fe20008001850 */
[----:B------:R-:W3:Y:S04]  /*52a0*/  LDL.LU R41, [R1+0xb30] ;  /* 0x000b300001297983 */ /* 0x000ee80000300800 */
[----:B------:R-:W3:Y:S04]  /*52b0*/  LDL.LU R42, [R1+0xb2c] ;  /* 0x000b2c00012a7983 */ /* 0x000ee80000300800 */
[----:B------:R-:W3:Y:S01]  /*52c0*/  LDL.LU R43, [R1+0xb28] ;  /* 0x000b2800012b7983 */ /* 0x000ee20000300800 */
[----:B------:R-:W-:-:S03]  /*52d0*/  IMAD.MOV.U32 R32, RZ, RZ, R48 ;  /* 0x000000ffff207224 */ /* 0x000fc600078e0030 */
        /* <DEDUP_REMOVED lines=8> */
[----:B------:R-:W4:Y:S01]  /*5360*/  LDL.LU R48, [R1+0xb14] ;  /* 0x000b140001307983 */ /* 0x000f220000300800 */
[----:B------:R-:W-:-:S03]  /*5370*/  IMAD.MOV.U32 R37, RZ, RZ, R53 ;  /* 0x000000ffff257224 */ /* 0x000fc600078e0035 */
[----:B------:R-:W4:Y:S01]  /*5380*/  LDL.LU R49, [R1+0xb10] ;  /* 0x000b100001317983 */ /* 0x000f220000300800 */
[----:B------:R-:W-:-:S03]  /*5390*/  IMAD.MOV.U32 R38, RZ, RZ, R54 ;  /* 0x000000ffff267224 */ /* 0x000fc600078e0036 */
[----:B------:R-:W4:Y:S01]  /*53a0*/  LDL.LU R50, [R1+0xb0c] ;  /* 0x000b0c0001327983 */ /* 0x000f220000300800 */
[----:B------:R-:W-:-:S03]  /*53b0*/  IMAD.MOV.U32 R39, RZ, RZ, R55 ;  /* 0x000000ffff277224 */ /* 0x000fc600078e0037 */
[----:B------:R-:W4:Y:S04]  /*53c0*/  LDL.LU R51, [R1+0xb08] ;  /* 0x000b080001337983 */ /* 0x000f280000300800 */
[----:B------:R-:W4:Y:S04]  /*53d0*/  LDL.LU R52, [R1+0xb04] ;  /* 0x000b040001347983 */ /* 0x000f280000300800 */
[----:B------:R-:W4:Y:S01]  /*53e0*/  LDL.LU R53, [R1+0xb00] ;  /* 0x000b000001357983 */ /* 0x000f220000300800 */
[----:B------:R-:W-:Y:S02]  /*53f0*/  WARPGROUP.DEPBAR.LE gsb0, 0x0 ;  /* 0x00008000000079c5 */ /* 0x000fe40000010000 */
[----:B------:R-:W-:Y:S01]  /*5400*/  WARPGROUP.ARRIVE ;  /* 0x00000000000079c5 */ /* 0x000fe20000000000 */
[----:B------:R-:W4:Y:S04]  /*5410*/  LDL.LU R54, [R1+0xafc] ;  /* 0x000afc0001367983 */ /* 0x000f280000300800 */
[----:B------:R-:W4:Y:S01]  /*5420*/  LDL.LU R55, [R1+0xaf8] ;  /* 0x000af80001377983 */ /* 0x000f220000300800 */
[----:B------:R-:W-:Y:S03]  /*5430*/  HGMMA.64x16x16.F32.BF16 R112, gdesc[UR20], R112, gsb0 ;  /* 0x00200000147079f0 */ /* 0x000fe60008001870 */
[----:B------:R-:W-:-:S02]  /*5440*/  WARPGROUP.DEPBAR.LE gsb0, 0x0 ;  /* 0x00008000000079c5 */ /* 0x000fc40000010000 */
[----:B------:R-:W-:-:S06]  /*5450*/  WARPGROUP.ARRIVE ;  /* 0x00000000000079c5 */ /* 0x000fcc0000000000 */
[----:B------:R-:W-:Y:S03]  /*5460*/  HGMMA.64x16x16.F32.BF16 R144, gdesc[UR36], R144, gsb0 ;  /* 0x00200000249079f0 */ /* 0x000fe60008001890 */
[----:B------:R-:W-:Y:S02]  /*5470*/  WARPGROUP.DEPBAR.LE gsb0, 0x0 ;  /* 0x00008000000079c5 */ /* 0x000fe40000010000 */
[----:B------:R-:W-:-:S06]  /*5480*/  WARPGROUP.ARRIVE ;  /* 0x00000000000079c5 */ /* 0x000fcc0000000000 */
[----:B------:R-:W-:Y:S01]  /*5490*/  HGMMA.64x16x16.F32.BF16 R176, gdesc[UR44], R176, gsb0 ;  /* 0x002000002cb079f0 */ /* 0x000fe200080018b0 */
[----:B------:R-:W-:Y:S04]  /*54a0*/  STL.64 [R1+0x220], R80 ;  /* 0x0002205001007387 */ /* 0x000fe80000100a00 */
[----:B------:R-:W-:Y:S04]  /*54b0*/  STL.64 [R1+0x228], R82 ;  /* 0x0002285201007387 */ /* 0x000fe80000100a00 */
[----:B------:R-:W-:Y:S04]  /*54c0*/  STL.64 [R1+0x230], R84 ;  /* 0x0002305401007387 */ /* 0x000fe80000100a00 */
[----:B------:R0:W-:Y:S04]  /*54d0*/  STL.64 [R1+0x238], R86 ;  /* 0x0002385601007387 */ /* 0x0001e80000100a00 */
[----:B0-----:R-:W3:Y:S04]  /*54e0*/  LDL.LU.64 R86, [R1+0xaf0] ;  /* 0x000af00001567983 */ /* 0x001ee80000300a00 */
[----:B------:R-:W3:Y:S04]  /*54f0*/  LDL.LU.64 R84, [R1+0xae8] ;  /* 0x000ae80001547983 */ /* 0x000ee80000300a00 */
[----:B------:R-:W3:Y:S04]  /*5500*/  LDL.LU.64 R82, [R1+0xae0] ;  /* 0x000ae00001527983 */ /* 0x000ee80000300a00 */
[----:B------:R-:W3:Y:S01]  /*5510*/  LDL.LU.64 R80, [R1+0xad8] ;  /* 0x000ad80001507983 */ /* 0x000ee20000300a00 */
[----:B------:R-:W-:-:S03]  /*5520*/  WARPGROUP.DEPBAR.LE gsb0, 0x0 ;  /* 0x00008000000079c5 */ /* 0x000fc60000010000 */
[----:B------:R-:W-:Y:S04]  /*5530*/  STL.64 [R1+0x1a0], R112 ;  /* 0x0001a07001007387 */ /* 0x000fe80000100a00 */
[----:B------:R-:W-:Y:S04]  /*5540*/  STL.64 [R1+0x1a8], R114 ;  /* 0x0001a87201007387 */ /* 0x000fe80000100a00 */
[----:B------:R-:W-:Y:S04]  /*5550*/  STL.64 [R1+0x1b0], R116 ;  /* 0x0001b07401007387 */ /* 0x000fe80000100a00 */
[----:B------:R0:W-:Y:S04]  /*5560*/  STL.64 [R1+0x1b8], R118 ;  /* 0x0001b87601007387 */ /* 0x0001e80000100a00 */
[----:B0-----:R-:W4:Y:S04]  /*5570*/  LDL.LU.64 R118, [R1+0xad0] ;  /* 0x000ad00001767983 */ /* 0x001f280000300a00 */
[----:B------:R-:W4:Y:S04]  /*5580*/  LDL.LU.64 R116, [R1+0xac8] ;  /* 0x000ac80001747983 */ /* 0x000f280000300a00 */
[----:B------:R-:W4:Y:S04]  /*5590*/  LDL.LU.64 R114, [R1+0xac0] ;  /* 0x000ac00001727983 */ /* 0x000f280000300a00 */
[----:B------:R-:W4:Y:S01]  /*55a0*/  LDL.LU.64 R112, [R1+0xab8] ;  /* 0x000ab80001707983 */ /* 0x000f220000300a00 */
[----:B--2---:R-:W-:-:S06]  /*55b0*/  WARPGROUP.ARRIVE ;  /* 0x00000000000079c5 */ /* 0x004fcc0000000000 */
[----:B------:R-:W-:Y:S01]  /*55c0*/  HGMMA.64x16x16.F32.BF16 R208, gdesc[UR24], R208, gsb0 ;  /* 0x0020000018d079f0 */ /* 0x000fe200080018d0 */
[----:B------:R-:W-:Y:S04]  /*55d0*/  STL.64 [R1+0x120], R144 ;  /* 0x0001209001007387 */ /* 0x000fe80000100a00 */
[----:B------:R-:W-:Y:S04]  /*55e0*/  STL.64 [R1+0x128], R146 ;  /* 0x0001289201007387 */ /* 0x000fe80000100a00 */
[----:B------:R-:W-:Y:S04]  /*55f0*/  STL.64 [R1+0x130], R148 ;  /* 0x0001309401007387 */ /* 0x000fe80000100a00 */
[----:B------:R0:W-:Y:S04]  /*5600*/  STL.64 [R1+0x138], R150 ;  /* 0x0001389601007387 */ /* 0x0001e80000100a00 */
[----:B0-----:R-:W2:Y:S04]  /*5610*/  LDL.LU.64 R150, [R1+0xab0] ;  /* 0x000ab00001967983 */ /* 0x001ea80000300a00 */
[----:B------:R-:W2:Y:S04]  /*5620*/  LDL.LU.64 R148, [R1+0xaa8] ;  /* 0x000aa80001947983 */ /* 0x000ea80000300a00 */
[----:B------:R-:W2:Y:S04]  /*5630*/  LDL.LU.64 R146, [R1+0xaa0] ;  /* 0x000aa00001927983 */ /* 0x000ea80000300a00 */
[----:B------:R-:W2:Y:S04]  /*5640*/  LDL.LU.64 R144, [R1+0xa98] ;  /* 0x000a980001907983 */ /* 0x000ea80000300a00 */
[----:B------:R-:W-:Y:S04]  /*5650*/  STL.64 [R1+0xa0], R176 ;  /* 0x0000a0b001007387 */ /* 0x000fe80000100a00 */
[----:B------:R-:W-:Y:S04]  /*5660*/  STL.64 [R1+0xa8], R178 ;  /* 0x0000a8b201007387 */ /* 0x000fe80000100a00 */
[----:B------:R-:W-:Y:S04]  /*5670*/  STL.64 [R1+0xb0], R180 ;  /* 0x0000b0b401007387 */ /* 0x000fe80000100a00 */
[----:B------:R0:W-:Y:S01]  /*5680*/  STL.64 [R1+0xb8], R182 ;  /* 0x0000b8b601007387 */ /* 0x0001e20000100a00 */
[----:B------:R-:W-:-:S03]  /*5690*/  WARPGROUP.DEPBAR.LE gsb0, 0x0 ;  /* 0x00008000000079c5 */ /* 0x000fc60000010000 */
[----:B0-----:R-:W3:Y:S04]  /*56a0*/  LDL.LU.64 R182, [R1+0xa90] ;  /* 0x000a900001b67983 */ /* 0x001ee80000300a00 */
[----:B------:R-:W3:Y:S04]  /*56b0*/  LDL.LU.64 R180, [R1+0xa88] ;  /* 0x000a880001b47983 */ /* 0x000ee80000300a00 */
[----:B------:R-:W3:Y:S04]  /*56c0*/  LDL.LU.64 R178, [R1+0xa80] ;  /* 0x000a800001b27983 */ /* 0x000ee80000300a00 */
[----:B------:R-:W3:Y:S04]  /*56d0*/  LDL.LU.64 R176, [R1+0xa78] ;  /* 0x000a780001b07983 */ /* 0x000ee80000300a00 */
        /* <DEDUP_REMOVED lines=8> */
[----:B------:R-:W-:Y:S01]  /*5760*/  UIADD3 UR54, UR60, 0x502, URZ ;  /* 0x000005023c367890 */ /* 0x000fe2000fffe03f */
[----:B------:R-:W-:Y:S01]  /*5770*/  UMOV UR55, 0x40000040 ;  /* 0x4000004000377882 */ /* 0x000fe20000000000 */
[----:B------:R-:W-:Y:S01]  /*5780*/  UIADD3 UR6, UR60, 0x582, URZ ;  /* 0x000005823c067890 */ /* 0x000fe2000fffe03f */
[----:B------:R-:W-:Y:S01]  /*5790*/  UMOV UR7, 0x40000040 ;  /* 0x4000004000077882 */ /* 0x000fe20000000000 */
[----:B------:R-:W-:Y:S01]  /*57a0*/  UIADD3 UR42, UR60, 0x602, URZ ;  /* 0x000006023c2a7890 */ /* 0x000fe2000fffe03f */
[----:B------:R-:W-:Y:S01]  /*57b0*/  UMOV UR43, 0x40000040 ;  /* 0x40000040002b7882 */ /* 0x000fe20000000000 */
[----:B------:R-:W-:Y:S01]  /*57c0*/  UIADD3 UR30, UR60, 0x682, URZ ;  /* 0x000006823c1e7890 */ /* 0x000fe2000fffe03f */
[----:B------:R-:W-:Y:S01]  /*57d0*/  UMOV UR28, UR32 ;  /* 0x00000020001c7c82 */ /* 0x000fe20008000000 */
[----:B------:R-:W-:Y:S01]  /*57e0*/  UMOV UR29, UR33 ;  /* 0x00000021001d7c82 */ /* 0x000fe20008000000 */
[----:B------:R-:W-:Y:S01]  /*57f0*/  UMOV UR31, 0x40000040 ;  /* 0x40000040001f7882 */ /* 0x000fe20000000000 */
[----:B----4-:R-:W-:-:S06]  /*5800*/  WARPGROUP.ARRIVE ;  /* 0x00000000000079c5 */ /* 0x010fcc0000000000 */
[----:B------:R-:W-:Y:S03]  /*5810*/  HGMMA.64x16x16.F32.BF16 R208, gdesc[UR16], R208, gsb0 ;  /* 0x0020000010d079f0 */ /* 0x000fe600080018d0 */
[----:B------:R-:W-:Y:S02]  /*5820*/  WARPGROUP.DEPBAR.LE gsb0, 0x0 ;  /* 0x00008000000079c5 */ /* 0x000fe40000010000 */
[----:B---3--:R-:W-:-:S06]  /*5830*/  WARPGROUP.ARRIVE ;  /* 0x00000000000079c5 */ /* 0x008fcc0000000000 */
[----:B------:R-:W-:Y:S03]  /*5840*/  HGMMA.64x16x16.F32.BF16 R176, gdesc[UR52], R176, gsb0 ;  /* 0x0020000034b079f0 */ /* 0x000fe600080018b0 */
[----:B------:R-:W-:Y:S02]  /*5850*/  WARPGROUP.DEPBAR.LE gsb0, 0x0 ;  /* 0x00008000000079c5 */ /* 0x000fe40000010000 */
[----:B--2---:R-:W-:-:S06]  /*5860*/  WARPGROUP.ARRIVE ;  /* 0x00000000000079c5 */ /* 0x004fcc0000000000 */
[----:B------:R-:W-:Y:S03]  /*5870*/  HGMMA.64x16x16.F32.BF16 R144, gdesc[UR4], R144, gsb0 ;  /* 0x00200000049079f0 */ /* 0x000fe60008001890 */
[----:B------:R-:W-:Y:S02]  /*5880*/  WARPGROUP.DEPBAR.LE gsb0, 0x0 ;  /* 0x00008000000079c5 */ /* 0x000fe40000010000 */
[----:B------:R-:W-:-:S06]  /*5890*/  WARPGROUP.ARRIVE ;  /* 0x00000000000079c5 */ /* 0x000fcc0000000000 */
[----:B------:R-:W-:Y:S03]  /*58a0*/  HGMMA.64x16x16.F32.BF16 R112, gdesc[UR40], R112, gsb0 ;  /* 0x00200000287079f0 */ /* 0x000fe60008001870 */
[----:B------:R-:W-:Y:S02]  /*58b0*/  WARPGROUP.DEPBAR.LE gsb0, 0x0 ;  /* 0x00008000000079c5 */ /* 0x000fe40000010000 */
[----:B------:R-:W-:-:S06]  /*58c0*/  WARPGROUP.ARRIVE ;  /* 0x00000000000079c5 */ /* 0x000fcc0000000000 */
[----:B------:R-:W-:Y:S01]  /*58d0*/  HGMMA.64x16x16.F32.BF16 R80, gdesc[UR28], R80, gsb0 ;  /* 0x002000001c5079f0 */ /* 0x000fe20008001850 */
[----:B------:R-:W-:Y:S01]  /*58e0*/  UMOV UR56, UR58 ;  /* 0x0000003a00387c82 */ /* 0x000fe20008000000 */
[----:B------:R-:W-:Y:S01]  /*58f0*/  UMOV UR58, UR10 ;  /* 0x0000000a003a7c82 */ /* 0x000fe20008000000 */
[----:B------:R-:W-:Y:S01]  /*5900*/  UIADD3 UR10, UR60, 0x702, URZ ;  /* 0x000007023c0a7890 */ /* 0x000fe2000fffe03f */
[----:B------:R-:W-:Y:S01]  /*5910*/  UMOV UR57, UR59 ;  /* 0x0000003b00397c82 */ /* 0x000fe20008000000 */
[----:B------:R-:W-:Y:S01]  /*5920*/  UMOV UR59, UR11 ;  /* 0x0000000b003b7c82 */ /* 0x000fe20008000000 */
[----:B------:R-:W-:Y:S01]  /*5930*/  UMOV UR8, UR32 ;  /* 0x0000002000087c82 */ /* 0x000fe20008000000 */
[----:B------:R-:W-:Y:S01]  /*5940*/  UMOV UR9, UR33 ;  /* 0x0000002100097c82 */ /* 0x000fe20008000000 */
[----:B------:R-:W-:Y:S01]  /*5950*/  UMOV UR11, 0x40000040 ;  /* 0x40000040000b7882 */ /* 0x000fe20000000000 */
[----:B------:R-:W-:Y:S02]  /*5960*/  WARPGROUP.DEPBAR.LE gsb0, 0x0 ;  /* 0x00008000000079c5 */ /* 0x000fe40000010000 */
[----:B------:R-:W-:-:S06]  /*5970*/  WARPGROUP.ARRIVE ;  /* 0x00000000000079c5 */ /* 0x000fcc0000000000 */
[----:B------:R-:W-:Y:S01]  /*5980*/  HGMMA.64x16x16.F32.BF16 R48, gdesc[UR8], R48, gsb0 ;  /* 0x00200000083079f0 */ /* 0x000fe20008001830 */
[----:B------:R-:W-:Y:S01]  /*5990*/  UIADD3 UR4, UR61, 0x402, URZ ;  /* 0x000004023d047890 */ /* 0x000fe2000fffe03f */
[----:B------:R-:W-:-:S06]  /*59a0*/  UMOV UR9, 0x40000040 ;  /* 0x4000004000097882 */ /* 0x000fcc0000000000 */
[----:B------:R-:W-:Y:S01]  /*59b0*/  UMOV UR8, UR4 ;  /* 0x0000000400087c82 */ /* 0x000fe20008000000 */
[----:B------:R-:W-:Y:S02]  /*59c0*/  WARPGROUP.DEPBAR.LE gsb0, 0x0 ;  /* 0x00008000000079c5 */ /* 0x000fe40000010000 */
[----:B------:R-:W-:-:S06]  /*59d0*/  WARPGROUP.ARRIVE ;  /* 0x00000000000079c5 */ /* 0x000fcc0000000000 */
[----:B------:R-:W-:Y:S01]  /*59e0*/  HGMMA.64x16x16.F32.BF16 R40, gdesc[UR8], R40, gsb0 ;  /* 0x00200000082879f0 */ /* 0x000fe20008001828 */
[----:B------:R-:W-:Y:S04]  /*59f0*/  STL.64 [R1+0x8d0], R214 ;  /* 0x0008d0d601007387 */ /* 0x000fe80000100a00 */
[----:B------:R-:W-:Y:S04]  /*5a00*/  STL.64 [R1+0x8c8], R212 ;  /* 0x0008c8d401007387 */ /* 0x000fe80000100a00 */
[----:B------:R-:W-:Y:S04]  /*5a10*/  STL.64 [R1+0x8c0], R210 ;  /* 0x0008c0d201007387 */ /* 0x000fe80000100a00 */
[----:B------:R0:W-:Y:S04]  /*5a20*/  STL.64 [R1+0x8b8], R208 ;  /* 0x0008b8d001007387 */ /* 0x0001e80000100a00 */
[----:B0-----:R-:W2:Y:S04]  /*5a30*/  LDL.LU R208, [R1] ;  /* 0x0000000001d07983 */ /* 0x001ea80000300800 */
[----:B------:R-:W2:Y:S04]  /*5a40*/  LDL.LU R209, [R1+0x4] ;  /* 0x0000040001d17983 */ /* 0x000ea80000300800 */
[----:B------:R-:W2:Y:S04]  /*5a50*/  LDL.LU R210, [R1+0x8] ;  /* 0x0000080001d27983 */ /* 0x000ea80000300800 */
[----:B------:R-:W2:Y:S04]  /*5a60*/  LDL.LU R211, [R1+0xc] ;  /* 0x00000c0001d37983 */ /* 0x000ea80000300800 */
[----:B------:R-:W2:Y:S04]  /*5a70*/  LDL.LU R212, [R1+0x10] ;  /* 0x0000100001d47983 */ /* 0x000ea80000300800 */
[----:B------:R-:W2:Y:S04]  /*5a80*/  LDL.LU R213, [R1+0x14] ;  /* 0x0000140001d57983 */ /* 0x000ea80000300800 */
[----:B------:R-:W2:Y:S04]  /*5a90*/  LDL.LU R214, [R1+0x18] ;  /* 0x0000180001d67983 */ /* 0x000ea80000300800 */
[----:B------:R-:W2:Y:S01]  /*5aa0*/  LDL.LU R215, [R1+0x1c] ;  /* 0x00001c0001d77983 */ /* 0x000ea20000300800 */
[----:B------:R-:W-:-:S02]  /*5ab0*/  WARPGROUP.DEPBAR.LE gsb0, 0x0 ;  /* 0x00008000000079c5 */ /* 0x000fc40000010000 */
[----:B------:R-:W-:Y:S01]  /*5ac0*/  WARPGROUP.ARRIVE ;  /* 0x00000000000079c5 */ /* 0x000fe20000000000 */
[----:B------:R-:W-:Y:S01]  /*5ad0*/  UMOV UR28, UR8 ;  /* 0x00000008001c7c82 */ /* 0x000fe20008000000 */
[----:B------:R-:W-:-:S04]  /*5ae0*/  UMOV UR29, UR9 ;  /* 0x00000009001d7c82 */ /* 0x000fc80008000000 */
[----:B------:R-:W-:Y:S01]  /*5af0*/  HGMMA.64x16x16.F32.BF16 R72, gdesc[UR28], R72, gsb0 ;  /* 0x002000001c4879f0 */ /* 0x000fe20008001848 */
[----:B------:R-:W-:Y:S01]  /*5b00*/  UMOV UR40, UR8 ;  /* 0x0000000800287c82 */ /* 0x000fe20008000000 */
[----:B------:R-:W-:Y:S01]  /*5b10*/  UMOV UR41, UR9 ;  /* 0x0000000900297c82 */ /* 0x000fe20008000000 */
[----:B------:R-:W-:Y:S02]  /*5b20*/  WARPGROUP.DEPBAR.LE gsb0, 0x0 ;  /* 0x00008000000079c5 */ /* 0x000fe40000010000 */
[----:B------:R-:W-:-:S06]  /*5b30*/  WARPGROUP.ARRIVE ;  /* 0x00000000000079c5 */ /* 0x000fcc0000000000 */
        /* <DEDUP_REMOVED lines=19> */
[----:B--2---:R-:W-:-:S06]  /*5c70*/  WARPGROUP.ARRIVE ;  /* 0x00000000000079c5 */ /* 0x004fcc0000000000 */
        /* <DEDUP_REMOVED lines=8> */
[----:B------:R-:W-:Y:S04]  /*5d00*/  STL.64 [R1+0x8f0], R182 ;  /* 0x0008f0b601007387 */ /* 0x000fe80000100a00 */
[----:B------:R-:W-:Y:S04]  /*5d10*/  STL.64 [R1+0x8e8], R180 ;  /* 0x0008e8b401007387 */ /* 0x000fe80000100a00 */
[----:B------:R-:W-:Y:S04]  /*5d20*/  STL.64 [R1+0x8e0], R178 ;  /* 0x0008e0b201007387 */ /* 0x000fe80000100a00 */
[----:B------:R-:W-:Y:S04]  /*5d30*/  STL.64 [R1+0x8d8], R176 ;  /* 0x0008d8b001007387 */ /* 0x000fe80000100a00 */
[----:B------:R-:W-:Y:S01]  /*5d40*/  STL.64 [R1+0x910], R150 ;  /* 0x0009109601007387 */ /* 0x000fe20000100a00 */
[----:B------:R-:W-:-:S02]  /*5d50*/  WARPGROUP.DEPBAR.LE gsb0, 0x0 ;  /* 0x00008000000079c5 */ /* 0x000fc40000010000 */
[----:B------:R-:W-:-:S06]  /*5d60*/  WARPGROUP.ARRIVE ;  /* 0x00000000000079c5 */ /* 0x000fcc0000000000 */
[----:B------:R-:W-:Y:S01]  /*5d70*/  HGMMA.64x16x16.F32.BF16 R64, gdesc[UR36], R64, gsb0 ;  /* 0x00200000244079f0 */ /* 0x000fe20008001840 */
[----:B------:R-:W-:Y:S04]  /*5d80*/  STL.64 [R1+0x908], R148 ;  /* 0x0009089401007387 */ /* 0x000fe80000100a00 */
[----:B------:R-:W-:Y:S04]  /*5d90*/  STL.64 [R1+0x900], R146 ;  /* 0x0009009201007387 */ /* 0x000fe80000100a00 */
[----:B------:R0:W-:Y:S04]  /*5da0*/  STL.64 [R1+0x8f8], R144 ;  /* 0x0008f89001007387 */ /* 0x0001e80000100a00 */
[----:B------:R-:W-:Y:S04]  /*5db0*/  STL.64 [R1+0x930], R118 ;  /* 0x0009307601007387 */ /* 0x000fe80000100a00 */
[----:B------:R-:W-:Y:S04]  /*5dc0*/  STL.64 [R1+0x928], R116 ;  /* 0x0009287401007387 */ /* 0x000fe80000100a00 */
[----:B------:R-:W-:Y:S04]  /*5dd0*/  STL.64 [R1+0x920], R114 ;  /* 0x0009207201007387 */ /* 0x000fe80000100a00 */
[----:B------:R-:W-:Y:S04]  /*5de0*/  STL.64 [R1+0x918], R112 ;  /* 0x0009187001007387 */ /* 0x000fe80000100a00 */
[----:B------:R-:W-:Y:S04]  /*5df0*/  STL.64 [R1+0x950], R86 ;  /* 0x0009505601007387 */ /* 0x000fe80000100a00 */
[----:B------:R-:W-:Y:S04]  /*5e00*/  STL.64 [R1+0x948], R84 ;  /* 0x0009485401007387 */ /* 0x000fe80000100a00 */
[----:B------:R-:W-:Y:S04]  /*5e10*/  STL.64 [R1+0x940], R82 ;  /* 0x0009405201007387 */ /* 0x000fe80000100a00 */
[----:B------:R1:W-:Y:S04]  /*5e20*/  STL.64 [R1+0x938], R80 ;  /* 0x0009385001007387 */ /* 0x0003e80000100a00 */
[----:B------:R-:W-:Y:S04]  /*5e30*/  STL.64 [R1+0x970], R54 ;  /* 0x0009703601007387 */ /* 0x000fe80000100a00 */
[----:B------:R-:W-:Y:S04]  /*5e40*/  STL.64 [R1+0x968], R52 ;  /* 0x0009683401007387 */ /* 0x000fe80000100a00 */
[----:B------:R-:W-:Y:S04]  /*5e50*/  STL.64 [R1+0x960], R50 ;  /* 0x0009603201007387 */ /* 0x000fe80000100a00 */
[----:B------:R-:W-:Y:S04]  /*5e60*/  STL.64 [R1+0x958], R48 ;  /* 0x0009583001007387 */ /* 0x000fe80000100a00 */
[----:B------:R-:W-:Y:S04]  /*5e70*/  STL.64 [R1], R208 ;  /* 0x000000d001007387 */ /* 0x000fe80000100a00 */
[----:B------:R-:W-:Y:S04]  /*5e80*/  STL.64 [R1+0x8], R210 ;  /* 0x000008d201007387 */ /* 0x000fe80000100a00 */
[----:B------:R-:W-:Y:S04]  /*5e90*/  STL.64 [R1+0x10], R212 ;  /* 0x000010d401007387 */ /* 0x000fe80000100a00 */
[----:B------:R-:W-:Y:S04]  /*5ea0*/  STL.64 [R1+0x18], R214 ;  /* 0x000018d601007387 */ /* 0x000fe80000100a00 */
[----:B------:R-:W-:Y:S04]  /*5eb0*/  STL.64 [R1+0x80], R32 ;  /* 0x0000802001007387 */ /* 0x000fe80000100a00 */
[----:B------:R-:W-:Y:S04]  /*5ec0*/  STL.64 [R1+0x88], R34 ;  /* 0x0000882201007387 */ /* 0x000fe80000100a00 */
[----:B------:R-:W-:Y:S01]  /*5ed0*/  STL.64 [R1+0x90], R36 ;  /* 0x0000902401007387 */ /* 0x000fe20000100a00 */
[----:B------:R-:W-:-:S03]  /*5ee0*/  WARPGROUP.DEPBAR.LE gsb0, 0x0 ;  /* 0x00008000000079c5 */ /* 0x000fc60000010000 */
[----:B------:R-:W-:Y:S04]  /*5ef0*/  STL.64 [R1+0x98], R38 ;  /* 0x0000982601007387 */ /* 0x000fe80000100a00 */
[----:B0-----:R-:W2:Y:S04]  /*5f00*/  LDL.LU R144, [R1+0x3e0] ;  /* 0x0003e00001907983 */ /* 0x001ea80000300800 */
[----:B------:R-:W2:Y:S04]  /*5f10*/  LDL.LU R145, [R1+0x3e4] ;  /* 0x0003e40001917983 */ /* 0x000ea80000300800 */
[----:B------:R0:W-:Y:S04]  /*5f20*/  STL.64 [R1+0x100], R64 ;  /* 0x0001004001007387 */ /* 0x0001e80000100a00 */
[----:B------:R3:W-:Y:S04]  /*5f30*/  STL.64 [R1+0x108], R66 ;  /* 0x0001084201007387 */ /* 0x0007e80000100a00 */
[----:B------:R4:W-:Y:S04]  /*5f40*/  STL.64 [R1+0x110], R68 ;  /* 0x0001104401007387 */ /* 0x0009e80000100a00 */
[----:B------:R4:W-:Y:S04]  /*5f50*/  STL.64 [R1+0x118], R70 ;  /* 0x0001184601007387 */ /* 0x0009e80000100a00 */
[----:B------:R-:W2:Y:S04]  /*5f60*/  LDL.LU R146, [R1+0x3e8] ;  /* 0x0003e80001927983 */ /* 0x000ea80000300800 */
[----:B------:R-:W2:Y:S04]  /*5f70*/  LDL.LU R147, [R1+0x3ec] ;  /* 0x0003ec0001937983 */ /* 0x000ea80000300800 */
[----:B------:R-:W2:Y:S04]  /*5f80*/  LDL.LU R148, [R1+0x3f0] ;  /* 0x0003f00001947983 */ /* 0x000ea80000300800 */
[----:B------:R-:W2:Y:S04]  /*5f90*/  LDL.LU R149, [R1+0x3f4] ;  /* 0x0003f40001957983 */ /* 0x000ea80000300800 */
[----:B------:R-:W2:Y:S04]  /*5fa0*/  LDL.LU R150, [R1+0x3f8] ;  /* 0x0003f80001967983 */ /* 0x000ea80000300800 */
[----:B------:R-:W2:Y:S04]  /*5fb0*/  LDL.LU R151, [R1+0x3fc] ;  /* 0x0003fc0001977983 */ /* 0x000ea80000300800 */
[----:B-1----:R-:W2:Y:S04]  /*5fc0*/  LDL.LU R80, [R1+0x300] ;  /* 0x0003000001507983 */ /* 0x002ea80000300800 */
[----:B------:R-:W2:Y:S04]  /*5fd0*/  LDL.LU R81, [R1+0x304] ;  /* 0x0003040001517983 */ /* 0x000ea80000300800 */
[----:B------:R-:W2:Y:S04]  /*5fe0*/  LDL.LU R82, [R1+0x308] ;  /* 0x0003080001527983 */ /* 0x000ea80000300800 */
[----:B------:R-:W2:Y:S04]  /*5ff0*/  LDL.LU R83, [R1+0x30c] ;  /* 0x00030c0001537983 */ /* 0x000ea80000300800 */
[----:B------:R-:W2:Y:S04]  /*6000*/  LDL.LU R84, [R1+0x310] ;  /* 0x0003100001547983 */ /* 0x000ea80000300800 */
[----:B------:R-:W2:Y:S04]  /*6010*/  LDL.LU R85, [R1+0x314] ;  /* 0x0003140001557983 */ /* 0x000ea80000300800 */
[----:B------:R-:W2:Y:S04]  /*6020*/  LDL.LU R86, [R1+0x318] ;  /* 0x0003180001567983 */ /* 0x000ea80000300800 */
[----:B------:R-:W2:Y:S04]  /*6030*/  LDL.LU R87, [R1+0x31c] ;  /* 0x00031c0001577983 */ /* 0x000ea80000300800 */
[----:B0-----:R-:W2:Y:S04]  /*6040*/  LDL.LU R64, [R1+0x200] ;  /* 0x0002000001407983 */ /* 0x001ea80000300800 */
[----:B------:R-:W2:Y:S04]  /*6050*/  LDL.LU R65, [R1+0x204] ;  /* 0x0002040001417983 */ /* 0x000ea80000300800 */
[----:B---3--:R-:W2:Y:S04]  /*6060*/  LDL.LU R66, [R1+0x208] ;  /* 0x0002080001427983 */ /* 0x008ea80000300800 */
[----:B------:R-:W2:Y:S04]  /*6070*/  LDL.LU R67, [R1+0x20c] ;  /* 0x00020c0001437983 */ /* 0x000ea80000300800 */
[----:B----4-:R-:W2:Y:S04]  /*6080*/  LDL.LU R68, [R1+0x210] ;  /* 0x0002100001447983 */ /* 0x010ea80000300800 */
[----:B------:R-:W2:Y:S04]  /*6090*/  LDL.LU R69, [R1+0x214] ;  /* 0x0002140001457983 */ /* 0x000ea80000300800 */
[----:B------:R-:W2:Y:S04]  /*60a0*/  LDL.LU R70, [R1+0x218] ;  /* 0x0002180001467983 */ /* 0x000ea80000300800 */
[----:B------:R-:W2:Y:S04]  /*60b0*/  LDL.LU R71, [R1+0x21c] ;  /* 0x00021c0001477983 */ /* 0x000ea80000300800 */
[----:B------:R-:W3:Y:S04]  /*60c0*/  LDL.LU R32, [R1+0x180] ;  /* 0x0001800001207983 */ /* 0x000ee80000300800 */
[----:B------:R-:W3:Y:S04]  /*60d0*/  LDL.LU R33, [R1+0x184] ;  /* 0x0001840001217983 */ /* 0x000ee80000300800 */
[----:B------:R-:W3:Y:S04]  /*60e0*/  LDL.LU R34, [R1+0x188] ;  /* 0x0001880001227983 */ /* 0x000ee80000300800 */
[----:B------:R-:W3:Y:S04]  /*60f0*/  LDL.LU R35, [R1+0x18c] ;  /* 0x00018c0001237983 */ /* 0x000ee80000300800 */
[----:B------:R-:W3:Y:S04]  /*6100*/  LDL.LU R36, [R1+0x190] ;  /* 0x0001900001247983 */ /* 0x000ee80000300800 */
[----:B------:R-:W3:Y:S04]  /*6110*/  LDL.LU R37, [R1+0x194] ;  /* 0x0001940001257983 */ /* 0x000ee80000300800 */
[----:B------:R-:W3:Y:S04]  /*6120*/  LDL.LU R38, [R1+0x198] ;  /* 0x0001980001267983 */ /* 0x000ee80000300800 */
[----:B------:R-:W3:Y:S04]  /*6130*/  LDL.LU R39, [R1+0x19c] ;  /* 0x00019c0001277983 */ /* 0x000ee80000300800 */
[----:B------:R-:W4:Y:S04]  /*6140*/  LDL.LU R48, [R1+0x280] ;  /* 0x0002800001307983 */ /* 0x000f280000300800 */
        /* <DEDUP_REMOVED lines=22> */
[----:B------:R-:W4:Y:S01]  /*62b0*/  LDL.LU R119, [R1+0x41c] ;  /* 0x00041c0001777983 */ /* 0x000f220000300800 */
[----:B------:R-:W-:Y:S01]  /*62c0*/  UMOV UR20, UR8 ;  /* 0x0000000800147c82 */ /* 0x000fe20008000000 */
[----:B------:R-:W-:Y:S01]  /*62d0*/  UMOV UR21, UR9 ;  /* 0x0000000900157c82 */ /* 0x000fe20008000000 */
[----:B------:R-:W-:Y:S01]  /*62e0*/  UMOV UR12, UR8 ;  /* 0x00000008000c7c82 */ /* 0x000fe20008000000 */
[----:B------:R-:W-:Y:S01]  /*62f0*/  UMOV UR13, UR9 ;  /* 0x00000009000d7c82 */ /* 0x000fe20008000000 */
        /* <DEDUP_REMOVED lines=9> */
[----:B---3--:R-:W-:-:S06]  /*6390*/  WARPGROUP.ARRIVE ;  /* 0x00000000000079c5 */ /* 0x008fcc0000000000 */
[----:B------:R-:W-:Y:S03]  /*63a0*/  HGMMA.64x16x16.F32.BF16 R32, gdesc[UR20], R32, gsb0 ;  /* 0x00200000142079f0 */ /* 0x000fe60008001820 */
[----:B------:R-:W-:Y:S02]  /*63b0*/  WARPGROUP.DEPBAR.LE gsb0, 0x0 ;  /* 0x00008000000079c5 */ /* 0x000fe40000010000 */
[----:B--2---:R-:W-:-:S06]  /*63c0*/  WARPGROUP.ARRIVE ;  /* 0x00000000000079c5 */ /* 0x004fcc0000000000 */
[----:B------:R-:W-:Y:S03]  /*63d0*/  HGMMA.64x16x16.F32.BF16 R64, gdesc[UR12], R64, gsb0 ;  /* 0x002000000c4079f0 */ /* 0x000fe60008001840 */
[----:B------:R-:W-:Y:S02]  /*63e0*/  WARPGROUP.DEPBAR.LE gsb0, 0x0 ;  /* 0x00008000000079c5 */ /* 0x000fe40000010000 */
[----:B----4-:R-:W-:-:S06]  /*63f0*/  WARPGROUP.ARRIVE ;  /* 0x00000000000079c5 */ /* 0x010fcc0000000000 */
[----:B------:R-:W-:Y:S01]  /*6400*/  HGMMA.64x16x16.F32.BF16 R48, gdesc[UR48], R48, gsb0 ;  /* 0x00200000303079f0 */ /* 0x000fe20008001830 */
        /* <DEDUP_REMOVED lines=9> */
[----:B------:R-:W-:-:S06]  /*64a0*/  WARPGROUP.ARRIVE ;  /* 0x00000000000079c5 */ /* 0x000fcc0000000000 */
[----:B------:R-:W-:Y:S01]  /*64b0*/  HGMMA.64x16x16.F32.BF16 R80, gdesc[UR56], R80, gsb0 ;  /* 0x00200000385079f0 */ /* 0x000fe20008001850 */
        /* <DEDUP_REMOVED lines=18> */
[----:B------:R-:W-:Y:S01]  /*65e0*/  IMAD.MOV.U32 R183, RZ, RZ, R235 ;  /* 0x000000ffffb77224 */ /* 0x000fe200078e00eb */
[----:B------:R-:W-:Y:S01]  /*65f0*/  UMOV UR56, UR32 ;  /* 0x0000002000387c82 */ /* 0x000fe20008000000 */
[----:B------:R-:W-:Y:S01]  /*6600*/  UMOV UR57, UR33 ;  /* 0x0000002100397c82 */ /* 0x000fe20008000000 */
[----:B------:R-:W-:Y:S01]  /*6610*/  UMOV UR58, UR40 ;  /* 0x00000028003a7c82 */ /* 0x000fe20008000000 */
[----:B------:R-:W-:Y:S01]  /*6620*/  UMOV UR59, UR41 ;  /* 0x00000029003b7c82 */ /* 0x000fe20008000000 */
[----:B------:R-:W-:Y:S04]  /*6630*/  STL.64 [R1+0x180], R32 ;  /* 0x0001802001007387 */ /* 0x000fe80000100a00 */
[----:B------:R-:W-:Y:S04]  /*6640*/  STL.64 [R1+0x188], R34 ;  /* 0x0001882201007387 */ /* 0x000fe80000100a00 */
[----:B------:R-:W-:Y:S04]  /*6650*/  STL.64 [R1+0x190], R36 ;  /* 0x0001902401007387 */ /* 0x000fe80000100a00 */
[----:B------:R0:W-:Y:S04]  /*6660*/  STL.64 [R1+0x198], R38 ;  /* 0x0001982601007387 */ /* 0x0001e80000100a00 */
[----:B0-----:R-:W2:Y:S04]  /*6670*/  LDL.LU.64 R38, [R1+0xa50] ;  /* 0x000a500001267983 */ /* 0x001ea80000300a00 */
[----:B------:R-:W2:Y:S04]  /*6680*/  LDL.LU.64 R36, [R1+0xa48] ;  /* 0x000a480001247983 */ /* 0x000ea80000300a00 */
[----:B------:R-:W2:Y:S04]  /*6690*/  LDL.LU.64 R34, [R1+0xa40] ;  /* 0x000a400001227983 */ /* 0x000ea80000300a00 */
[----:B------:R-:W2:Y:S01]  /*66a0*/  LDL.LU.64 R32, [R1+0xa38] ;  /* 0x000a380001207983 */ /* 0x000ea20000300a00 */
[----:B------:R-:W-:-:S02]  /*66b0*/  WARPGROUP.DEPBAR.LE gsb0, 0x0 ;  /* 0x00008000000079c5 */ /* 0x000fc40000010000 */
        /* <DEDUP_REMOVED lines=9> */
[----:B------:R-:W3:Y:S04]  /*6750*/  LDL.LU.64 R64, [R1+0xa18] ;  /* 0x000a180001407983 */ /* 0x000ee80000300a00 */
[----:B------:R-:W-:Y:S04]  /*6760*/  STL.64 [R1+0x280], R48 ;  /* 0x0002803001007387 */ /* 0x000fe80000100a00 */
        /* <DEDUP_REMOVED lines=12> */
[----:B------:R1:W-:Y:S04]  /*6830*/  STL.64 [R1+0x408], R114 ;  /* 0x0004087201007387 */ /* 0x0003e80000100a00 */
[----:B------:R4:W-:Y:S04]  /*6840*/  STL.64 [R1+0x410], R116 ;  /* 0x0004107401007387 */ /* 0x0009e80000100a00 */
[----:B------:R4:W-:Y:S04]  /*6850*/  STL.64 [R1+0x418], R118 ;  /* 0x0004187601007387 */ /* 0x0009e80000100a00 */
[----:B------:R4:W-:Y:S04]  /*6860*/  STL.64 [R1+0x3e0], R144 ;  /* 0x0003e09001007387 */ /* 0x0009e80000100a00 */
[----:B------:R4:W-:Y:S04]  /*6870*/  STL.64 [R1+0x3e8], R146 ;  /* 0x0003e89201007387 */ /* 0x0009e80000100a00 */
[----:B------:R4:W-:Y:S01]  /*6880*/  STL.64 [R1+0x3f0], R148 ;  /* 0x0003f09401007387 */ /* 0x0009e20000100a00 */
[----:B------:R-:W-:-:S03]  /*6890*/  WARPGROUP.DEPBAR.LE gsb0, 0x0 ;  /* 0x00008000000079c5 */ /* 0x000fc60000010000 */
[----:B------:R4:W-:Y:S01]  /*68a0*/  STL.64 [R1+0x3f8], R150 ;  /* 0x0003f89601007387 */ /* 0x0009e20000100a00 */
[----:B------:R-:W-:-:S03]  /*68b0*/  WARPGROUP.ARRIVE ;  /* 0x00000000000079c5 */ /* 0x000fc60000000000 */
[----:B0-----:R-:W2:Y:S04]  /*68c0*/  LDL.LU.64 R112, [R1+0x1e0] ;  /* 0x0001e00001707983 */ /* 0x001ea80000300a00 */
[----:B-1----:R-:W2:Y:S04]  /*68d0*/  LDL.LU.64 R114, [R1+0x1e8] ;  /* 0x0001e80001727983 */ /* 0x002ea80000300a00 */
[----:B----4-:R-:W2:Y:S04]  /*68e0*/  LDL.LU.64 R116, [R1+0x1f0] ;  /* 0x0001f00001747983 */ /* 0x010ea80000300a00 */
[----:B------:R0:W-:Y:S01]  /*68f0*/  STL.64 [R1+0x360], R176 ;  /* 0x000360b001007387 */ /* 0x0001e20000100a00 */
[----:B------:R-:W-:-:S03]  /*6900*/  UMOV UR56, UR32 ;  /* 0x0000002000387c82 */ /* 0x000fc60008000000 */
[----:B------:R1:W-:Y:S01]  /*6910*/  STL.64 [R1+0x368], R178 ;  /* 0x000368b201007387 */ /* 0x0003e20000100a00 */
[----:B------:R-:W-:Y:S01]  /*6920*/  UMOV UR57, UR33 ;  /* 0x0000002100397c82 */ /* 0x000fe20008000000 */
[----:B------:R-:W-:Y:S02]  /*6930*/  UMOV UR58, UR28 ;  /* 0x0000001c003a7c82 */ /* 0x000fe40008000000 */
[----:B------:R4:W-:Y:S01]  /*6940*/  STL.64 [R1+0x370], R180 ;  /* 0x000370b401007387 */ /* 0x0009e20000100a00 */
[----:B------:R-:W-:Y:S02]  /*6950*/  UMOV UR59, UR29 ;  /* 0x0000001d003b7c82 */ /* 0x000fe40008000000 */
[----:B------:R-:W-:Y:S01]  /*6960*/  HGMMA.64x16x16.F32.BF16 R4, gdesc[UR56], R4, gsb0 ;  /* 0x00200000380479f0 */ /* 0x000fe20008001804 */
[----:B------:R4:W-:Y:S04]  /*6970*/  STL.64 [R1+0x378], R182 ;  /* 0x000378b601007387 */ /* 0x0009e80000100a00 */
[----:B------:R-:W2:Y:S01]  /*6980*/  LDL.LU.64 R118, [R1+0x1f8] ;  /* 0x0001f80001767983 */ /* 0x000ea20000300a00 */
[----:B------:R-:W-:Y:S01]  /*6990*/  MOV R208, R234 ;  /* 0x000000ea00d07202 */ /* 0x000fe20000000f00 */
[----:B------:R-:W-:-:S02]  /*69a0*/  IMAD.MOV.U32 R209, RZ, RZ, R233 ;  /* 0x000000ffffd17224 */ /* 0x000fc400078e00e9 */
[----:B------:R-:W-:Y:S02]  /*69b0*/  IMAD.MOV.U32 R210, RZ, RZ, R232 ;  /* 0x000000ffffd27224 */ /* 0x000fe400078e00e8 */
[----:B------:R-:W-:Y:S02]  /*69c0*/  IMAD.MOV.U32 R211, RZ, RZ, R15 ;  /* 0x000000ffffd37224 */ /* 0x000fe400078e000f */
[----:B------:R-:W-:Y:S02]  /*69d0*/  IMAD.MOV.U32 R212, RZ, RZ, R14 ;  /* 0x000000ffffd47224 */ /* 0x000fe400078e000e */
[----:B------:R-:W-:Y:S02]  /*69e0*/  IMAD.MOV.U32 R213, RZ, RZ, R13 ;  /* 0x000000ffffd57224 */ /* 0x000fe400078e000d */
[----:B------:R-:W-:Y:S02]  /*69f0*/  IMAD.MOV.U32 R214, RZ, RZ, R12 ;  /* 0x000000ffffd67224 */ /* 0x000fe400078e000c */
[----:B------:R-:W-:Y:S01]  /*6a00*/  IMAD.MOV.U32 R215, RZ, RZ, R2 ;  /* 0x000000ffffd77224 */ /* 0x000fe200078e0002 */
[----:B------:R-:W-:Y:S01]  /*6a10*/  UMOV UR48, UR32 ;  /* 0x0000002000307c82 */ /* 0x000fe20008000000 */
[----:B------:R-:W-:Y:S01]  /*6a20*/  UMOV UR49, UR33 ;  /* 0x0000002100317c82 */ /* 0x000fe20008000000 */
[----:B------:R-:W-:-:S02]  /*6a30*/  WARPGROUP.DEPBAR.LE gsb0, 0x0 ;  /* 0x00008000000079c5 */ /* 0x000fc40000010000 */
[----:B------:R-:W-:Y:S01]  /*6a40*/  STL.64 [R1+0x2e0], R4 ;  /* 0x0002e00401007387 */ /* 0x000fe20000100a00 */
[----:B------:R-:W-:-:S03]  /*6a50*/  WARPGROUP.ARRIVE ;  /* 0x00000000000079c5 */ /* 0x000fc60000000000 */
[----:B------:R-:W-:Y:S03]  /*6a60*/  STL.64 [R1+0x2e8], R6 ;  /* 0x0002e80601007387 */ /* 0x000fe60000100a00 */
[----:B------:R-:W-:Y:S01]  /*6a70*/  HGMMA.64x16x16.F32.BF16 R208, gdesc[UR48], R208, gsb0 ;  /* 0x0020000030d079f0 */ /* 0x000fe200080018d0 */
[----:B------:R-:W3:Y:S04]  /*6a80*/  LDL.LU.64 R144, [R1+0x160] ;  /* 0x0001600001907983 */ /* 0x000ee80000300a00 */
[----:B------:R-:W3:Y:S04]  /*6a90*/  LDL.LU.64 R146, [R1+0x168] ;  /* 0x0001680001927983 */ /* 0x000ee80000300a00 */
[----:B------:R-:W3:Y:S04]  /*6aa0*/  LDL.LU.64 R148, [R1+0x170] ;  /* 0x0001700001947983 */ /* 0x000ee80000300a00 */
[----:B------:R-:W3:Y:S01]  /*6ab0*/  LDL.LU.64 R150, [R1+0x178] ;  /* 0x0001780001967983 */ /* 0x000ee20000300a00 */
[----:B------:R-:W-:-:S02]  /*6ac0*/  IMAD.MOV.U32 R235, RZ, RZ, R11 ;  /* 0x000000ffffeb7224 */ /* 0x000fc400078e000b */
[----:B------:R-:W-:Y:S02]  /*6ad0*/  IMAD.MOV.U32 R234, RZ, RZ, R10 ;  /* 0x000000ffffea7224 */ /* 0x000fe400078e000a */
[----:B------:R-:W-:Y:S02]  /*6ae0*/  IMAD.MOV.U32 R233, RZ, RZ, R9 ;  /* 0x000000ffffe97224 */ /* 0x000fe400078e0009 */
[----:B------:R-:W-:Y:S01]  /*6af0*/  IMAD.MOV.U32 R232, RZ, RZ, R8 ;  /* 0x000000ffffe87224 */ /* 0x000fe200078e0008 */
[----:B------:R-:W-:Y:S04]  /*6b00*/  STL [R1+0x894], R235 ;  /* 0x000894eb01007387 */ /* 0x000fe80000100800 */
[----:B------:R-:W-:Y:S04]  /*6b10*/  STL [R1+0x890], R234 ;  /* 0x000890ea01007387 */ /* 0x000fe80000100800 */
[----:B------:R-:W-:Y:S04]  /*6b20*/  STL [R1+0x88c], R233 ;  /* 0x00088ce901007387 */ /* 0x000fe80000100800 */
[----:B------:R-:W-:Y:S04]  /*6b30*/  STL [R1+0x888], R232 ;  /* 0x000888e801007387 */ /* 0x000fe80000100800 */
[----:B0-----:R-:W3:Y:S04]  /*6b40*/  LDL.LU.64 R176, [R1+0xe0] ;  /* 0x0000e00001b07983 */ /* 0x001ee80000300a00 */
[----:B-1----:R-:W3:Y:S04]  /*6b50*/  LDL.LU.64 R178, [R1+0xe8] ;  /* 0x0000e80001b27983 */ /* 0x002ee80000300a00 */
[----:B----4-:R-:W4:Y:S01]  /*6b60*/  LDL.LU.64 R180, [R1+0xf0] ;  /* 0x0000f00001b47983 */ /* 0x010f220000300a00 */
[----:B------:R-:W-:-:S03]  /*6b70*/  WARPGROUP.DEPBAR.LE gsb0, 0x0 ;  /* 0x00008000000079c5 */ /* 0x000fc60000010000 */
[----:B------:R0:W-:Y:S04]  /*6b80*/  STL.64 [R1+0x260], R208 ;  /* 0x000260d001007387 */ /* 0x0001e80000100a00 */
[----:B------:R1:W-:Y:S04]  /*6b90*/  STL.64 [R1+0x268], R210 ;  /* 0x000268d201007387 */ /* 0x0003e80000100a00 */
[----:B------:R1:W-:Y:S04]  /*6ba0*/  STL.64 [R1+0x270], R212 ;  /* 0x000270d401007387 */ /* 0x0003e80000100a00 */
[----:B------:R1:W-:Y:S04]  /*6bb0*/  STL.64 [R1+0x278], R214 ;  /* 0x000278d601007387 */ /* 0x0003e80000100a00 */
[----:B------:R-:W4:Y:S04]  /*6bc0*/  LDL.LU.64 R182, [R1+0xf8] ;  /* 0x0000f80001b67983 */ /* 0x000f280000300a00 */
[----:B0-----:R-:W4:Y:S04]  /*6bd0*/  LDL.LU.64 R208, [R1+0x60] ;  /* 0x0000600001d07983 */ /* 0x001f280000300a00 */
[----:B-1----:R-:W4:Y:S04]  /*6be0*/  LDL.LU.64 R210, [R1+0x68] ;  /* 0x0000680001d27983 */ /* 0x002f280000300a00 */
[----:B------:R-:W4:Y:S04]  /*6bf0*/  LDL.LU.64 R212, [R1+0x70] ;  /* 0x0000700001d47983 */ /* 0x000f280000300a00 */
[----:B------:R-:W4:Y:S01]  /*6c00*/  LDL.LU.64 R214, [R1+0x78] ;  /* 0x0000780001d67983 */ /* 0x000f220000300a00 */
[----:B------:R-:W-:Y:S01]  /*6c10*/  UMOV UR12, UR32 ;  /* 0x00000020000c7c82 */ /* 0x000fe20008000000 */
[----:B------:R-:W-:Y:S01]  /*6c20*/  UMOV UR13, UR33 ;  /* 0x00000021000d7c82 */ /* 0x000fe20008000000 */
[----:B------:R-:W-:Y:S01]  /*6c30*/  UMOV UR20, UR32 ;  /* 0x0000002000147c82 */ /* 0x000fe20008000000 */
[----:B------:R-:W-:Y:S01]  /*6c40*/  UMOV UR21, UR33 ;  /* 0x0000002100157c82 */ /* 0x000fe20008000000 */
[----:B------:R-:W-:Y:S01]  /*6c50*/  UMOV UR36, UR32 ;  /* 0x0000002000247c82 */ /* 0x000fe20008000000 */
[----:B------:R-:W-:Y:S01]  /*6c60*/  UMOV UR37, UR33 ;  /* 0x0000002100257c82 */ /* 0x000fe20008000000 */
[----:B--2---:R-:W-:-:S06]  /*6c70*/  WARPGROUP.ARRIVE ;  /* 0x00000000000079c5 */ /* 0x004fcc0000000000 */
[----:B------:R-:W-:Y:S03]  /*6c80*/  HGMMA.64x16x16.F32.BF16 R112, gdesc[UR12], R112, gsb0 ;  /* 0x002000000c7079f0 */ /* 0x000fe60008001870 */
[----:B------:R-:W-:Y:S02]  /*6c90*/  WARPGROUP.DEPBAR.LE gsb0, 0x0 ;  /* 0x00008000000079c5 */ /* 0x000fe40000010000 */
[----:B---3--:R-:W-:-:S06]  /*6ca0*/  WARPGROUP.ARRIVE ;  /* 0x00000000000079c5 */ /* 0x008fcc0000000000 */
[----:B------:R-:W-:Y:S03]  /*6cb0*/  HGMMA.64x16x16.F32.BF16 R144, gdesc[UR20], R144, gsb0 ;  /* 0x00200000149079f0 */ /* 0x000fe60008001890 */
[----:B------:R-:W-:Y:S02]  /*6cc0*/  WARPGROUP.DEPBAR.LE gsb0, 0x0 ;  /* 0x00008000000079c5 */ /* 0x000fe40000010000 */
[----:B----4-:R-:W-:-:S06]  /*6cd0*/  WARPGROUP.ARRIVE ;  /* 0x00000000000079c5 */ /* 0x010fcc0000000000 */
[----:B------:R-:W-:Y:S01]  /*6ce0*/  HGMMA.64x16x16.F32.BF16 R176, gdesc[UR36], R176, gsb0 ;  /* 0x0020000024b079f0 */ /* 0x000fe200080018b0 */
[----:B------:R-:W-:Y:S01]  /*6cf0*/  UMOV UR44, UR32 ;  /* 0x00000020002c7c82 */ /* 0x000fe20008000000 */
[----:B------:R-:W-:Y:S01]  /*6d00*/  UMOV UR45, UR33 ;  /* 0x00000021002d7c82 */ /* 0x000fe20008000000 */
[----:B------:R-:W-:Y:S02]  /*6d10*/  IMAD.MOV.U32 R9, RZ, RZ, R119 ;  /* 0x000000ffff097224 */ /* 0x000fe400078e0077 */
[----:B------:R-:W-:Y:S01]  /*6d20*/  IMAD.MOV.U32 R10, RZ, RZ, R118 ;  /* 0x000000ffff0a7224 */ /* 0x000fe200078e0076 */
[----:B------:R-:W-:Y:S02]  /*6d30*/  WARPGROUP.DEPBAR.LE gsb0, 0x0 ;  /* 0x00008000000079c5 */ /* 0x000fe40000010000 */
[----:B------:R-:W-:-:S06]  /*6d40*/  WARPGROUP.ARRIVE ;  /* 0x00000000000079c5 */ /* 0x000fcc0000000000 */
[----:B------:R-:W-:Y:S01]  /*6d50*/  HGMMA.64x16x16.F32.BF16 R208, gdesc[UR44], R208, gsb0 ;  /* 0x002000002cd079f0 */ /* 0x000fe200080018d0 */
[----:B------:R-:W-:Y:S01]  /*6d60*/  IMAD.MOV.U32 R11, RZ, RZ, R117 ;  /* 0x000000ffff0b7224 */ /* 0x000fe200078e0075 */
[----:B------:R-:W-:Y:S01]  /*6d70*/  STL [R1+0x1e0], R112 ;  /* 0x0001e07001007387 */ /* 0x000fe20000100800 */
[----:B------:R-:W-:Y:S01]  /*6d80*/  IMAD.MOV.U32 R12, RZ, RZ, R116 ;  /* 0x000000ffff0c7224 */ /* 0x000fe200078e0074 */
[----:B------:R-:W-:Y:S01]  /*6d90*/  MOV R14, R114 ;  /* 0x00000072000e7202 */ /* 0x000fe20000000f00 */
[----:B------:R-:W-:Y:S01]  /*6da0*/  IMAD.MOV.U32 R13, RZ, RZ, R115 ;  /* 0x000000ffff0d7224 */ /* 0x000fe200078e0073 */
[----:B------:R0:W-:Y:S01]  /*6db0*/  STL [R1+0x8b0], R9 ;  /* 0x0008b00901007387 */ /* 0x0001e20000100800 */
[----:B------:R-:W-:-:S03]  /*6dc0*/  IMAD.MOV.U32 R15, RZ, RZ, R113 ;  /* 0x000000ffff0f7224 */ /* 0x000fc600078e0071 */
[----:B------:R-:W-:Y:S04]  /*6dd0*/  STL [R1+0x8ac], R10 ;  /* 0x0008ac0a01007387 */ /* 0x000fe80000100800 */
[----:B------:R-:W-:Y:S04]  /*6de0*/  STL [R1+0x8a8], R11 ;  /* 0x0008a80b01007387 */ /* 0x000fe80000100800 */
[----:B------:R-:W-:Y:S04]  /*6df0*/  STL [R1+0x8a4], R12 ;  /* 0x0008a40c01007387 */ /* 0x000fe80000100800 */
[----:B------:R-:W-:Y:S04]  /*6e00*/  STL [R1+0x8a0], R13 ;  /* 0x0008a00d01007387 */ /* 0x000fe80000100800 */
[----:B------:R-:W-:Y:S04]  /*6e10*/  STL [R1+0x89c], R14 ;  /* 0x00089c0e01007387 */ /* 0x000fe80000100800 */
[----:B------:R-:W-:Y:S04]  /*6e20*/  STL [R1+0x898], R15 ;  /* 0x0008980f01007387 */ /* 0x000fe80000100800 */
[----:B------:R-:W-:Y:S04]  /*6e30*/  STL.64 [R1+0x160], R144 ;  /* 0x0001609001007387 */ /* 0x000fe80000100a00 */
[----:B------:R-:W-:Y:S04]  /*6e40*/  STL.64 [R1+0x168], R146 ;  /* 0x0001689201007387 */ /* 0x000fe80000100a00 */
[----:B------:R1:W-:Y:S01]  /*6e50*/  STL [R1+0xe0], R176 ;  /* 0x0000e0b001007387 */ /* 0x0003e20000100800 */
[----:B0-----:R-:W-:Y:S01]  /*6e60*/  IMAD.MOV.U32 R9, RZ, RZ, R177 ;  /* 0x000000ffff097224 */ /* 0x001fe200078e00b1 */
[----:B------:R-:W-:-:S02]  /*6e70*/  WARPGROUP.DEPBAR.LE gsb0, 0x0 ;  /* 0x00008000000079c5 */ /* 0x000fc40000010000 */
[----:B------:R-:W-:Y:S02]  /*6e80*/  IMAD.MOV.U32 R8, RZ, RZ, R208 ;  /* 0x000000ffff087224 */ /* 0x000fe400078e00d0 */
[----:B------:R-:W-:Y:S01]  /*6e90*/  IMAD.MOV.U32 R7, RZ, RZ, R209 ;  /* 0x000000ffff077224 */ /* 0x000fe200078e00d1 */
[----:B------:R-:W-:Y:S01]  /*6ea0*/  MOV R209, R97 ;  /* 0x0000006100d17202 */ /* 0x000fe20000000f00 */
[----:B------:R-:W-:Y:S02]  /*6eb0*/  IMAD.MOV.U32 R208, RZ, RZ, R96 ;  /* 0x000000ffffd07224 */ /* 0x000fe400078e0060 */
[----:B------:R-:W-:Y:S01]  /*6ec0*/  IMAD.MOV.U32 R6, RZ, RZ, R210 ;  /* 0x000000ffff067224 */ /* 0x000fe200078e00d2 */
[----:B------:R-:W2:Y:S01]  /*6ed0*/  LDL.LU R96, [R1+0xa14] ;  /* 0x000a140001607983 */ /* 0x000ea20000300800 */
[----:B------:R-:W-:Y:S02]  /*6ee0*/  IMAD.MOV.U32 R5, RZ, RZ, R211 ;  /* 0x000000ffff057224 */ /* 0x000fe400078e00d3 */
[----:B------:R-:W-:Y:S01]  /*6ef0*/  IMAD.MOV.U32 R210, RZ, RZ, R98 ;  /* 0x000000ffffd27224 */ /* 0x000fe200078e0062 */
[----:B------:R-:W2:Y:S01]  /*6f00*/  LDL.LU R97, [R1+0xa10] ;  /* 0x000a100001617983 */ /* 0x000ea20000300800 */
[----:B------:R-:W-:-:S02]  /*6f10*/  IMAD.MOV.U32 R4, RZ, RZ, R212 ;  /* 0x000000ffff047224 */ /* 0x000fc400078e00d4 */
[----:B------:R-:W-:Y:S01]  /*6f20*/  IMAD.MOV.U32 R211, RZ, RZ, R99 ;  /* 0x000000ffffd37224 */ /* 0x000fe200078e0063 */
[----:B------:R-:W2:Y:S01]  /*6f30*/  LDL.LU R98, [R1+0xa0c] ;  /* 0x000a0c0001627983 */ /* 0x000ea20000300800 */
        /* <DEDUP_REMOVED lines=10> */
[----:B-1----:R-:W-:Y:S01]  /*6fe0*/  IMAD.MOV.U32 R176, RZ, RZ, R128 ;  /* 0x000000ffffb07224 */ /* 0x002fe200078e0080 */
[----:B------:R-:W2:Y:S01]  /*6ff0*/  LDL.LU R102, [R1+0x9fc] ;  /* 0x0009fc0001667983 */ /* 0x000ea20000300800 */
[----:B------:R-:W-:Y:S02]  /*7000*/  IMAD.MOV.U32 R10, RZ, RZ, R178 ;  /* 0x000000ffff0a7224 */ /* 0x000fe400078e00b2 */
[----:B------:R-:W-:Y:S01]  /*7010*/  IMAD.MOV.U32 R177, RZ, RZ, R129 ;  /* 0x000000ffffb17224 */ /* 0x000fe200078e0081 */
[----:B------:R-:W2:Y:S01]  /*7020*/  LDL.LU R103, [R1+0x9f8] ;  /* 0x0009f80001677983 */ /* 0x000ea20000300800 */
[----:B------:R-:W-:Y:S01]  /*7030*/  IMAD.MOV.U32 R11, RZ, RZ, R179 ;  /* 0x000000ffff0b7224 */ /* 0x000fe200078e00b3 */
[----:B------:R-:W-:Y:S01]  /*7040*/  MOV R12, R180 ;  /* 0x000000b4000c7202 */ /* 0x000fe20000000f00 */
[----:B------:R-:W-:Y:S01]  /*7050*/  IMAD.MOV.U32 R178, RZ, RZ, R130 ;  /* 0x000000ffffb27224 */ /* 0x000fe200078e0082 */
[----:B------:R-:W3:Y:S01]  /*7060*/  LDL.LU R128, [R1+0x9f4] ;  /* 0x0009f40001807983 */ /* 0x000ee20000300800 */
[----:B------:R-:W-:-:S03]  /*7070*/  IMAD.MOV.U32 R179, RZ, RZ, R131 ;  /* 0x000000ffffb37224 */ /* 0x000fc600078e0083 */
[----:B------:R-:W3:Y:S01]  /*7080*/  LDL.LU R129, [R1+0x9f0] ;  /* 0x0009f00001817983 */ /* 0x000ee20000300800 */
[----:B------:R-:W-:Y:S02]  /*7090*/  IMAD.MOV.U32 R13, RZ, RZ, R181 ;  /* 0x000000ffff0d7224 */ /* 0x000fe400078e00b5 */
[----:B------:R-:W-:Y:S01]  /*70a0*/  IMAD.MOV.U32 R180, RZ, RZ, R132 ;  /* 0x000000ffffb47224 */ /* 0x000fe200078e0084 */
[----:B------:R-:W3:Y:S01]  /*70b0*/  LDL.LU R130, [R1+0x9ec] ;  /* 0x0009ec0001827983 */ /* 0x000ee20000300800 */
[----:B------:R-:W-:Y:S01]  /*70c0*/  IMAD.MOV.U32 R14, RZ, RZ, R182 ;  /* 0x000000ffff0e7224 */ /* 0x000fe200078e00b6 */
[----:B------:R-:W-:Y:S01]  /*70d0*/  MOV R182, R134 ;  /* 0x0000008600b67202 */ /* 0x000fe20000000f00 */
[----:B------:R-:W-:Y:S01]  /*70e0*/  IMAD.MOV.U32 R181, RZ, RZ, R133 ;  /* 0x000000ffffb57224 */ /* 0x000fe200078e0085 */
        /* <DEDUP_REMOVED lines=11> */
[----:B------:R-:W-:Y:S02]  /*71a0*/  IMAD.MOV.U32 R235, RZ, RZ, R148 ;  /* 0x000000ffffeb7224 */ /* 0x000fe400078e0094 */
[----:B------:R-:W-:Y:S01]  /*71b0*/  IMAD.MOV.U32 R147, RZ, RZ, R163 ;  /* 0x000000ffff937224 */ /* 0x000fe200078e00a3 */
[----:B------:R-:W4:Y:S01]  /*71c0*/  LDL.LU R161, [R1+0x9d0] ;  /* 0x0009d00001a17983 */ /* 0x000f220000300800 */
[----:B------:R-:W-:Y:S02]  /*71d0*/  IMAD.MOV.U32 R234, RZ, RZ, R149 ;  /* 0x000000ffffea7224 */ /* 0x000fe400078e0095 */
[----:B------:R-:W-:Y:S01]  /*71e0*/  IMAD.MOV.U32 R148, RZ, RZ, R164 ;  /* 0x000000ffff947224 */ /* 0x000fe200078e00a4 */
[----:B------:R-:W4:Y:S01]  /*71f0*/  LDL.LU R162, [R1+0x9cc] ;  /* 0x0009cc0001a27983 */ /* 0x000f220000300800 */
[----:B------:R-:W-:Y:S02]  /*7200*/  IMAD.MOV.U32 R233, RZ, RZ, R150 ;  /* 0x000000ffffe97224 */ /* 0x000fe400078e0096 */
[----:B------:R-:W-:Y:S01]  /*7210*/  IMAD.MOV.U32 R149, RZ, RZ, R165 ;  /* 0x000000ffff957224 */ /* 0x000fe200078e00a5 */
[----:B------:R-:W4:Y:S01]  /*7220*/  LDL.LU R163, [R1+0x9c8] ;  /* 0x0009c80001a37983 */ /* 0x000f220000300800 */
[----:B------:R-:W-:-:S02]  /*7230*/  IMAD.MOV.U32 R232, RZ, RZ, R151 ;  /* 0x000000ffffe87224 */ /* 0x000fc400078e0097 */
[----:B------:R-:W-:Y:S01]  /*7240*/  IMAD.MOV.U32 R150, RZ, RZ, R166 ;  /* 0x000000ffff967224 */ /* 0x000fe200078e00a6 */
[----:B------:R-:W4:Y:S01]  /*7250*/  LDL.LU R164, [R1+0x9c4] ;  /* 0x0009c40001a47983 */ /* 0x000f220000300800 */
[----:B------:R-:W-:-:S03]  /*7260*/  IMAD.MOV.U32 R151, RZ, RZ, R167 ;  /* 0x000000ffff977224 */ /* 0x000fc600078e00a7 */
[----:B------:R-:W4:Y:S01]  /*7270*/  LDL.LU R165, [R1+0x9c0] ;  /* 0x0009c00001a57983 */ /* 0x000f220000300800 */
[----:B------:R-:W-:-:S03]  /*7280*/  IMAD.MOV.U32 R112, RZ, RZ, R192 ;  /* 0x000000ffff707224 */ /* 0x000fc600078e00c0 */
[----:B------:R-:W4:Y:S01]  /*7290*/  LDL.LU R166, [R1+0x9bc] ;  /* 0x0009bc0001a67983 */ /* 0x000f220000300800 */
[----:B------:R-:W-:-:S03]  /*72a0*/  IMAD.MOV.U32 R113, RZ, RZ, R193 ;  /* 0x000000ffff717224 */ /* 0x000fc600078e00c1 */
[----:B------:R-:W4:Y:S01]  /*72b0*/  LDL.LU R167, [R1+0x9b8] ;  /* 0x0009b80001a77983 */ /* 0x000f220000300800 */
[----:B------:R-:W-:Y:S01]  /*72c0*/  IMAD.MOV.U32 R114, RZ, RZ, R194 ;  /* 0x000000ffff727224 */ /* 0x000fe200078e00c2 */
[----:B------:R-:W-:Y:S02]  /*72d0*/  MOV R115, R195 ;  /* 0x000000c300737202 */ /* 0x000fe40000000f00 */
        /* <DEDUP_REMOVED lines=24> */
[----:B------:R-:W3:Y:S04]  /*7460*/  LDL.LU R228, [R1+0x984] ;  /* 0x0009840001e47983 */ /* 0x000ee80000300800 */
[----:B------:R-:W3:Y:S04]  /*7470*/  LDL.LU R229, [R1+0x980] ;  /* 0x0009800001e57983 */ /* 0x000ee80000300800 */
[----:B------:R-:W3:Y:S04]  /*7480*/  LDL.LU R230, [R1+0x97c] ;  /* 0x00097c0001e67983 */ /* 0x000ee80000300800 */
[----:B------:R-:W3:Y:S01]  /*7490*/  LDL.LU R231, [R1+0x978] ;  /* 0x0009780001e77983 */ /* 0x000ee20000300800 */
        /* <DEDUP_REMOVED lines=13> */
[----:B---3--:R-:W-:Y:S01]  /*7570*/  WARPGROUP.ARRIVE ;  /* 0x00000000000079c5 */ /* 0x008fe20000000000 */
[----:B------:R-:W-:Y:S01]  /*7580*/  UMOV UR57, UR29 ;  /* 0x0000001d00397c82 */ /* 0x000fe20008000000 */
[----:B------:R-:W-:Y:S01]  /*7590*/  UMOV UR8, UR32 ;  /* 0x0000002000087c82 */ /* 0x000fe20008000000 */
[----:B------:R-:W-:Y:S01]  /*75a0*/  UMOV UR9, UR33 ;  /* 0x0000002100097c82 */ /* 0x000fe20008000000 */
[----:B------:R-:W3:Y:S02]  /*75b0*/  LDL.LU R48, [R1+0xc0] ;  /* 0x0000c00001307983 */ /* 0x000ee40000300800 */
[----:B------:R-:W-:Y:S01]  /*75c0*/  HGMMA.64x16x16.F32.BF16 R224, gdesc[UR24], R224, gsb0 ;  /* 0x0020000018e079f0 */ /* 0x000fe200080018e0 */
[----:B------:R-:W-:Y:S01]  /*75d0*/  UMOV UR28, UR32 ;  /* 0x00000020001c7c82 */ /* 0x000fe20008000000 */
[----:B------:R-:W-:Y:S01]  /*75e0*/  UMOV UR29, UR33 ;  /* 0x00000021001d7c82 */ /* 0x000fe20008000000 */
[----:B------:R-:W3:Y:S04]  /*75f0*/  LDL.LU R49, [R1+0xc4] ;  /* 0x0000c40001317983 */ /* 0x000ee80000300800 */
[----:B------:R-:W3:Y:S04]  /*7600*/  LDL.LU R50, [R1+0xc8] ;  /* 0x0000c80001327983 */ /* 0x000ee80000300800 */
[----:B------:R-:W3:Y:S04]  /*7610*/  LDL.LU R51, [R1+0xcc] ;  /* 0x0000cc0001337983 */ /* 0x000ee80000300800 */
[----:B------:R-:W3:Y:S04]  /*7620*/  LDL.LU R52, [R1+0xd0] ;  /* 0x0000d00001347983 */ /* 0x000ee80000300800 */
[----:B------:R-:W3:Y:S04]  /*7630*/  LDL.LU R53, [R1+0xd4] ;  /* 0x0000d40001357983 */ /* 0x000ee80000300800 */
[----:B------:R-:W3:Y:S04]  /*7640*/  LDL.LU R54, [R1+0xd8] ;  /* 0x0000d80001367983 */ /* 0x000ee80000300800 */
[----:B------:R-:W3:Y:S01]  /*7650*/  LDL.LU R55, [R1+0xdc] ;  /* 0x0000dc0001377983 */ /* 0x000ee20000300800 */
[----:B------:R-:W-:-:S02]  /*7660*/  WARPGROUP.DEPBAR.LE gsb0, 0x0 ;  /* 0x00008000000079c5 */ /* 0x000fc40000010000 */
[----:B--2---:R-:W-:-:S06]  /*7670*/  WARPGROUP.ARRIVE ;  /* 0x00000000000079c5 */ /* 0x004fcc0000000000 */
[----:B------:R-:W-:Y:S03]  /*7680*/  HGMMA.64x16x16.F32.BF16 R192, gdesc[UR16], R192, gsb0 ;  /* 0x0020000010c079f0 */ /* 0x000fe600080018c0 */
[----:B------:R-:W-:Y:S02]  /*7690*/  WARPGROUP.DEPBAR.LE gsb0, 0x0 ;  /* 0x00008000000079c5 */ /* 0x000fe40000010000 */
[----:B----4-:R-:W-:-:S06]  /*76a0*/  WARPGROUP.ARRIVE ;  /* 0x00000000000079c5 */ /* 0x010fcc0000000000 */
[----:B------:R-:W-:Y:S03]  /*76b0*/  HGMMA.64x16x16.F32.BF16 R160, gdesc[UR52], R160, gsb0 ;  /* 0x0020000034a079f0 */ /* 0x000fe600080018a0 */
[----:B------:R-:W-:Y:S02]  /*76c0*/  WARPGROUP.DEPBAR.LE gsb0, 0x0 ;  /* 0x00008000000079c5 */ /* 0x000fe40000010000 */
[----:B------:R-:W-:-:S06]  /*76d0*/  WARPGROUP.ARRIVE ;  /* 0x00000000000079c5 */ /* 0x000fcc0000000000 */
        /* <DEDUP_REMOVED lines=54> */
[----:B---3--:R-:W-:-:S06]  /*7a40*/  WARPGROUP.ARRIVE ;  /* 0x00000000000079c5 */ /* 0x008fcc0000000000 */
        /* <DEDUP_REMOVED lines=27> */
[----:B------:R-:W-:Y:S04]  /*7c00*/  STL.64 [R1+0x800], R230 ;  /* 0x000800e601007387 */ /* 0x000fe80000100a00 */
[----:B------:R-:W-:Y:S04]  /*7c10*/  STL.64 [R1+0x7f8], R228 ;  /* 0x0007f8e401007387 */ /* 0x000fe80000100a00 */
[----:B------:R-:W-:Y:S04]  /*7c20*/  STL.64 [R1+0x820], R198 ;  /* 0x000820c601007387 */ /* 0x000fe80000100a00 */
[----:B------:R-:W-:Y:S04]  /*7c30*/  STL.64 [R1+0x818], R196 ;  /* 0x000818c401007387 */ /* 0x000fe80000100a00 */
[----:B------:R-:W-:Y:S04]  /*7c40*/  STL.64 [R1+0x810], R194 ;  /* 0x000810c201007387 */ /* 0x000fe80000100a00 */
[----:B------:R0:W-:Y:S01]  /*7c50*/  STL.64 [R1+0x808], R192 ;  /* 0x000808c001007387 */ /* 0x0001e20000100a00 */
[----:B------:R-:W-:-:S02]  /*7c60*/  WARPGROUP.DEPBAR.LE gsb0, 0x0 ;  /* 0x00008000000079c5 */ /* 0x000fc40000010000 */
[----:B------:R-:W-:-:S06]  /*7c70*/  WARPGROUP.ARRIVE ;  /* 0x00000000000079c5 */ /* 0x000fcc0000000000 */
[----:B------:R-:W-:Y:S01]  /*7c80*/  HGMMA.64x16x16.F32.BF16 R208, gdesc[UR16], R208, gsb0 ;  /* 0x0020000010d079f0 */ /* 0x000fe200080018d0 */
        /* <DEDUP_REMOVED lines=77> */
[----:B------:R-:W2:Y:S04]  /*8160*/  LDL.LU R48, [R1+0x3c0] ;  /* 0x0003c00001307983 */ /* 0x000ea80000300800 */
[----:B------:R-:W2:Y:S04]  /*8170*/  LDL.LU R49, [R1+0x3c4] ;  /* 0x0003c40001317983 */ /* 0x000ea80000300800 */
[----:B------:R-:W2:Y:S04]  /*8180*/  LDL.LU R50, [R1+0x3c8] ;  /* 0x0003c80001327983 */ /* 0x000ea80000300800 */
[----:B------:R-:W2:Y:S04]  /*8190*/  LDL.LU R51, [R1+0x3cc] ;  /* 0x0003cc0001337983 */ /* 0x000ea80000300800 */
[----:B------:R-:W2:Y:S04]  /*81a0*/  LDL.LU R52, [R1+0x3d0] ;  /* 0x0003d00001347983 */ /* 0x000ea80000300800 */
        /* <DEDUP_REMOVED lines=21> */
[----:B------:R-:W-:Y:S01]  /*8300*/  UIADD3 UR48, UR61, 0x4, URZ ;  /* 0x000000043d307890 */ /* 0x000fe2000fffe03f */
[----:B------:R-:W4:Y:S01]  /*8310*/  LDL.LU R96, [R1+0x1a0] ;  /* 0x0001a00001607983 */ /* 0x000f220000300800 */
[----:B------:R-:W-:Y:S01]  /*8320*/  UIADD3 UR50, UR60, 0x4, URZ ;  /* 0x000000043c327890 */ /* 0x000fe2000fffe03f */
[----:B------:R-:W-:Y:S01]  /*8330*/  UMOV UR49, 0x40000040 ;  /* 0x4000004000317882 */ /* 0x000fe20000000000 */
[----:B------:R-:W-:Y:S01]  /*8340*/  UMOV UR51, 0x40000040 ;  /* 0x4000004000337882 */ /* 0x000fe20000000000 */
[----:B------:R-:W-:Y:S01]  /*8350*/  UIADD3 UR6, UR60, 0x84, URZ ;  /* 0x000000843c067890 */ /* 0x000fe2000fffe03f */
[----:B------:R-:W4:Y:S01]  /*8360*/  LDL.LU R97, [R1+0x1a4] ;  /* 0x0001a40001617983 */ /* 0x000f220000300800 */
[----:B------:R-:W-:-:S03]  /*8370*/  UMOV UR44, UR48 ;  /* 0x00000030002c7c82 */ /* 0x000fc60008000000 */
[----:B------:R-:W4:Y:S01]  /*8380*/  LDL.LU R98, [R1+0x1a8] ;  /* 0x0001a80001627983 */ /* 0x000f220000300800 */
[----:B------:R-:W-:Y:S01]  /*8390*/  UMOV UR45, UR49 ;  /* 0x00000031002d7c82 */ /* 0x000fe20008000000 */
[----:B------:R-:W-:Y:S02]  /*83a0*/  UMOV UR46, UR6 ;  /* 0x00000006002e7c82 */ /* 0x000fe40008000000 */
[----:B------:R-:W4:Y:S01]  /*83b0*/  LDL.LU R99, [R1+0x1ac] ;  /* 0x0001ac0001637983 */ /* 0x000f220000300800 */
[----:B------:R-:W-:-:S03]  /*83c0*/  UMOV UR47, 0x40000040 ;  /* 0x40000040002f7882 */ /* 0x000fc60000000000 */
[----:B------:R-:W4:Y:S04]  /*83d0*/  LDL.LU R100, [R1+0x1b0] ;  /* 0x0001b00001647983 */ /* 0x000f280000300800 */
[----:B------:R-:W4:Y:S04]  /*83e0*/  LDL.LU R101, [R1+0x1b4] ;  /* 0x0001b40001657983 */ /* 0x000f280000300800 */
[----:B------:R-:W4:Y:S04]  /*83f0*/  LDL.LU R102, [R1+0x1b8] ;  /* 0x0001b80001667983 */ /* 0x000f280000300800 */
[----:B------:R-:W4:Y:S01]  /*8400*/  LDL.LU R103, [R1+0x1bc] ;  /* 0x0001bc0001677983 */ /* 0x000f220000300800 */
[----:B------:R-:W-:Y:S01]  /*8410*/  UIADD3 UR7, UR60, 0x104, URZ ;  /* 0x000001043c077890 */ /* 0x000fe2000fffe03f */
[----:B------:R-:W-:Y:S01]  /*8420*/  UMOV UR52, UR48 ;  /* 0x0000003000347c82 */ /* 0x000fe20008000000 */
[----:B------:R-:W-:Y:S01]  /*8430*/  UMOV UR53, UR49 ;  /* 0x0000003100357c82 */ /* 0x000fe20008000000 */
[----:B------:R-:W-:Y:S01]  /*8440*/  UMOV UR55, 0x40000040 ;  /* 0x4000004000377882 */ /* 0x000fe20000000000 */
[----:B------:R-:W-:Y:S01]  /*8450*/  UIADD3 UR58, UR60, 0x184, URZ ;  /* 0x000001843c3a7890 */ /* 0x000fe2000fffe03f */
[----:B------:R-:W4:Y:S02]  /*8460*/  LDL.LU R160, [R1+0xa0] ;  /* 0x0000a00001a07983 */ /* 0x000f240000300800 */
[----:B------:R-:W-:-:S02]  /*8470*/  UMOV UR54, UR7 ;  /* 0x0000000700367c82 */ /* 0x000fc40008000000 */
[----:B------:R-:W4:Y:S01]  /*8480*/  LDL.LU R161, [R1+0xa4] ;  /* 0x0000a40001a17983 */ /* 0x000f220000300800 */
[----:B--2---:R-:W-:-:S03]  /*8490*/  WARPGROUP.ARRIVE ;  /* 0x00000000000079c5 */ /* 0x004fc60000000000 */
[----:B------:R-:W2:Y:S01]  /*84a0*/  LDL.LU R162, [R1+0xa8] ;  /* 0x0000a80001a27983 */ /* 0x000ea20000300800 */
[----:B------:R-:W-:Y:S01]  /*84b0*/  UMOV UR56, UR48 ;  /* 0x0000003000387c82 */ /* 0x000fe20008000000 */
[----:B------:R-:W-:Y:S02]  /*84c0*/  UMOV UR57, UR49 ;  /* 0x0000003100397c82 */ /* 0x000fe40008000000 */
[----:B------:R-:W2:Y:S01]  /*84d0*/  LDL.LU R163, [R1+0xac] ;  /* 0x0000ac0001a37983 */ /* 0x000ea20000300800 */
[----:B------:R-:W-:Y:S01]  /*84e0*/  HGMMA.64x16x16.F32.BF16 R48, gdesc[UR32], R48, gsb0 ;  /* 0x00200000203079f0 */ /* 0x000fe20008001830 */
[----:B------:R-:W-:Y:S02]  /*84f0*/  UMOV UR59, 0x40000040 ;  /* 0x40000040003b7882 */ /* 0x000fe40000000000 */
[----:B------:R-:W2:Y:S04]  /*8500*/  LDL.LU R164, [R1+0xb0] ;  /* 0x0000b00001a47983 */ /* 0x000ea80000300800 */
[----:B------:R-:W2:Y:S04]  /*8510*/  LDL.LU R165, [R1+0xb4] ;  /* 0x0000b40001a57983 */ /* 0x000ea80000300800 */
[----:B------:R-:W2:Y:S04]  /*8520*/  LDL.LU R166, [R1+0xb8] ;  /* 0x0000b80001a67983 */ /* 0x000ea80000300800 */
[----:B------:R-:W2:Y:S01]  /*8530*/  LDL.LU R167, [R1+0xbc] ;  /* 0x0000bc0001a77983 */ /* 0x000ea20000300800 */
[----:B------:R-:W-:-:S02]  /*8540*/  WARPGROUP.DEPBAR.LE gsb0, 0x0 ;  /* 0x00008000000079c5 */ /* 0x000fc40000010000 */
[----:B---3--:R-:W-:-:S06]  /*8550*/  WARPGROUP.ARRIVE ;  /* 0x00000000000079c5 */ /* 0x008fcc0000000000 */
        /* <DEDUP_REMOVED lines=11> */
[----:B------:R-:W-:Y:S01]  /*8610*/  UMOV UR24, UR48 ;  /* 0x0000003000187c82 */ /* 0x000fe20008000000 */
[----:B------:R-:W-:Y:S01]  /*8620*/  UMOV UR25, UR49 ;  /* 0x0000003100197c82 */ /* 0x000fe20008000000 */
[----:B------:R-:W-:Y:S01]  /*8630*/  UMOV UR27, 0x40000040 ;  /* 0x40000040001b7882 */ /* 0x000fe20000000000 */
        /* <DEDUP_REMOVED lines=8> */
[----:B------:R-:W-:-:S02]  /*86c0*/  WARPGROUP.DEPBAR.LE gsb0, 0x0 ;  /* 0x00008000000079c5 */ /* 0x000fc40000010000 */
[----:B------:R-:W-:-:S06]  /*86d0*/  WARPGROUP.ARRIVE ;  /* 0x00000000000079c5 */ /* 0x000fcc0000000000 */
[----:B------:R-:W-:Y:S01]  /*86e0*/  HGMMA.64x16x16.F32.BF16 R208, gdesc[UR24], R208, gsb0 ;  /* 0x0020000018d079f0 */ /* 0x000fe200080018d0 */
[----:B------:R-:W-:Y:S04]  /*86f0*/  STL.64 [R1+0x420], R80 ;  /* 0x0004205001007387 */ /* 0x000fe80000100a00 */
[----:B------:R-:W-:Y:S04]  /*8700*/  STL.64 [R1+0x428], R82 ;  /* 0x0004285201007387 */ /* 0x000fe80000100a00 */
[----:B------:R-:W-:Y:S04]  /*8710*/  STL.64 [R1+0x430], R84 ;  /* 0x0004305401007387 */ /* 0x000fe80000100a00 */
[----:B------:R0:W-:Y:S04]  /*8720*/  STL.64 [R1+0x438], R86 ;  /* 0x0004385601007387 */ /* 0x0001e80000100a00 */
[----:B0-----:R-:W4:Y:S04]  /*8730*/  LDL.LU.64 R86, [R1+0x950] ;  /* 0x0009500001567983 */ /* 0x001f280000300a00 */
[----:B------:R-:W4:Y:S04]  /*8740*/  LDL.LU.64 R84, [R1+0x948] ;  /* 0x0009480001547983 */ /* 0x000f280000300a00 */
[----:B------:R-:W4:Y:S04]  /*8750*/  LDL.LU.64 R82, [R1+0x940] ;  /* 0x0009400001527983 */ /* 0x000f280000300a00 */
[----:B------:R-:W4:Y:S04]  /*8760*/  LDL.LU.64 R80, [R1+0x938] ;  /* 0x0009380001507983 */ /* 0x000f280000300a00 */
        /* <DEDUP_REMOVED lines=34> */
[----:B------:R-:W-:Y:S01]  /*8990*/  WARPGROUP.ARRIVE ;  /* 0x00000000000079c5 */ /* 0x000fe20000000000 */
[----:B------:R-:W-:Y:S01]  /*89a0*/  UMOV UR28, UR48 ;  /* 0x00000030001c7c82 */ /* 0x000fe20008000000 */
[----:B------:R-:W-:Y:S01]  /*89b0*/  UMOV UR29, UR49 ;  /* 0x00000031001d7c82 */ /* 0x000fe20008000000 */
[----:B------:R-:W-:-:S05]  /*89c0*/  UMOV UR31, 0x40000040 ;  /* 0x40000040001f7882 */ /* 0x000fca0000000000 */
[----:B------:R-:W-:Y:S01]  /*89d0*/  HGMMA.64x16x16.F32.BF16 R96, gdesc[UR28], R96, gsb0 ;  /* 0x002000001c6079f0 */ /* 0x000fe20008001860 */
[----:B------:R-:W-:Y:S01]  /*89e0*/  UIADD3 UR38, UR60, 0x304, URZ ;  /* 0x000003043c267890 */ /* 0x000fe2000fffe03f */
[----:B------:R-:W-:Y:S01]  /*89f0*/  UMOV UR36, UR48 ;  /* 0x0000003000247c82 */ /* 0x000fe20008000000 */
[----:B------:R-:W-:Y:S01]  /*8a00*/  UMOV UR37, UR49 ;  /* 0x0000003100257c82 */ /* 0x000fe20008000000 */
[----:B------:R-:W-:Y:S01]  /*8a10*/  UMOV UR39, 0x40000040 ;  /* 0x4000004000277882 */ /* 0x000fe20000000000 */
[----:B------:R-:W-:Y:S02]  /*8a20*/  WARPGROUP.DEPBAR.LE gsb0, 0x0 ;  /* 0x00008000000079c5 */ /* 0x000fe40000010000 */
[----:B------:R-:W-:-:S06]  /*8a30*/  WARPGROUP.ARRIVE ;  /* 0x00000000000079c5 */ /* 0x000fcc0000000000 */
[----:B------:R-:W-:Y:S01]  /*8a40*/  HGMMA.64x16x16.F32.BF16 R128, gdesc[UR36], R128, gsb0 ;  /* 0x00200000248079f0 */ /* 0x000fe20008001880 */
[----:B------:R-:W-:Y:S01]  /*8a50*/  UIADD3 UR14, UR60, 0x384, URZ ;  /* 0x000003843c0e7890 */ /* 0x000fe2000fffe03f */
[----:B------:R-:W-:Y:S01]  /*8a60*/  UMOV UR12, UR48 ;  /* 0x00000030000c7c82 */ /* 0x000fe20008000000 */
[----:B------:R-:W-:Y:S01]  /*8a70*/  UMOV UR13, UR49 ;  /* 0x00000031000d7c82 */ /* 0x000fe20008000000 */
[----:B------:R-:W-:Y:S01]  /*8a80*/  UMOV UR15, 0x40000040 ;  /* 0x40000040000f7882 */ /* 0x000fe20000000000 */
[----:B------:R-:W-:Y:S02]  /*8a90*/  WARPGROUP.DEPBAR.LE gsb0, 0x0 ;  /* 0x00008000000079c5 */ /* 0x000fe40000010000 */
[----:B--2---:R-:W-:-:S06]  /*8aa0*/  WARPGROUP.ARRIVE ;  /* 0x00000000000079c5 */ /* 0x004fcc0000000000 */
        /* <DEDUP_REMOVED lines=13> */
[----:B------:R-:W-:Y:S01]  /*8b80*/  UIADD3 UR42, UR60, 0x504, URZ ;  /* 0x000005043c2a7890 */ /* 0x000fe2000fffe03f */
[----:B----4-:R-:W-:-:S06]  /*8b90*/  WARPGROUP.ARRIVE ;  /* 0x00000000000079c5 */ /* 0x010fcc0000000000 */
[----:B------:R-:W-:Y:S01]  /*8ba0*/  HGMMA.64x16x16.F32.BF16 R208, gdesc[UR4], R208, gsb0 ;  /* 0x0020000004d079f0 */ /* 0x000fe200080018d0 */
[----:B------:R-:W-:Y:S01]  /*8bb0*/  UMOV UR40, UR48 ;  /* 0x0000003000287c82 */ /* 0x000fe20008000000 */
[----:B------:R-:W-:Y:S01]  /*8bc0*/  UMOV UR41, UR49 ;  /* 0x0000003100297c82 */ /* 0x000fe20008000000 */
[----:B------:R-:W-:Y:S01]  /*8bd0*/  UMOV UR43, 0x40000040 ;  /* 0x40000040002b7882 */ /* 0x000fe20000000000 */
[----:B------:R-:W-:Y:S02]  /*8be0*/  WARPGROUP.DEPBAR.LE gsb0, 0x0 ;  /* 0x00008000000079c5 */ /* 0x000fe40000010000 */
[----:B---3--:R-:W-:-:S06]  /*8bf0*/  WARPGROUP.ARRIVE ;  /* 0x00000000000079c5 */ /* 0x008fcc0000000000 */
[----:B------:R-:W-:Y:S01]  /*8c00*/  HGMMA.64x16x16.F32.BF16 R176, gdesc[UR40], R176, gsb0 ;  /* 0x0020000028b079f0 */ /* 0x000fe200080018b0 */
[----:B------:R-:W-:Y:S02]  /*8c10*/  UMOV UR10, UR46 ;  /* 0x0000002e000a7c82 */ /* 0x000fe40008000000 */
[----:B------:R-:W-:Y:S01]  /*8c20*/  UMOV UR56, UR10 ;  /* 0x0000000a00387c82 */ /* 0x000fe20008000000 */
[----:B------:R-:W-:Y:S01]  /*8c30*/  UIADD3 UR10, UR60, 0x584, URZ ;  /* 0x000005843c0a7890 */ /* 0x000fe2000fffe03f */
[----:B------:R-:W-:Y:S01]  /*8c40*/  UMOV UR11, UR47 ;  /* 0x0000002f000b7c82 */ /* 0x000fe20008000000 */
[----:B------:R-:W-:Y:S01]  /*8c50*/  UMOV UR8, UR48 ;  /* 0x0000003000087c82 */ /* 0x000fe20008000000 */
[----:B------:R-:W-:Y:S01]  /*8c60*/  UMOV UR57, UR11 ;  /* 0x0000000b00397c82 */ /* 0x000fe20008000000 */
[----:B------:R-:W-:Y:S01]  /*8c70*/  UMOV UR9, UR49 ;  /* 0x0000003100097c82 */ /* 0x000fe20008000000 */
[----:B------:R-:W-:Y:S01]  /*8c80*/  UMOV UR11, 0x40000040 ;  /* 0x40000040000b7882 */ /* 0x000fe20000000000 */
[----:B------:R-:W-:-:S02]  /*8c90*/  WARPGROUP.DEPBAR.LE gsb0, 0x0 ;  /* 0x00008000000079c5 */ /* 0x000fc40000010000 */
[----:B------:R-:W-:-:S06]  /*8ca0*/  WARPGROUP.ARRIVE ;  /* 0x00000000000079c5 */ /* 0x000fcc0000000000 */
        /* <DEDUP_REMOVED lines=25> */
[----:B------:R-:W-:Y:S04]  /*8e40*/  STL.64 [R1+0x1a0], R96 ;  /* 0x0001a06001007387 */ /* 0x000fe80000100a00 */
[----:B------:R-:W-:Y:S04]  /*8e50*/  STL.64 [R1+0x1a8], R98 ;  /* 0x0001a86201007387 */ /* 0x000fe80000100a00 */
[----:B------:R-:W-:Y:S01]  /*8e60*/  STL.64 [R1+0x1b0], R100 ;  /* 0x0001b06401007387 */ /* 0x000fe20000100a00 */
[----:B------:R-:W-:-:S02]  /*8e70*/  WARPGROUP.DEPBAR.LE gsb0, 0x0 ;  /* 0x00008000000079c5 */ /* 0x000fc40000010000 */
[----:B------:R-:W-:-:S06]  /*8e80*/  WARPGROUP.ARRIVE ;  /* 0x00000000000079c5 */ /* 0x000fcc0000000000 */
[----:B------:R-:W-:Y:S01]  /*8e90*/  HGMMA.64x16x16.F32.BF16 R40, gdesc[UR44], R40, gsb0 ;  /* 0x002000002c2879f0 */ /* 0x000fe20008001828 */
[----:B------:R-:W-:Y:S04]  /*8ea0*/  STL.64 [R1+0x1b8], R102 ;  /* 0x0001b86601007387 */ /* 0x000fe80000100a00 */
[----:B------:R0:W-:Y:S04]  /*8eb0*/  STL.64 [R1+0x120], R128 ;  /* 0x0001208001007387 */ /* 0x0001e80000100a00 */
[----:B------:R1:W-:Y:S04]  /*8ec0*/  STL.64 [R1+0x128], R130 ;  /* 0x0001288201007387 */ /* 0x0003e80000100a00 */
[----:B------:R2:W-:Y:S04]  /*8ed0*/  STL.64 [R1+0x130], R132 ;  /* 0x0001308401007387 */ /* 0x0005e80000100a00 */
[----:B------:R3:W-:Y:S04]  /*8ee0*/  STL.64 [R1+0x138], R134 ;  /* 0x0001388601007387 */ /* 0x0007e80000100a00 */
[----:B------:R4:W-:Y:S04]  /*8ef0*/  STL.64 [R1+0xa0], R160 ;  /* 0x0000a0a001007387 */ /* 0x0009e80000100a00 */
[----:B------:R4:W-:Y:S04]  /*8f00*/  STL.64 [R1+0xa8], R162 ;  /* 0x0000a8a201007387 */ /* 0x0009e80000100a00 */
[----:B------:R4:W-:Y:S04]  /*8f10*/  STL.64 [R1+0xb0], R164 ;  /* 0x0000b0a401007387 */ /* 0x0009e80000100a00 */
[----:B------:R4:W-:Y:S04]  /*8f20*/  STL.64 [R1+0xb8], R166 ;  /* 0x0000b8a601007387 */ /* 0x0009e80000100a00 */
[----:B0-----:R-:W4:Y:S04]  /*8f30*/  LDL.LU R128, [R1] ;  /* 0x0000000001807983 */ /* 0x001f280000300800 */
[----:B------:R-:W4:Y:S04]  /*8f40*/  LDL.LU R129, [R1+0x4] ;  /* 0x0000040001817983 */ /* 0x000f280000300800 */
[----:B------:R0:W-:Y:S04]  /*8f50*/  STL.64 [R1+0x20], R192 ;  /* 0x000020c001007387 */ /* 0x0001e80000100a00 */
[----:B------:R0:W-:Y:S04]  /*8f60*/  STL.64 [R1+0x28], R194 ;  /* 0x000028c201007387 */ /* 0x0001e80000100a00 */
[----:B------:R0:W-:Y:S04]  /*8f70*/  STL.64 [R1+0x30], R196 ;  /* 0x000030c401007387 */ /* 0x0001e80000100a00 */
[----:B------:R0:W-:Y:S04]  /*8f80*/  STL.64 [R1+0x38], R198 ;  /* 0x000038c601007387 */ /* 0x0001e80000100a00 */
[----:B-1----:R-:W4:Y:S04]  /*8f90*/  LDL.LU R130, [R1+0x8] ;  /* 0x0000080001827983 */ /* 0x002f280000300800 */
[----:B------:R-:W4:Y:S04]  /*8fa0*/  LDL.LU R131, [R1+0xc] ;  /* 0x00000c0001837983 */ /* 0x000f280000300800 */
[----:B--2---:R-:W2:Y:S04]  /*8fb0*/  LDL.LU R132, [R1+0x10] ;  /* 0x0000100001847983 */ /* 0x004ea80000300800 */
[----:B------:R-:W2:Y:S04]  /*8fc0*/  LDL.LU R133, [R1+0x14] ;  /* 0x0000140001857983 */ /* 0x000ea80000300800 */
[----:B---3--:R-:W2:Y:S04]  /*8fd0*/  LDL.LU R134, [R1+0x18] ;  /* 0x0000180001867983 */ /* 0x008ea80000300800 */
[----:B------:R-:W2:Y:S01]  /*8fe0*/  LDL.LU R135, [R1+0x1c] ;  /* 0x00001c0001877983 */ /* 0x000ea20000300800 */
[----:B------:R-:W-:-:S02]  /*8ff0*/  WARPGROUP.DEPBAR.LE gsb0, 0x0 ;  /* 0x00008000000079c5 */ /* 0x000fc40000010000 */
[----:B------:R-:W-:Y:S01]  /*9000*/  WARPGROUP.ARRIVE ;  /* 0x00000000000079c5 */ /* 0x000fe20000000000 */
[----:B------:R-:W-:Y:S01]  /*9010*/  UMOV UR32, UR44 ;  /* 0x0000002c00207c82 */ /* 0x000fe20008000000 */
[----:B------:R-:W-:Y:S01]  /*9020*/  UMOV UR33, UR45 ;  /* 0x0000002d00217c82 */ /* 0x000fe20008000000 */
[----:B------:R-:W-:Y:S01]  /*9030*/  UMOV UR16, UR44 ;  /* 0x0000002c00107c82 */ /* 0x000fe20008000000 */
[----:B------:R-:W-:Y:S01]  /*9040*/  UMOV UR17, UR45 ;  /* 0x0000002d00117c82 */ /* 0x000fe20008000000 */
[----:B----4-:R-:W3:Y:S01]  /*9050*/  LDL.LU.64 R160, [R1+0x80] ;  /* 0x0000800001a07983 */ /* 0x010ee20000300a00 */
[----:B------:R-:W-:Y:S03]  /*9060*/  HGMMA.64x16x16.F32.BF16 R72, gdesc[UR32], R72, gsb0 ;  /* 0x00200000204879f0 */ /* 0x000fe60008001848 */
[----:B------:R-:W3:Y:S04]  /*9070*/  LDL.LU.64 R162, [R1+0x88] ;  /* 0x0000880001a27983 */ /* 0x000ee80000300a00 */
[----:B------:R-:W3:Y:S04]  /*9080*/  LDL.LU.64 R164, [R1+0x90] ;  /* 0x0000900001a47983 */ /* 0x000ee80000300a00 */
[----:B------:R-:W3:Y:S01]  /*9090*/  LDL.LU.64 R166, [R1+0x98] ;  /* 0x0000980001a67983 */ /* 0x000ee20000300a00 */
[----:B------:R-:W-:Y:S01]  /*90a0*/  UMOV UR8, UR44 ;  /* 0x0000002c00087c82 */ /* 0x000fe20008000000 */
[----:B------:R-:W-:-:S02]  /*90b0*/  UMOV UR9, UR45 ;  /* 0x0000002d00097c82 */ /* 0x000fc40008000000 */
[----:B0-----:R-:W4:Y:S04]  /*90c0*/  LDL.LU.64 R192, [R1+0x100] ;  /* 0x0001000001c07983 */ /* 0x001f280000300a00 */
[----:B------:R-:W4:Y:S04]  /*90d0*/  LDL.LU.64 R194, [R1+0x108] ;  /* 0x0001080001c27983 */ /* 0x000f280000300a00 */
[----:B------:R-:W4:Y:S04]  /*90e0*/  LDL.LU.64 R196, [R1+0x110] ;  /* 0x0001100001c47983 */ /* 0x000f280000300a00 */
[----:B------:R-:W4:Y:S01]  /*90f0*/  LDL.LU.64 R198, [R1+0x118] ;  /* 0x0001180001c67983 */ /* 0x000f220000300a00 */
[----:B------:R-:W-:-:S02]  /*9100*/  WARPGROUP.DEPBAR.LE gsb0, 0x0 ;  /* 0x00008000000079c5 */ /* 0x000fc40000010000 */
[----:B------:R-:W-:-:S06]  /*9110*/  WARPGROUP.ARRIVE ;  /* 0x00000000000079c5 */ /* 0x000fcc0000000000 */
[----:B------:R-:W-:Y:S03]  /*9120*/  HGMMA.64x16x16.F32.BF16 R104, gdesc[UR16], R104, gsb0 ;  /* 0x00200000106879f0 */ /* 0x000fe60008001868 */
        /* <DEDUP_REMOVED lines=10> */
[----:B------:R-:W-:Y:S01]  /*91d0*/  STL.64 [R1+0x730], R214 ;  /* 0x000730d601007387 */ /* 0x000fe20000100a00 */
[----:B------:R-:W-:Y:S02]  /*91e0*/  WARPGROUP.DEPBAR.LE gsb0, 0x0 ;  /* 0x00008000000079c5 */ /* 0x000fe40000010000 */
[----:B------:R-:W-:-:S06]  /*91f0*/  WARPGROUP.ARRIVE ;  /* 0x00000000000079c5 */ /* 0x000fcc0000000000 */
[----:B------:R-:W-:Y:S01]  /*9200*/  HGMMA.64x16x16.F32.BF16 R200, gdesc[UR4], R200, gsb0 ;  /* 0x0020000004c879f0 */ /* 0x000fe200080018c8 */
[----:B------:R-:W-:Y:S04]  /*9210*/  STL.64 [R1+0x728], R212 ;  /* 0x000728d401007387 */ /* 0x000fe80000100a00 */
[----:B------:R-:W-:Y:S04]  /*9220*/  STL.64 [R1+0x720], R210 ;  /* 0x000720d201007387 */ /* 0x000fe80000100a00 */
[----:B------:R-:W-:Y:S04]  /*9230*/  STL.64 [R1+0x718], R208 ;  /* 0x000718d001007387 */ /* 0x000fe80000100a00 */
[----:B------:R-:W-:Y:S04]  /*9240*/  STL [R1+0x7c4], R176 ;  /* 0x0007c4b001007387 */ /* 0x000fe80000100800 */
        /* <DEDUP_REMOVED lines=8> */
[----:B------:R-:W-:Y:S01]  /*92d0*/  STL [R1+0x700], R145 ;  /* 0x0007009101007387 */ /* 0x000fe20000100800 */
[----:B------:R-:W-:-:S02]  /*92e0*/  WARPGROUP.DEPBAR.LE gsb0, 0x0 ;  /* 0x00008000000079c5 */ /* 0x000fc40000010000 */
[----:B--2---:R-:W-:Y:S01]  /*92f0*/  WARPGROUP.ARRIVE ;  /* 0x00000000000079c5 */ /* 0x004fe20000000000 */
[----:B------:R-:W-:Y:S01]  /*9300*/  STL [R1+0x6fc], R146 ;  /* 0x0006fc9201007387 */ /* 0x000fe20000100800 */
[----:B------:R-:W-:Y:S01]  /*9310*/  UMOV UR20, UR44 ;  /* 0x0000002c00147c82 */ /* 0x000fe20008000000 */
[----:B------:R-:W-:Y:S02]  /*9320*/  UMOV UR21, UR45 ;  /* 0x0000002d00157c82 */ /* 0x000fe40008000000 */
[----:B------:R-:W-:Y:S01]  /*9330*/  STL [R1+0x6f8], R147 ;  /* 0x0006f89301007387 */ /* 0x000fe20000100800 */
[----:B------:R-:W-:Y:S03]  /*9340*/  HGMMA.64x16x16.F32.BF16 R128, gdesc[UR20], R128, gsb0 ;  /* 0x00200000148079f0 */ /* 0x000fe60008001880 */
        /* <DEDUP_REMOVED lines=52> */
[----:B------:R-:W-:-:S03]  /*9690*/  WARPGROUP.DEPBAR.LE gsb0, 0x0 ;  /* 0x00008000000079c5 */ /* 0x000fc60000010000 */
[----:B------:R-:W2:Y:S04]  /*96a0*/  LDL.LU.64 R96, [R1+0x180] ;  /* 0x0001800001607983 */ /* 0x000ea80000300a00 */
[----:B------:R-:W2:Y:S04]  /*96b0*/  LDL.LU.64 R98, [R1+0x188] ;  /* 0x0001880001627983 */ /* 0x000ea80000300a00 */
[----:B------:R-:W2:Y:S04]  /*96c0*/  LDL.LU.64 R100, [R1+0x190] ;  /* 0x0001900001647983 */ /* 0x000ea80000300a00 */
[----:B------:R0:W-:Y:S04]  /*96d0*/  STL.64 [R1], R128 ;  /* 0x0000008001007387 */ /* 0x0001e80000100a00 */
[----:B------:R1:W-:Y:S04]  /*96e0*/  STL.64 [R1+0x8], R130 ;  /* 0x0000088201007387 */ /* 0x0003e80000100a00 */
[----:B------:R4:W-:Y:S04]  /*96f0*/  STL.64 [R1+0x10], R132 ;  /* 0x0000108401007387 */ /* 0x0009e80000100a00 */
[----:B------:R4:W-:Y:S04]  /*9700*/  STL.64 [R1+0x18], R134 ;  /* 0x0000188601007387 */ /* 0x0009e80000100a00 */
[----:B------:R-:W2:Y:S01]  /*9710*/  LDL.LU.64 R102, [R1+0x198] ;  /* 0x0001980001667983 */ /* 0x000ea20000300a00 */
[----:B---3--:R-:W-:-:S03]  /*9720*/  WARPGROUP.ARRIVE ;  /* 0x00000000000079c5 */ /* 0x008fc60000000000 */
[----:B0-----:R-:W3:Y:S01]  /*9730*/  LDL.LU.64 R128, [R1+0x200] ;  /* 0x0002000001807983 */ /* 0x001ee20000300a00 */
[----:B------:R-:W-:-:S03]  /*9740*/  UMOV UR12, UR44 ;  /* 0x0000002c000c7c82 */ /* 0x000fc60008000000 */
[----:B-1----:R-:W3:Y:S01]  /*9750*/  LDL.LU.64 R130, [R1+0x208] ;  /* 0x0002080001827983 */ /* 0x002ee20000300a00 */
[----:B------:R-:W-:Y:S02]  /*9760*/  UMOV UR13, UR45 ;  /* 0x0000002d000d7c82 */ /* 0x000fe40008000000 */
[----:B------:R-:W-:Y:S01]  /*9770*/  HGMMA.64x16x16.F32.BF16 R160, gdesc[UR12], R160, gsb0 ;  /* 0x002000000ca079f0 */ /* 0x000fe200080018a0 */
[----:B----4-:R-:W3:Y:S04]  /*9780*/  LDL.LU.64 R132, [R1+0x210] ;  /* 0x0002100001847983 */ /* 0x010ee80000300a00 */
[----:B------:R-:W3:Y:S01]  /*9790*/  LDL.LU.64 R134, [R1+0x218] ;  /* 0x0002180001867983 */ /* 0x000ee20000300a00 */
[----:B------:R-:W-:Y:S01]  /*97a0*/  UMOV UR36, UR44 ;  /* 0x0000002c00247c82 */ /* 0x000fe20008000000 */
[----:B------:R-:W-:Y:S01]  /*97b0*/  UMOV UR37, UR45 ;  /* 0x0000002d00257c82 */ /* 0x000fe20008000000 */
[----:B------:R-:W-:-:S02]  /*97c0*/  WARPGROUP.DEPBAR.LE gsb0, 0x0 ;  /* 0x00008000000079c5 */ /* 0x000fc40000010000 */
[----:B------:R-:W-:Y:S01]  /*97d0*/  MOV R84, R160 ;  /* 0x000000a000547202 */ /* 0x000fe20000000f00 */
[----:B------:R-:W-:Y:S01]  /*97e0*/  IMAD.MOV.U32 R85, RZ, RZ, R161 ;  /* 0x000000ffff557224 */ /* 0x000fe200078e00a1 */
[----:B------:R-:W-:Y:S01]  /*97f0*/  WARPGROUP.ARRIVE ;  /* 0x00000000000079c5 */ /* 0x000fe20000000000 */
[----:B------:R-:W-:Y:S01]  /*9800*/  IMAD.MOV.U32 R86, RZ, RZ, R162 ;  /* 0x000000ffff567224 */ /* 0x000fe200078e00a2 */
[----:B------:R-:W4:Y:S01]  /*9810*/  LDL.LU.64 R160, [R1+0x280] ;  /* 0x0002800001a07983 */ /* 0x000f220000300a00 */
[----:B------:R-:W-:Y:S02]  /*9820*/  IMAD.MOV.U32 R87, RZ, RZ, R163 ;  /* 0x000000ffff577224 */ /* 0x000fe400078e00a3 */
[----:B------:R-:W-:Y:S01]  /*9830*/  IMAD.MOV.U32 R52, RZ, RZ, R164 ;  /* 0x000000ffff347224 */ /* 0x000fe200078e00a4 */
[----:B------:R-:W4:Y:S01]  /*9840*/  LDL.LU.64 R162, [R1+0x288] ;  /* 0x0002880001a27983 */ /* 0x000f220000300a00 */
[----:B------:R-:W-:Y:S01]  /*9850*/  IMAD.MOV.U32 R53, RZ, RZ, R165 ;  /* 0x000000ffff357224 */ /* 0x000fe200078e00a5 */
[----:B------:R-:W-:Y:S01]  /*9860*/  HGMMA.64x16x16.F32.BF16 R192, gdesc[UR36], R192, gsb0 ;  /* 0x0020000024c079f0 */ /* 0x000fe200080018c0 */
[----:B------:R-:W-:Y:S01]  /*9870*/  IMAD.MOV.U32 R54, RZ, RZ, R166 ;  /* 0x000000ffff367224 */ /* 0x000fe200078e00a6 */
[----:B------:R-:W4:Y:S01]  /*9880*/  LDL.LU.64 R164, [R1+0x290] ;  /* 0x0002900001a47983 */ /* 0x000f220000300a00 */
[----:B------:R-:W-:-:S03]  /*9890*/  IMAD.MOV.U32 R55, RZ, RZ, R167 ;  /* 0x000000ffff377224 */ /* 0x000fc600078e00a7 */
[----:B------:R-:W4:Y:S01]  /*98a0*/  LDL.LU.64 R166, [R1+0x298] ;  /* 0x0002980001a67983 */ /* 0x000f220000300a00 */
[----:B------:R-:W-:Y:S02]  /*98b0*/  WARPGROUP.DEPBAR.LE gsb0, 0x0 ;  /* 0x00008000000079c5 */ /* 0x000fe40000010000 */
[----:B------:R-:W-:Y:S02]  /*98c0*/  IMAD.MOV.U32 R116, RZ, RZ, R192 ;  /* 0x000000ffff747224 */ /* 0x000fe400078e00c0 */
[----:B------:R-:W-:Y:S01]  /*98d0*/  IMAD.MOV.U32 R117, RZ, RZ, R193 ;  /* 0x000000ffff757224 */ /* 0x000fe200078e00c1 */
[----:B------:R-:W-:Y:S01]  /*98e0*/  MOV R81, R197 ;  /* 0x000000c500517202 */ /* 0x000fe20000000f00 */
[----:B------:R-:W-:Y:S01]  /*98f0*/  IMAD.MOV.U32 R118, RZ, RZ, R194 ;  /* 0x000000ffff767224 */ /* 0x000fe200078e00c2 */
[----:B------:R-:W4:Y:S01]  /*9900*/  LDL.LU.64 R192, [R1+0x300] ;  /* 0x0003000001c07983 */ /* 0x000f220000300a00 */
[----:B------:R-:W-:Y:S02]  /*9910*/  IMAD.MOV.U32 R119, RZ, RZ, R195 ;  /* 0x000000ffff777224 */ /* 0x000fe400078e00c3 */
[----:B------:R-:W-:Y:S01]  /*9920*/  IMAD.MOV.U32 R80, RZ, RZ, R196 ;  /* 0x000000ffff507224 */ /* 0x000fe200078e00c4 */
[----:B------:R-:W4:Y:S01]  /*9930*/  LDL.LU.64 R194, [R1+0x308] ;  /* 0x0003080001c27983 */ /* 0x000f220000300a00 */
[----:B------:R-:W-:-:S02]  /*9940*/  IMAD.MOV.U32 R82, RZ, RZ, R198 ;  /* 0x000000ffff527224 */ /* 0x000fc400078e00c6 */
[----:B------:R-:W-:Y:S01]  /*9950*/  IMAD.MOV.U32 R83, RZ, RZ, R199 ;  /* 0x000000ffff537224 */ /* 0x000fe200078e00c7 */
        /* <DEDUP_REMOVED lines=14> */
[----:B------:R-:W4:Y:S01]  /*9a40*/  LDL.LU R44, [R1+0xe0] ;  /* 0x0000e000012c7983 */ /* 0x000f220000300800 */
        /* <DEDUP_REMOVED lines=12> */
[----:B------:R-:W-:Y:S02]  /*9b10*/  IMAD.MOV.U32 R45, RZ, RZ, R9 ;  /* 0x000000ffff2d7224 */ /* 0x000fe400078e0009 */
[----:B------:R-:W2:Y:S01]  /*9b20*/  LDL.LU R9, [R1+0x8b0] ;  /* 0x0008b00001097983 */ /* 0x000ea20000300800 */
[----:B------:R-:W-:Y:S02]  /*9b30*/  IMAD.MOV.U32 R46, RZ, RZ, R10 ;  /* 0x000000ffff2e7224 */ /* 0x000fe400078e000a */
[----:B------:R-:W-:Y:S01]  /*9b40*/  IMAD.MOV.U32 R47, RZ, RZ, R11 ;  /* 0x000000ffff2f7224 */ /* 0x000fe200078e000b */
[----:B------:R-:W3:Y:S01]  /*9b50*/  LDL.LU R10, [R1+0x8ac] ;  /* 0x0008ac00010a7983 */ /* 0x000ee20000300800 */
[----:B------:R-:W-:Y:S01]  /*9b60*/  IMAD.MOV.U32 R48, RZ, RZ, R12 ;  /* 0x000000ffff307224 */ /* 0x000fe200078e000c */
[----:B------:R-:W-:-:S02]  /*9b70*/  MOV R49, R13 ;  /* 0x0000000d00317202 */ /* 0x000fc40000000f00 */
[----:B------:R-:W4:Y:S01]  /*9b80*/  LDL.LU R11, [R1+0x8a8] ;  /* 0x0008a800010b7983 */ /* 0x000f220000300800 */
[----:B------:R-:W-:-:S03]  /*9b90*/  IMAD.MOV.U32 R50, RZ, RZ, R14 ;  /* 0x000000ffff327224 */ /* 0x000fc600078e000e */
[----:B------:R-:W3:Y:S01]  /*9ba0*/  LDL.LU R12, [R1+0x8a4] ;  /* 0x0008a400010c7983 */ /* 0x000ee20000300800 */
[----:B------:R-:W-:-:S03]  /*9bb0*/  IMAD.MOV.U32 R51, RZ, RZ, R15 ;  /* 0x000000ffff337224 */ /* 0x000fc600078e000f */
[----:B------:R-:W4:Y:S04]  /*9bc0*/  LDL.LU R13, [R1+0x8a0] ;  /* 0x0008a000010d7983 */ /* 0x000f280000300800 */
[----:B------:R-:W3:Y:S04]  /*9bd0*/  LDL.LU R14, [R1+0x89c] ;  /* 0x00089c00010e7983 */ /* 0x000ee80000300800 */
[----:B------:R-:W2:Y:S01]  /*9be0*/  LDL.LU R15, [R1+0x898] ;  /* 0x00089800010f7983 */ /* 0x000ea20000300800 */
        /* <DEDUP_REMOVED lines=8> */
[----:B------:R-:W3:Y:S01]  /*9c70*/  LDL.LU R235, [R1+0x894] ;  /* 0x0008940001eb7983 */ /* 0x000ee20000300800 */
[----:B------:R-:W-:Y:S02]  /*9c80*/  WARPGROUP.DEPBAR.LE gsb0, 0x0 ;  /* 0x00008000000079c5 */ /* 0x000fe40000010000 */
[----:B------:R-:W-:Y:S01]  /*9c90*/  WARPGROUP.ARRIVE ;  /* 0x00000000000079c5 */ /* 0x000fe20000000000 */
[----:B------:R-:W3:Y:S04]  /*9ca0*/  LDL.LU R234, [R1+0x890] ;  /* 0x0008900001ea7983 */ /* 0x000ee80000300800 */
[----:B------:R-:W3:Y:S01]  /*9cb0*/  LDL.LU R233, [R1+0x88c] ;  /* 0x00088c0001e97983 */ /* 0x000ee20000300800 */
[----:B------:R-:W-:Y:S03]  /*9cc0*/  HGMMA.64x16x16.F32.BF16 R192, gdesc[UR52], R192, gsb0 ;  /* 0x0020000034c079f0 */ /* 0x000fe600080018c0 */
[----:B------:R-:W3:Y:S04]  /*9cd0*/  LDL.LU R232, [R1+0x888] ;  /* 0x0008880001e87983 */ /* 0x000ee80000300800 */
[----:B------:R-:W2:Y:S04]  /*9ce0*/  LDL.LU R136, [R1+0x260] ;  /* 0x0002600001887983 */ /* 0x000ea80000300800 */
[----:B------:R-:W2:Y:S04]  /*9cf0*/  LDL.LU R137, [R1+0x264] ;  /* 0x0002640001897983 */ /* 0x000ea80000300800 */
[----:B------:R-:W2:Y:S04]  /*9d00*/  LDL.LU R138, [R1+0x268] ;  /* 0x00026800018a7983 */ /* 0x000ea80000300800 */
[----:B------:R-:W2:Y:S04]  /*9d10*/  LDL.LU R139, [R1+0x26c] ;  /* 0x00026c00018b7983 */ /* 0x000ea80000300800 */
[----:B------:R-:W2:Y:S04]  /*9d20*/  LDL.LU R140, [R1+0x270] ;  /* 0x00027000018c7983 */ /* 0x000ea80000300800 */
[----:B------:R-:W2:Y:S04]  /*9d30*/  LDL.LU R141, [R1+0x274] ;  /* 0x00027400018d7983 */ /* 0x000ea80000300800 */
[----:B------:R-:W2:Y:S04]  /*9d40*/  LDL.LU R142, [R1+0x278] ;  /* 0x00027800018e7983 */ /* 0x000ea80000300800 */
[----:B------:R-:W2:Y:S01]  /*9d50*/  LDL.LU R143, [R1+0x27c] ;  /* 0x00027c00018f7983 */ /* 0x000ea20000300800 */
[----:B------:R-:W-:-:S02]  /*9d60*/  IMAD.MOV.U32 R40, RZ, RZ, R160 ;  /* 0x000000ffff287224 */ /* 0x000fc400078e00a0 */
[----:B------:R-:W-:Y:S02]  /*9d70*/  IMAD.MOV.U32 R41, RZ, RZ, R161 ;  /* 0x000000ffff297224 */ /* 0x000fe400078e00a1 */
[----:B------:R-:W-:Y:S01]  /*9d80*/  IMAD.MOV.U32 R42, RZ, RZ, R162 ;  /* 0x000000ffff2a7224 */ /* 0x000fe200078e00a2 */
[----:B------:R-:W-:Y:S02]  /*9d90*/  WARPGROUP.DEPBAR.LE gsb0, 0x0 ;  /* 0x00008000000079c5 */ /* 0x000fe40000010000 */
[----:B------:R-:W-:Y:S02]  /*9da0*/  IMAD.MOV.U32 R168, RZ, RZ, R192 ;  /* 0x000000ffffa87224 */ /* 0x000fe400078e00c0 */
[----:B------:R-:W-:Y:S01]  /*9db0*/  IMAD.MOV.U32 R169, RZ, RZ, R193 ;  /* 0x000000ffffa97224 */ /* 0x000fe200078e00c1 */
[----:B------:R-:W4:Y:S01]  /*9dc0*/  LDL.LU R192, [R1+0x360] ;  /* 0x0003600001c07983 */ /* 0x000f220000300800 */
[----:B------:R-:W-:Y:S02]  /*9dd0*/  IMAD.MOV.U32 R170, RZ, RZ, R194 ;  /* 0x000000ffffaa7224 */ /* 0x000fe400078e00c2 */
        /* <DEDUP_REMOVED lines=10> */
[----:B------:R-:W4:Y:S01]  /*9e80*/  LDL.LU R198, [R1+0x378] ;  /* 0x0003780001c67983 */ /* 0x000f220000300800 */
[----:B------:R-:W-:-:S03]  /*9e90*/  IMAD.MOV.U32 R43, RZ, RZ, R163 ;  /* 0x000000ffff2b7224 */ /* 0x000fc600078e00a3 */
[----:B------:R-:W4:Y:S01]  /*9ea0*/  LDL.LU R199, [R1+0x37c] ;  /* 0x00037c0001c77983 */ /* 0x000f220000300800 */
[----:B------:R-:W-:-:S03]  /*9eb0*/  IMAD.MOV.U32 R176, RZ, RZ, R164 ;  /* 0x000000ffffb07224 */ /* 0x000fc600078e00a4 */
[----:B------:R-:W3:Y:S01]  /*9ec0*/  LDL.LU R160, [R1+0x3e0] ;  /* 0x0003e00001a07983 */ /* 0x000ee20000300800 */
[----:B------:R-:W-:-:S03]  /*9ed0*/  IMAD.MOV.U32 R177, RZ, RZ, R165 ;  /* 0x000000ffffb17224 */ /* 0x000fc600078e00a5 */
[----:B------:R-:W3:Y:S01]  /*9ee0*/  LDL.LU R161, [R1+0x3e4] ;  /* 0x0003e40001a17983 */ /* 0x000ee20000300800 */
[----:B------:R-:W-:-:S03]  /*9ef0*/  IMAD.MOV.U32 R178, RZ, RZ, R166 ;  /* 0x000000ffffb27224 */ /* 0x000fc600078e00a6 */
[----:B------:R-:W3:Y:S01]  /*9f00*/  LDL.LU R162, [R1+0x3e8] ;  /* 0x0003e80001a27983 */ /* 0x000ee20000300800 */
[----:B------:R-:W-:-:S03]  /*9f10*/  MOV R179, R167 ;  /* 0x000000a700b37202 */ /* 0x000fc60000000f00 */
        /* <DEDUP_REMOVED lines=10> */
[----:B------:R-:W2:Y:S01]  /*9fc0*/  LDL.LU R96, [R1+0x380] ;  /* 0x0003800001607983 */ /* 0x000ea20000300800 */
[----:B------:R-:W-:-:S03]  /*9fd0*/  IMAD.MOV.U32 R113, RZ, RZ, R101 ;  /* 0x000000ffff717224 */ /* 0x000fc600078e0065 */
[----:B------:R-:W2:Y:S01]  /*9fe0*/  LDL.LU R97, [R1+0x384] ;  /* 0x0003840001617983 */ /* 0x000ea20000300800 */
[----:B------:R-:W-:-:S03]  /*9ff0*/  IMAD.MOV.U32 R114, RZ, RZ, R102 ;  /* 0x000000ffff727224 */ /* 0x000fc600078e0066 */
[----:B------:R-:W2:Y:S01]  /*a000*/  LDL.LU R98, [R1+0x388] ;  /* 0x0003880001627983 */ /* 0x000ea20000300800 */
[----:B------:R-:W-:-:S03]  /*a010*/  IMAD.MOV.U32 R115, RZ, RZ, R103 ;  /* 0x000000ffff737224 */ /* 0x000fc600078e0067 */
[----:B------:R-:W2:Y:S04]  /*a020*/  LDL.LU R99, [R1+0x38c] ;  /* 0x00038c0001637983 */ /* 0x000ea80000300800 */
[----:B------:R-:W2:Y:S04]  /*a030*/  LDL.LU R100, [R1+0x390] ;  /* 0x0003900001647983 */ /* 0x000ea80000300800 */
[----:B------:R-:W2:Y:S04]  /*a040*/  LDL.LU R101, [R1+0x394] ;  /* 0x0003940001657983 */ /* 0x000ea80000300800 */
[----:B------:R-:W2:Y:S04]  /*a050*/  LDL.LU R102, [R1+0x398] ;  /* 0x0003980001667983 */ /* 0x000ea80000300800 */
[----:B------:R-:W2:Y:S01]  /*a060*/  LDL.LU R103, [R1+0x39c] ;  /* 0x00039c0001677983 */ /* 0x000ea20000300800 */
[----:B------:R-:W-:Y:S01]  /*a070*/  IMAD.MOV.U32 R180, RZ, RZ, R128 ;  /* 0x000000ffffb47224 */ /* 0x000fe200078e0080 */
[----:B------:R-:W-:Y:S01]  /*a080*/  MOV R182, R130 ;  /* 0x0000008200b67202 */ /* 0x000fe20000000f00 */
        /* <DEDUP_REMOVED lines=13> */
[----:B------:R-:W4:Y:S04]  /*a160*/  LDL.LU R135, [R1+0x41c] ;  /* 0x00041c0001877983 */ /* 0x000f280000300800 */
        /* <DEDUP_REMOVED lines=8> */
[----:B------:R-:W3:Y:S01]  /*a1f0*/  LDL.LU R104, [R1+0x1e0] ;  /* 0x0001e00001687983 */ /* 0x000ee20000300800 */
[----:B------:R-:W-:Y:S01]  /*a200*/  UMOV UR48, UR44 ;  /* 0x0000002c00307c82 */ /* 0x000fe20008000000 */
[----:B------:R-:W-:Y:S01]  /*a210*/  UMOV UR49, UR45 ;  /* 0x0000002d00317c82 */ /* 0x000fe20008000000 */
[----:B------:R-:W-:Y:S01]  /*a220*/  UIADD3 UR4, UR61, 0x804, URZ ;  /* 0x000008043d047890 */ /* 0x000fe2000fffe03f */
[----:B--2---:R-:W-:-:S06]  /*a230*/  WARPGROUP.ARRIVE ;  /* 0x00000000000079c5 */ /* 0x004fcc0000000000 */
[----:B------:R-:W-:Y:S03]  /*a240*/  HGMMA.64x16x16.F32.BF16 R96, gdesc[UR52], R96, gsb0 ;  /* 0x00200000346079f0 */ /* 0x000fe60008001860 */
[----:B------:R-:W-:Y:S02]  /*a250*/  WARPGROUP.DEPBAR.LE gsb0, 0x0 ;  /* 0x00008000000079c5 */ /* 0x000fe40000010000 */
[----:B----4-:R-:W-:-:S06]  /*a260*/  WARPGROUP.ARRIVE ;  /* 0x00000000000079c5 */ /* 0x010fcc0000000000 */
[----:B------:R-:W-:Y:S01]  /*a270*/  HGMMA.64x16x16.F32.BF16 R128, gdesc[UR48], R128, gsb0 ;  /* 0x00200000308079f0 */ /* 0x000fe20008001880 */
[----:B------:R-:W-:Y:S01]  /*a280*/  UMOV UR48, UR4 ;  /* 0x0000000400307c82 */ /* 0x000fe20008000000 */
[----:B------:R-:W-:Y:S01]  /*a290*/  UMOV UR49, 0x40000040 ;  /* 0x4000004000317882 */ /* 0x000fe20000000000 */
[----:B------:R-:W-:Y:S02]  /*a2a0*/  WARPGROUP.DEPBAR.LE gsb0, 0x0 ;  /* 0x00008000000079c5 */ /* 0x000fe40000010000 */
[----:B---3--:R-:W-:-:S06]  /*a2b0*/  WARPGROUP.ARRIVE ;  /* 0x00000000000079c5 */ /* 0x008fcc0000000000 */
        /* <DEDUP_REMOVED lines=44> */
[----:B0-----:R-:W2:Y:S04]  /*a580*/  LDL.LU.64 R198, [R1+0x820] ;  /* 0x0008200001c67983 */ /* 0x001ea80000300a00 */
[----:B------:R-:W2:Y:S04]  /*a590*/  LDL.LU.64 R196, [R1+0x818] ;  /* 0x0008180001c47983 */ /* 0x000ea80000300a00 */
[----:B------:R-:W2:Y:S04]  /*a5a0*/  LDL.LU.64 R194, [R1+0x810] ;  /* 0x0008100001c27983 */ /* 0x000ea80000300a00 */
[----:B------:R-:W2:Y:S04]  /*a5b0*/  LDL.LU.64 R192, [R1+0x808] ;  /* 0x0008080001c07983 */ /* 0x000ea80000300a00 */
[----:B------:R-:W-:Y:S04]  /*a5c0*/  STL.64 [R1+0x2e0], R228 ;  /* 0x0002e0e401007387 */ /* 0x000fe80000100a00 */
[----:B------:R0:W-:Y:S04]  /*a5d0*/  STL.64 [R1+0x2e8], R230 ;  /* 0x0002e8e601007387 */ /* 0x0001e80000100a00 */
[----:B------:R-:W-:Y:S04]  /*a5e0*/  STL.64 [R1+0x2f0], R232 ;  /* 0x0002f0e801007387 */ /* 0x000fe80000100a00 */
[----:B------:R-:W-:Y:S04]  /*a5f0*/  STL.64 [R1+0x2f8], R234 ;  /* 0x0002f8ea01007387 */ /* 0x000fe80000100a00 */
[----:B0-----:R-:W3:Y:S04]  /*a600*/  LDL.LU.64 R230, [R1+0x800] ;  /* 0x0008000001e67983 */ /* 0x001ee80000300a00 */
[----:B------:R-:W3:Y:S01]  /*a610*/  LDL.LU.64 R228, [R1+0x7f8] ;  /* 0x0007f80001e47983 */ /* 0x000ee20000300a00 */
[----:B------:R-:W-:Y:S01]  /*a620*/  WARPGROUP.ARRIVE ;  /* 0x00000000000079c5 */ /* 0x000fe20000000000 */
[----:B------:R-:W-:Y:S01]  /*a630*/  UMOV UR52, UR48 ;  /* 0x0000003000347c82 */ /* 0x000fe20008000000 */
[----:B------:R-:W-:Y:S01]  /*a640*/  UMOV UR53, UR49 ;  /* 0x0000003100357c82 */ /* 0x000fe20008000000 */
[----:B------:R-:W-:Y:S01]  /*a650*/  UMOV UR54, UR58 ;  /* 0x0000003a00367c82 */ /* 0x000fe20008000000 */
[----:B------:R-:W-:-:S02]  /*a660*/  UMOV UR55, UR59 ;  /* 0x0000003b00377c82 */ /* 0x000fc40008000000 */
[----:B------:R-:W-:Y:S01]  /*a670*/  HGMMA.64x16x16.F32.BF16 R136, gdesc[UR52], R136, gsb0 ;  /* 0x00200000348879f0 */ /* 0x000fe20008001888 */
[----:B------:R-:W-:Y:S01]  /*a680*/  IMAD.MOV.U32 R105, RZ, RZ, R15 ;  /* 0x000000ffff697224 */ /* 0x000fe200078e000f */
[----:B------:R-:W-:Y:S01]  /*a690*/  MOV R111, R9 ;  /* 0x00000009006f7202 */ /* 0x000fe20000000f00 */
[----:B------:R-:W-:Y:S02]  /*a6a0*/  IMAD.MOV.U32 R106, RZ, RZ, R14 ;  /* 0x000000ffff6a7224 */ /* 0x000fe400078e000e */
[----:B------:R-:W-:Y:S02]  /*a6b0*/  IMAD.MOV.U32 R107, RZ, RZ, R13 ;  /* 0x000000ffff6b7224 */ /* 0x000fe400078e000d */
[----:B------:R-:W-:Y:S02]  /*a6c0*/  IMAD.MOV.U32 R108, RZ, RZ, R12 ;  /* 0x000000ffff6c7224 */ /* 0x000fe400078e000c */
[----:B------:R-:W-:Y:S02]  /*a6d0*/  IMAD.MOV.U32 R109, RZ, RZ, R11 ;  /* 0x000000ffff6d7224 */ /* 0x000fe400078e000b */
[----:B------:R-:W-:Y:S01]  /*a6e0*/  IMAD.MOV.U32 R110, RZ, RZ, R10 ;  /* 0x000000ffff6e7224 */ /* 0x000fe200078e000a */
[----:B------:R-:W-:Y:S01]  /*a6f0*/  UMOV UR24, UR48 ;  /* 0x0000003000187c82 */ /* 0x000fe20008000000 */
[----:B------:R-:W-:Y:S01]  /*a700*/  UMOV UR25, UR49 ;  /* 0x0000003100197c82 */ /* 0x000fe20008000000 */
[----:B------:R-:W-:-:S03]  /*a710*/  WARPGROUP.DEPBAR.LE gsb0, 0x0 ;  /* 0x00008000000079c5 */ /* 0x000fc60000010000 */
        /* <DEDUP_REMOVED lines=12> */
[----:B------:R-:W-:Y:S02]  /*a7e0*/  IMAD.MOV.U32 R208, RZ, RZ, R8 ;  /* 0x000000ffffd07224 */ /* 0x000fe400078e0008 */
[----:B------:R-:W-:Y:S02]  /*a7f0*/  IMAD.MOV.U32 R209, RZ, RZ, R7 ;  /* 0x000000ffffd17224 */ /* 0x000fe400078e0007 */
[----:B------:R-:W-:Y:S02]  /*a800*/  IMAD.MOV.U32 R210, RZ, RZ, R6 ;  /* 0x000000ffffd27224 */ /* 0x000fe400078e0006 */
[----:B------:R-:W-:Y:S02]  /*a810*/  IMAD.MOV.U32 R211, RZ, RZ, R5 ;  /* 0x000000ffffd37224 */ /* 0x000fe400078e0005 */
[----:B------:R-:W-:Y:S02]  /*a820*/  IMAD.MOV.U32 R212, RZ, RZ, R4 ;  /* 0x000000ffffd47224 */ /* 0x000fe400078e0004 */
[----:B------:R-:W-:-:S02]  /*a830*/  IMAD.MOV.U32 R213, RZ, RZ, R3 ;  /* 0x000000ffffd57224 */ /* 0x000fc400078e0003 */
        /* <DEDUP_REMOVED lines=20> */
[----:B----4-:R-:W-:-:S06]  /*a980*/  WARPGROUP.ARRIVE ;  /* 0x00000000000079c5 */ /* 0x010fcc0000000000 */
        /* <DEDUP_REMOVED lines=61> */
[----:B0-----:R-:W4:Y:S04]  /*ad60*/  LDL.LU.64 R208, [R1+0xc0] ;  /* 0x0000c00001d07983 */ /* 0x001f280000300a00 */
[----:B-1----:R-:W4:Y:S04]  /*ad70*/  LDL.LU.64 R210, [R1+0xc8] ;  /* 0x0000c80001d27983 */ /* 0x002f280000300a00 */
[----:B--2---:R-:W4:Y:S04]  /*ad80*/  LDL.LU.64 R212, [R1+0xd0] ;  /* 0x0000d00001d47983 */ /* 0x004f280000300a00 */
[----:B---3--:R-:W4:Y:S01]  /*ad90*/  LDL.LU.64 R214, [R1+0xd8] ;  /* 0x0000d80001d67983 */ /* 0x008f220000300a00 */
[----:B------:R-:W-:-:S02]  /*ada0*/  WARPGROUP.DEPBAR.LE gsb0, 0x0 ;  /* 0x00008000000079c5 */ /* 0x000fc40000010000 */
[----:B------:R-:W-:Y:S01]  /*adb0*/  WARPGROUP.ARRIVE ;  /* 0x00000000000079c5 */ /* 0x000fe20000000000 */
[----:B------:R-:W-:Y:S01]  /*adc0*/  UMOV UR8, UR44 ;  /* 0x0000002c00087c82 */ /* 0x000fe20008000000 */
[----:B------:R-:W-:Y:S01]  /*add0*/  UMOV UR9, UR45 ;  /* 0x0000002d00097c82 */ /* 0x000fe20008000000 */
[----:B------:R-:W-:Y:S01]  /*ade0*/  UMOV UR16, UR44 ;  /* 0x0000002c00107c82 */ /* 0x000fe20008000000 */
[----:B------:R-:W-:Y:S01]  /*adf0*/  UMOV UR17, UR45 ;  /* 0x0000002d00117c82 */ /* 0x000fe20008000000 */
[----:B------:R-:W-:Y:S01]  /*ae00*/  UMOV UR18, UR42 ;  /* 0x0000002a00127c82 */ /* 0x000fe20008000000 */
[----:B------:R-:W-:Y:S01]  /*ae10*/  HGMMA.64x16x16.F32.BF16 R120, gdesc[UR8], R120, gsb0 ;  /* 0x00200000087879f0 */ /* 0x000fe20008001878 */
[----:B------:R-:W-:Y:S01]  /*ae20*/  UMOV UR19, UR43 ;  /* 0x0000002b00137c82 */ /* 0x000fe20008000000 */
[----:B------:R-:W-:Y:S01]  /*ae30*/  UMOV UR32, UR44 ;  /* 0x0000002c00207c82 */ /* 0x000fe20008000000 */
[----:B------:R-:W-:Y:S01]  /*ae40*/  UMOV UR33, UR45 ;  /* 0x0000002d00217c82 */ /* 0x000fe20008000000 */
[----:B------:R-:W-:Y:S01]  /*ae50*/  UMOV UR34, UR6 ;  /* 0x0000000600227c82 */ /* 0x000fe20008000000 */
[----:B------:R-:W-:Y:S01]  /*ae60*/  UMOV UR35, UR7 ;  /* 0x0000000700237c82 */ /* 0x000fe20008000000 */
[----:B------:R-:W2:Y:S01]  /*ae70*/  LDL.LU.64 R104, [R1+0x140] ;  /* 0x0001400001687983 */ /* 0x000ea20000300a00 */
[----:B------:R-:W-:-:S03]  /*ae80*/  UMOV UR20, UR44 ;  /* 0x0000002c00147c82 */ /* 0x000fc60008000000 */
[----:B------:R-:W2:Y:S01]  /*ae90*/  LDL.LU.64 R106, [R1+0x148] ;  /* 0x00014800016a7983 */ /* 0x000ea20000300a00 */
[----:B------:R-:W-:-:S03]  /*aea0*/  UMOV UR21, UR45 ;  /* 0x0000002d00157c82 */ /* 0x000fc60008000000 */
[----:B------:R-:W2:Y:S04]  /*aeb0*/  LDL.LU.64 R108, [R1+0x150] ;  /* 0x00015000016c7983 */ /* 0x000ea80000300a00 */
[----:B------:R-:W2:Y:S01]  /*aec0*/  LDL.LU.64 R110, [R1+0x158] ;  /* 0x00015800016e7983 */ /* 0x000ea20000300a00 */
[----:B------:R-:W-:Y:S02]  /*aed0*/  WARPGROUP.DEPBAR.LE gsb0, 0x0 ;  /* 0x00008000000079c5 */ /* 0x000fe40000010000 */
[----:B------:R-:W-:-:S06]  /*aee0*/  WARPGROUP.ARRIVE ;  /* 0x00000000000079c5 */ /* 0x000fcc0000000000 */
[----:B------:R-:W-:Y:S03]  /*aef0*/  HGMMA.64x16x16.F32.BF16 R152, gdesc[UR16], R152, gsb0 ;  /* 0x00200000109879f0 */ /* 0x000fe60008001898 */
[----:B------:R-:W-:Y:S02]  /*af00*/  WARPGROUP.DEPBAR.LE gsb0, 0x0 ;  /* 0x00008000000079c5 */ /* 0x000fe40000010000 */
[----:B------:R-:W-:-:S06]  /*af10*/  WARPGROUP.ARRIVE ;  /* 0x00000000000079c5 */ /* 0x000fcc0000000000 */
[----:B------:R-:W-:Y:S01]  /*af20*/  HGMMA.64x16x16.F32.BF16 R184, gdesc[UR32], R184, gsb0 ;  /* 0x0020000020b879f0 */ /* 0x000fe200080018b8 */
        /* <DEDUP_REMOVED lines=22> */
[----:B------:R0:W-:Y:S04]  /*b090*/  STL [R1+0x614], R163 ;  /* 0x000614a301007387 */ /* 0x0001e80000100800 */
[----:B------:R1:W-:Y:S04]  /*b0a0*/  STL [R1+0x610], R164 ;  /* 0x000610a401007387 */ /* 0x0003e80000100800 */
[----:B------:R3:W-:Y:S04]  /*b0b0*/  STL [R1+0x60c], R165 ;  /* 0x00060ca501007387 */ /* 0x0007e80000100800 */
[----:B------:R3:W-:Y:S04]  /*b0c0*/  STL [R1+0x608], R166 ;  /* 0x000608a601007387 */ /* 0x0007e80000100800 */
[----:B------:R3:W-:Y:S04]  /*b0d0*/  STL [R1+0x604], R167 ;  /* 0x000604a701007387 */ /* 0x0007e80000100800 */
        /* <DEDUP_REMOVED lines=16> */
[----:B------:R3:W-:Y:S01]  /*b1e0*/  STL.64 [R1+0x658], R64 ;  /* 0x0006584001007387 */ /* 0x0007e20000100a00 */
[----:B------:R-:W-:-:S03]  /*b1f0*/  WARPGROUP.DEPBAR.LE gsb0, 0x0 ;  /* 0x00008000000079c5 */ /* 0x000fc60000010000 */
[----:B------:R-:W-:Y:S01]  /*b200*/  STL.64 [R1+0x690], R38 ;  /* 0x0006902601007387 */ /* 0x000fe20000100a00 */
[----:B------:R-:W-:-:S03]  /*b210*/  WARPGROUP.ARRIVE ;  /* 0x00000000000079c5 */ /* 0x000fc60000000000 */
[----:B------:R-:W-:Y:S04]  /*b220*/  STL.64 [R1+0x688], R36 ;  /* 0x0006882401007387 */ /* 0x000fe80000100a00 */
[----:B------:R-:W-:Y:S04]  /*b230*/  STL.64 [R1+0x680], R34 ;  /* 0x0006802201007387 */ /* 0x000fe80000100a00 */
[----:B------:R-:W-:Y:S04]  /*b240*/  STL.64 [R1+0x678], R32 ;  /* 0x0006782001007387 */ /* 0x000fe80000100a00 */
[----:B------:R-:W3:Y:S01]  /*b250*/  LDL.LU.64 R72, [R1+0x1c0] ;  /* 0x0001c00001487983 */ /* 0x000ee20000300a00 */
[----:B------:R-:W-:-:S03]  /*b260*/  UMOV UR8, UR44 ;  /* 0x0000002c00087c82 */ /* 0x000fc60008000000 */
[----:B------:R-:W3:Y:S01]  /*b270*/  LDL.LU.64 R74, [R1+0x1c8] ;  /* 0x0001c800014a7983 */ /* 0x000ee20000300a00 */
[----:B------:R-:W-:Y:S01]  /*b280*/  UMOV UR9, UR45 ;  /* 0x0000002d00097c82 */ /* 0x000fe20008000000 */
[----:B------:R-:W-:Y:S02]  /*b290*/  UMOV UR10, UR14 ;  /* 0x0000000e000a7c82 */ /* 0x000fe40008000000 */
[----:B------:R-:W3:Y:S01]  /*b2a0*/  LDL.LU.64 R76, [R1+0x1d0] ;  /* 0x0001d000014c7983 */ /* 0x000ee20000300a00 */
[----:B------:R-:W-:Y:S02]  /*b2b0*/  UMOV UR11, UR15 ;  /* 0x0000000f000b7c82 */ /* 0x000fe40008000000 */
[----:B------:R-:W-:Y:S01]  /*b2c0*/  HGMMA.64x16x16.F32.BF16 R16, gdesc[UR8], R16, gsb0 ;  /* 0x00200000081079f0 */ /* 0x000fe20008001810 */
[----:B------:R-:W3:Y:S04]  /*b2d0*/  LDL.LU.64 R78, [R1+0x1d8] ;  /* 0x0001d800014e7983 */ /* 0x000ee80000300a00 */
[----:B------:R-:W3:Y:S01]  /*b2e0*/  LDL.LU.64 R44, [R1+0x240] ;  /* 0x00024000012c7983 */ /* 0x000ee20000300a00 */
[----:B------:R-:W-:-:S03]  /*b2f0*/  UMOV UR12, UR44 ;  /* 0x0000002c000c7c82 */ /* 0x000fc60008000000 */
[----:B------:R-:W3:Y:S01]  /*b300*/  LDL.LU.64 R46, [R1+0x248] ;  /* 0x00024800012e7983 */ /* 0x000ee20000300a00 */
[----:B------:R-:W-:Y:S01]  /*b310*/  UMOV UR13, UR45 ;  /* 0x0000002d000d7c82 */ /* 0x000fe20008000000 */
[----:B------:R-:W-:Y:S02]  /*b320*/  UMOV UR14, UR38 ;  /* 0x00000026000e7c82 */ /* 0x000fe40008000000 */
[----:B------:R-:W3:Y:S01]  /*b330*/  LDL.LU.64 R48, [R1+0x250] ;  /* 0x0002500001307983 */ /* 0x000ee20000300a00 */
[----:B------:R-:W-:-:S03]  /*b340*/  UMOV UR15, UR39 ;  /* 0x00000027000f7c82 */ /* 0x000fc60008000000 */
[----:B------:R-:W3:Y:S01]  /*b350*/  LDL.LU.64 R50, [R1+0x258] ;  /* 0x0002580001327983 */ /* 0x000ee20000300a00 */
[----:B------:R-:W-:Y:S02]  /*b360*/  WARPGROUP.DEPBAR.LE gsb0, 0x0 ;  /* 0x00008000000079c5 */ /* 0x000fe40000010000 */
[----:B----4-:R-:W-:-:S06]  /*b370*/  WARPGROUP.ARRIVE ;  /* 0x00000000000079c5 */ /* 0x010fcc0000000000 */
[----:B------:R-:W-:Y:S01]  /*b380*/  HGMMA.64x16x16.F32.BF16 R208, gdesc[UR12], R208, gsb0 ;  /* 0x002000000cd079f0 */ /* 0x000fe200080018d0 */
[----:B------:R-:W-:Y:S01]  /*b390*/  IMAD.MOV.U32 R3, RZ, RZ, R22 ;  /* 0x000000ffff037224 */ /* 0x000fe200078e0016 */
[----:B------:R-:W-:Y:S01]  /*b3a0*/  MOV R6, R20 ;  /* 0x0000001400067202 */ /* 0x000fe20000000f00 */
[----:B------:R-:W-:Y:S02]  /*b3b0*/  IMAD.MOV.U32 R0, RZ, RZ, R23 ;  /* 0x000000ffff007224 */ /* 0x000fe400078e0017 */
[----:B------:R-:W-:Y:S01]  /*b3c0*/  IMAD.MOV.U32 R5, RZ, RZ, R21 ;  /* 0x000000ffff057224 */ /* 0x000fe200078e0015 */
[----:B------:R-:W-:Y:S02]  /*b3d0*/  WARPGROUP.DEPBAR.LE gsb0, 0x0 ;  /* 0x00008000000079c5 */ /* 0x000fe40000010000 */
[----:B------:R-:W-:Y:S02]  /*b3e0*/  IMAD.MOV.U32 R233, RZ, RZ, R208 ;  /* 0x000000ffffe97224 */ /* 0x000fe400078e00d0 */
[----:B------:R-:W-:-:S02]  /*b3f0*/  IMAD.MOV.U32 R232, RZ, RZ, R209 ;  /* 0x000000ffffe87224 */ /* 0x000fc400078e00d1 */
[----:B------:R-:W-:Y:S01]  /*b400*/  IMAD.MOV.U32 R23, RZ, RZ, R210 ;  /* 0x000000ffff177224 */ /* 0x000fe200078e00d2 */
[----:B------:R-:W4:Y:S01]  /*b410*/  LDL.LU.64 R208, [R1+0x2c0] ;  /* 0x0002c00001d07983 */ /* 0x000f220000300a00 */
[----:B------:R-:W-:Y:S02]  /*b420*/  IMAD.MOV.U32 R22, RZ, RZ, R211 ;  /* 0x000000ffff167224 */ /* 0x000fe400078e00d3 */
[----:B------:R-:W-:Y:S01]  /*b430*/  IMAD.MOV.U32 R21, RZ, RZ, R212 ;  /* 0x000000ffff157224 */ /* 0x000fe200078e00d4 */
[----:B------:R-:W4:Y:S01]  /*b440*/  LDL.LU.64 R210, [R1+0x2c8] ;  /* 0x0002c80001d27983 */ /* 0x000f220000300a00 */
[----:B------:R-:W-:Y:S02]  /*b450*/  IMAD.MOV.U32 R20, RZ, RZ, R213 ;  /* 0x000000ffff147224 */ /* 0x000fe400078e00d5 */
[----:B------:R-:W-:Y:S01]  /*b460*/  IMAD.MOV.U32 R15, RZ, RZ, R214 ;  /* 0x000000ffff0f7224 */ /* 0x000fe200078e00d6 */
[----:B------:R-:W4:Y:S01]  /*b470*/  LDL.LU.64 R212, [R1+0x2d0] ;  /* 0x0002d00001d47983 */ /* 0x000f220000300a00 */
[----:B------:R-:W-:-:S03]  /*b480*/  IMAD.MOV.U32 R14, RZ, RZ, R215 ;  /* 0x000000ffff0e7224 */ /* 0x000fc600078e00d7 */
[----:B------:R-:W4:Y:S01]  /*b490*/  LDL.LU.64 R214, [R1+0x2d8] ;  /* 0x0002d80001d67983 */ /* 0x000f220000300a00 */
[----:B--2---:R-:W-:Y:S01]  /*b4a0*/  WARPGROUP.ARRIVE ;  /* 0x00000000000079c5 */ /* 0x004fe20000000000 */
[----:B------:R-:W-:Y:S01]  /*b4b0*/  UMOV UR16, UR44 ;  /* 0x0000002c00107c82 */ /* 0x000fe20008000000 */
[----:B------:R-:W-:Y:S01]  /*b4c0*/  UMOV UR17, UR45 ;  /* 0x0000002d00117c82 */ /* 0x000fe20008000000 */
[----:B------:R-:W-:Y:S01]  /*b4d0*/  UMOV UR18, UR30 ;  /* 0x0000001e00127c82 */ /* 0x000fe20008000000 */
[----:B------:R-:W-:Y:S02]  /*b4e0*/  UMOV UR19, UR31 ;  /* 0x0000001f00137c82 */ /* 0x000fe40008000000 */
[----:B------:R-:W-:Y:S01]  /*b4f0*/  HGMMA.64x16x16.F32.BF16 R104, gdesc[UR16], R104, gsb0 ;  /* 0x00200000106879f0 */ /* 0x000fe20008001868 */
[----:B------:R-:W-:Y:S01]  /*b500*/  UMOV UR24, UR44 ;  /* 0x0000002c00187c82 */ /* 0x000fe20008000000 */
[----:B------:R-:W-:Y:S01]  /*b510*/  UMOV UR25, UR45 ;  /* 0x0000002d00197c82 */ /* 0x000fe20008000000 */
[----:B------:R-:W-:-:S02]  /*b520*/  WARPGROUP.DEPBAR.LE gsb0, 0x0 ;  /* 0x00008000000079c5 */ /* 0x000fc40000010000 */
[----:B------:R-:W-:Y:S01]  /*b530*/  UMOV UR32, UR44 ;  /* 0x0000002c00207c82 */ /* 0x000fe20008000000 */
[----:B------:R-:W-:Y:S01]  /*b540*/  UMOV UR33, UR45 ;  /* 0x0000002d00217c82 */ /* 0x000fe20008000000 */
[----:B------:R-:W-:Y:S01]  /*b550*/  UMOV UR34, UR58 ;  /* 0x0000003a00227c82 */ /* 0x000fe20008000000 */
[----:B------:R-:W-:Y:S01]  /*b560*/  UMOV UR35, UR59 ;  /* 0x0000003b00237c82 */ /* 0x000fe20008000000 */
[----:B---3--:R-:W-:-:S06]  /*b570*/  WARPGROUP.ARRIVE ;  /* 0x00000000000079c5 */ /* 0x008fcc0000000000 */
[----:B------:R-:W-:Y:S03]  /*b580*/  HGMMA.64x16x16.F32.BF16 R72, gdesc[UR24], R72, gsb0 ;  /* 0x00200000184879f0 */ /* 0x000fe60008001848 */
        /* <DEDUP_REMOVED lines=8> */
[----:B----4-:R-:W-:-:S06]  /*b610*/  WARPGROUP.ARRIVE ;  /* 0x00000000000079c5 */ /* 0x010fcc0000000000 */
[----:B------:R-:W-:Y:S03]  /*b620*/  HGMMA.64x16x16.F32.BF16 R208, gdesc[UR40], R208, gsb0 ;  /* 0x0020000028d079f0 */ /* 0x000fe600080018d0 */
[----:B------:R-:W-:Y:S02]  /*b630*/  WARPGROUP.DEPBAR.LE gsb0, 0x0 ;  /* 0x00008000000079c5 */ /* 0x000fe40000010000 */
[----:B0-----:R-:W-:Y:S02]  /*b640*/  IMAD.MOV.U32 R163, RZ, RZ, R208 ;  /* 0x000000ffffa37224 */ /* 0x001fe400078e00d0 */
[----:B-1----:R-:W-:Y:S01]  /*b650*/  IMAD.MOV.U32 R164, RZ, RZ, R209 ;  /* 0x000000ffffa47224 */ /* 0x002fe200078e00d1 */
[----:B------:R-:W2:Y:S01]  /*b660*/  LDL.LU R208, [R1+0x2a0] ;  /* 0x0002a00001d07983 */ /* 0x000ea20000300800 */
[----:B------:R-:W-:Y:S01]  /*b670*/  IMAD.MOV.U32 R165, RZ, RZ, R210 ;  /* 0x000000ffffa57224 */ /* 0x000fe200078e00d2 */
[----:B------:R-:W-:-:S02]  /*b680*/  MOV R166, R211 ;  /* 0x000000d300a67202 */ /* 0x000fc40000000f00 */
        /* <DEDUP_REMOVED lines=11> */
[----:B------:R-:W3:Y:S04]  /*b740*/  LDL.LU.64 R64, [R1+0x340] ;  /* 0x0003400001407983 */ /* 0x000ee80000300a00 */
[----:B------:R-:W3:Y:S04]  /*b750*/  LDL.LU.64 R66, [R1+0x348] ;  /* 0x0003480001427983 */ /* 0x000ee80000300a00 */
[----:B------:R-:W3:Y:S04]  /*b760*/  LDL.LU.64 R68, [R1+0x350] ;  /* 0x0003500001447983 */ /* 0x000ee80000300a00 */
[----:B------:R-:W3:Y:S01]  /*b770*/  LDL.LU.64 R70, [R1+0x358] ;  /* 0x0003580001467983 */ /* 0x000ee20000300a00 */
[----:B------:R-:W-:-:S02]  /*b780*/  IMAD.MOV.U32 R195, RZ, RZ, R44 ;  /* 0x000000ffffc37224 */ /* 0x000fc400078e002c */
        /* <DEDUP_REMOVED lines=15> */
[----:B------:R-:W2:Y:S04]  /*b880*/  LDL.LU.64 R136, [R1+0x3c0] ;  /* 0x0003c00001887983 */ /* 0x000ea80000300a00 */
[----:B------:R-:W2:Y:S04]  /*b890*/  LDL.LU.64 R138, [R1+0x3c8] ;  /* 0x0003c800018a7983 */ /* 0x000ea80000300a00 */
[----:B------:R-:W2:Y:S04]  /*b8a0*/  LDL.LU.64 R140, [R1+0x3d0] ;  /* 0x0003d000018c7983 */ /* 0x000ea80000300a00 */
[----:B------:R-:W2:Y:S01]  /*b8b0*/  LDL.LU.64 R142, [R1+0x3d8] ;  /* 0x0003d800018e7983 */ /* 0x000ea20000300a00 */
[----:B------:R-:W-:-:S02]  /*b8c0*/  IMAD.MOV.U32 R12, RZ, RZ, R17 ;  /* 0x000000ffff0c7224 */ /* 0x000fc400078e0011 */
[----:B------:R-:W-:Y:S01]  /*b8d0*/  IMAD.MOV.U32 R10, RZ, RZ, R19 ;  /* 0x000000ffff0a7224 */ /* 0x000fe200078e0013 */
[----:B------:R-:W-:Y:S01]  /*b8e0*/  MOV R19, R105 ;  /* 0x0000006900137202 */ /* 0x000fe20000000f00 */
        /* <DEDUP_REMOVED lines=25> */
[----:B------:R-:W-:Y:S01]  /*ba80*/  IMAD.MOV.U32 R8, RZ, RZ, R77 ;  /* 0x000000ffff087224 */ /* 0x000fe200078e004d */
[----:B------:R-:W-:Y:S02]  /*ba90*/  MOV R7, R78 ;  /* 0x0000004e00077202 */ /* 0x000fe40000000f00 */
[----:B------:R-:W4:Y:S01]  /*baa0*/  LDL.LU R75, [R1+0x3ac] ;  /* 0x0003ac00014b7983 */ /* 0x000f220000300800 */
[----:B------:R-:W-:-:S03]  /*bab0*/  IMAD.MOV.U32 R4, RZ, RZ, R79 ;  /* 0x000000ffff047224 */ /* 0x000fc600078e004f */
        /* <DEDUP_REMOVED lines=8> */
[----:B------:R-:W-:-:S02]  /*bb40*/  UIADD3 UR5, UR61, 0x6, URZ ;  /* 0x000000063d057890 */ /* 0x000fc4000fffe03f */
[----:B------:R-:W-:Y:S01]  /*bb50*/  UIADD3 UR6, UR60, 0x6, URZ ;  /* 0x000000063c067890 */ /* 0x000fe2000fffe03f */
[----:B------:R-:W-:-:S04]  /*bb60*/  UMOV UR7, 0x40000040 ;  /* 0x4000004000077882 */ /* 0x000fc80000000000 */
[----:B------:R-:W-:Y:S01]  /*bb70*/  UMOV UR4, UR5 ;  /* 0x0000000500047c82 */ /* 0x000fe20008000000 */
[----:B------:R-:W-:Y:S01]  /*bb80*/  UMOV UR5, 0x40000040 ;  /* 0x4000004000057882 */ /* 0x000fe20000000000 */
        /* <DEDUP_REMOVED lines=8> */
[----:B------:R-:W-:Y:S01]  /*bc10*/  UIADD3 UR10, UR60, 0x86, URZ ;  /* 0x000000863c0a7890 */ /* 0x000fe2000fffe03f */
[----:B------:R-:W-:Y:S01]  /*bc20*/  UMOV UR56, UR4 ;  /* 0x0000000400387c82 */ /* 0x000fe20008000000 */
[----:B------:R-:W-:Y:S01]  /*bc30*/  UMOV UR57, UR5 ;  /* 0x0000000500397c82 */ /* 0x000fe20008000000 */
[----:B------:R-:W-:-:S04]  /*bc40*/  UMOV UR59, 0x40000040 ;  /* 0x40000040003b7882 */ /* 0x000fc80000000000 */
[----:B------:R-:W-:Y:S01]  /*bc50*/  UMOV UR58, UR10 ;  /* 0x0000000a003a7c82 */ /* 0x000fe20008000000 */
[----:B------:R-:W-:Y:S02]  /*bc60*/  WARPGROUP.DEPBAR.LE gsb0, 0x0 ;  /* 0x00008000000079c5 */ /* 0x000fe40000010000 */
[----:B------:R-:W-:-:S06]  /*bc70*/  WARPGROUP.ARRIVE ;  /* 0x00000000000079c5 */ /* 0x000fcc0000000000 */
        /* <DEDUP_REMOVED lines=29> */
[----:B0-----:R-:W4:Y:S01]  /*be50*/  LDL.LU R44, [R1+0xa0] ;  /* 0x0000a000012c7983 */ /* 0x001f220000300800 */
[----:B------:R-:W-:-:S03]  /*be60*/  WARPGROUP.DEPBAR.LE gsb0, 0x0 ;  /* 0x00008000000079c5 */ /* 0x000fc60000010000 */
[----:B------:R-:W4:Y:S04]  /*be70*/  LDL.LU R45, [R1+0xa4] ;  /* 0x0000a400012d7983 */ /* 0x000f280000300800 */
[----:B------:R0:W-:Y:S04]  /*be80*/  STL.64 [R1+0x2a0], R208 ;  /* 0x0002a0d001007387 */ /* 0x0001e80000100a00 */
[----:B------:R0:W-:Y:S04]  /*be90*/  STL.64 [R1+0x2a8], R210 ;  /* 0x0002a8d201007387 */ /* 0x0001e80000100a00 */
[----:B------:R0:W-:Y:S04]  /*bea0*/  STL.64 [R1+0x2b0], R212 ;  /* 0x0002b0d401007387 */ /* 0x0001e80000100a00 */
[----:B------:R0:W-:Y:S04]  /*beb0*/  STL.64 [R1+0x2b8], R214 ;  /* 0x0002b8d601007387 */ /* 0x0001e80000100a00 */
[----:B-1----:R-:W4:Y:S04]  /*bec0*/  LDL.LU R46, [R1+0xa8] ;  /* 0x0000a800012e7983 */ /* 0x002f280000300800 */
[----:B------:R-:W4:Y:S04]  /*bed0*/  LDL.LU R47, [R1+0xac] ;  /* 0x0000ac00012f7983 */ /* 0x000f280000300800 */
[----:B--2---:R-:W4:Y:S04]  /*bee0*/  LDL.LU R48, [R1+0xb0] ;  /* 0x0000b00001307983 */ /* 0x004f280000300800 */
[----:B------:R-:W4:Y:S04]  /*bef0*/  LDL.LU R49, [R1+0xb4] ;  /* 0x0000b40001317983 */ /* 0x000f280000300800 */
[----:B---3--:R-:W4:Y:S04]  /*bf00*/  LDL.LU R50, [R1+0xb8] ;  /* 0x0000b80001327983 */ /* 0x008f280000300800 */
[----:B------:R-:W4:Y:S04]  /*bf10*/  LDL.LU R51, [R1+0xbc] ;  /* 0x0000bc0001337983 */ /* 0x000f280000300800 */
[----:B------:R-:W2:Y:S04]  /*bf20*/  LDL.LU R104, [R1+0x1a0] ;  /* 0x0001a00001687983 */ /* 0x000ea80000300800 */
[----:B------:R-:W2:Y:S04]  /*bf30*/  LDL.LU R105, [R1+0x1a4] ;  /* 0x0001a40001697983 */ /* 0x000ea80000300800 */
[----:B------:R-:W2:Y:S04]  /*bf40*/  LDL.LU R106, [R1+0x1a8] ;  /* 0x0001a800016a7983 */ /* 0x000ea80000300800 */
[----:B------:R-:W2:Y:S01]  /*bf50*/  LDL.LU R107, [R1+0x1ac] ;  /* 0x0001ac00016b7983 */ /* 0x000ea20000300800 */
[----:B------:R-:W-:-:S03]  /*bf60*/  MOV R99, R136 ;  /* 0x0000008800637202 */ /* 0x000fc60000000f00 */
        /* <DEDUP_REMOVED lines=27> */
[----:B0-----:R-:W4:Y:S04]  /*c120*/  LDL.LU R208, [R1+0x20] ;  /* 0x0000200001d07983 */ /* 0x001f280000300800 */
[----:B------:R-:W4:Y:S04]  /*c130*/  LDL.LU R209, [R1+0x24] ;  /* 0x0000240001d17983 */ /* 0x000f280000300800 */
[----:B------:R-:W4:Y:S04]  /*c140*/  LDL.LU R210, [R1+0x28] ;  /* 0x0000280001d27983 */ /* 0x000f280000300800 */
[----:B------:R-:W4:Y:S04]  /*c150*/  LDL.LU R211, [R1+0x2c] ;  /* 0x00002c0001d37983 */ /* 0x000f280000300800 */
[----:B------:R-:W4:Y:S04]  /*c160*/  LDL.LU R212, [R1+0x30] ;  /* 0x0000300001d47983 */ /* 0x000f280000300800 */
[----:B------:R-:W4:Y:S04]  /*c170*/  LDL.LU R213, [R1+0x34] ;  /* 0x0000340001d57983 */ /* 0x000f280000300800 */
[----:B------:R-:W4:Y:S04]  /*c180*/  LDL.LU R214, [R1+0x38] ;  /* 0x0000380001d67983 */ /* 0x000f280000300800 */
[----:B------:R-:W4:Y:S01]  /*c190*/  LDL.LU R215, [R1+0x3c] ;  /* 0x00003c0001d77983 */ /* 0x000f220000300800 */
[----:B------:R-:W-:Y:S01]  /*c1a0*/  UIADD3 UR18, UR60, 0x206, URZ ;  /* 0x000002063c127890 */ /* 0x000fe2000fffe03f */
[----:B------:R-:W-:Y:S01]  /*c1b0*/  UMOV UR12, UR4 ;  /* 0x00000004000c7c82 */ /* 0x000fe20008000000 */
[----:B------:R-:W-:Y:S01]  /*c1c0*/  UMOV UR13, UR5 ;  /* 0x00000005000d7c82 */ /* 0x000fe20008000000 */
[----:B------:R-:W-:-:S04]  /*c1d0*/  UMOV UR15, 0x40000040 ;  /* 0x40000040000f7882 */ /* 0x000fc80000000000 */
[----:B------:R-:W-:Y:S01]  /*c1e0*/  UMOV UR14, UR18 ;  /* 0x00000012000e7c82 */ /* 0x000fe20008000000 */
        /* <DEDUP_REMOVED lines=29> */
[----:B------:R-:W-:Y:S02]  /*c3c0*/  IMAD.MOV.U32 R131, RZ, RZ, R64 ;  /* 0x000000ffff837224 */ /* 0x000fe400078e0040 */
[----:B------:R-:W-:Y:S02]  /*c3d0*/  IMAD.MOV.U32 R132, RZ, RZ, R65 ;  /* 0x000000ffff847224 */ /* 0x000fe400078e0041 */
        /* <DEDUP_REMOVED lines=12> */
[----:B------:R-:W-:Y:S01]  /*c4a0*/  IMAD.MOV.U32 R68, RZ, RZ, R172 ;  /* 0x000000ffff447224 */ /* 0x000fe200078e00ac */
[----:B------:R-:W-:Y:S01]  /*c4b0*/  MOV R69, R173 ;  /* 0x000000ad00457202 */ /* 0x000fe20000000f00 */
        /* <DEDUP_REMOVED lines=8> */
[----:B------:R-:W-:-:S03]  /*c540*/  IMAD.MOV.U32 R33, RZ, RZ, R41 ;  /* 0x000000ffff217224 */ /* 0x000fc600078e0029 */
[----:B------:R-:W2:Y:S01]  /*c550*/  LDL.LU R175, [R1+0x7d8] ;  /* 0x0007d80001af7983 */ /* 0x000ea20000300800 */
[----:B------:R-:W-:-:S03]  /*c560*/  IMAD.MOV.U32 R34, RZ, RZ, R42 ;  /* 0x000000ffff227224 */ /* 0x000fc600078e002a */
[----:B------:R-:W3:Y:S01]  /*c570*/  LDL.LU R40, [R1+0x7d4] ;  /* 0x0007d40001287983 */ /* 0x000ee20000300800 */
[----:B------:R-:W-:-:S03]  /*c580*/  IMAD.MOV.U32 R35, RZ, RZ, R43 ;  /* 0x000000ffff237224 */ /* 0x000fc600078e002b */
[----:B------:R-:W3:Y:S01]  /*c590*/  LDL.LU R41, [R1+0x7d0] ;  /* 0x0007d00001297983 */ /* 0x000ee20000300800 */
[----:B------:R-:W-:Y:S02]  /*c5a0*/  WARPGROUP.DEPBAR.LE gsb0, 0x0 ;  /* 0x00008000000079c5 */ /* 0x000fe40000010000 */
[----:B------:R-:W-:Y:S01]  /*c5b0*/  WARPGROUP.ARRIVE ;  /* 0x00000000000079c5 */ /* 0x000fe20000000000 */
[----:B------:R-:W3:Y:S01]  /*c5c0*/  LDL.LU R42, [R1+0x7cc] ;  /* 0x0007cc00012a7983 */ /* 0x000ee20000300800 */
[----:B------:R-:W-:Y:S02]  /*c5d0*/  IMAD.MOV.U32 R36, RZ, RZ, R176 ;  /* 0x000000ffff247224 */ /* 0x000fe400078e00b0 */
[----:B------:R-:W-:Y:S01]  /*c5e0*/  IMAD.MOV.U32 R37, RZ, RZ, R177 ;  /* 0x000000ffff257224 */ /* 0x000fe200078e00b1 */
[----:B------:R-:W3:Y:S01]  /*c5f0*/  LDL.LU R43, [R1+0x7c8] ;  /* 0x0007c800012b7983 */ /* 0x000ee20000300800 */
[----:B------:R-:W-:Y:S01]  /*c600*/  HGMMA.64x16x16.F32.BF16 R208, gdesc[UR28], R208, gsb0 ;  /* 0x002000001cd079f0 */ /* 0x000fe200080018d0 */
[----:B------:R-:W-:-:S02]  /*c610*/  IMAD.MOV.U32 R38, RZ, RZ, R178 ;  /* 0x000000ffff267224 */ /* 0x000fc400078e00b2 */
[----:B------:R-:W4:Y:S01]  /*c620*/  LDL.LU R176, [R1+0x7c4] ;  /* 0x0007c40001b07983 */ /* 0x000f220000300800 */
[----:B------:R-:W-:-:S03]  /*c630*/  IMAD.MOV.U32 R39, RZ, RZ, R179 ;  /* 0x000000ffff277224 */ /* 0x000fc600078e00b3 */
[----:B------:R-:W4:Y:S04]  /*c640*/  LDL.LU R177, [R1+0x7c0] ;  /* 0x0007c00001b17983 */ /* 0x000f280000300800 */
[----:B------:R-:W4:Y:S04]  /*c650*/  LDL.LU R178, [R1+0x7bc] ;  /* 0x0007bc0001b27983 */ /* 0x000f280000300800 */
[----:B------:R-:W4:Y:S04]  /*c660*/  LDL.LU R179, [R1+0x7b8] ;  /* 0x0007b80001b37983 */ /* 0x000f280000300800 */
        /* <DEDUP_REMOVED lines=31> */
[----:B------:R-:W2:Y:S04]  /*c860*/  LDL.LU.64 R46, [R1+0x740] ;  /* 0x00074000012e7983 */ /* 0x000ea80000300a00 */
[----:B------:R-:W2:Y:S04]  /*c870*/  LDL.LU.64 R44, [R1+0x738] ;  /* 0x00073800012c7983 */ /* 0x000ea80000300a00 */
        /* <DEDUP_REMOVED lines=9> */
[----:B------:R-:W-:Y:S01]  /*c910*/  UMOV UR32, UR4 ;  /* 0x0000000400207c82 */ /* 0x000fe20008000000 */
[----:B------:R-:W-:Y:S01]  /*c920*/  UMOV UR33, UR5 ;  /* 0x0000000500217c82 */ /* 0x000fe20008000000 */
[----:B------:R-:W-:Y:S01]  /*c930*/  UMOV UR35, 0x40000040 ;  /* 0x4000004000237882 */ /* 0x000fe20000000000 */
[----:B----4-:R-:W-:-:S06]  /*c940*/  WARPGROUP.ARRIVE ;  /* 0x00000000000079c5 */ /* 0x010fcc0000000000 */
[----:B------:R-:W-:Y:S03]  /*c950*/  HGMMA.64x16x16.F32.BF16 R208, gdesc[UR32], R208, gsb0 ;  /* 0x0020000020d079f0 */ /* 0x000fe600080018d0 */
[----:B------:R-:W-:Y:S02]  /*c960*/  WARPGROUP.DEPBAR.LE gsb0, 0x0 ;  /* 0x00008000000079c5 */ /* 0x000fe40000010000 */
[----:B------:R-:W-:Y:S04]  /*c970*/  STL.64 [R1+0x4b8], R214 ;  /* 0x0004b8d601007387 */ /* 0x000fe80000100a00 */
[----:B------:R-:W-:Y:S04]  /*c980*/  STL.64 [R1+0x4b0], R212 ;  /* 0x0004b0d401007387 */ /* 0x000fe80000100a00 */
[----:B------:R0:W-:Y:S04]  /*c990*/  STL.64 [R1+0x4a8], R210 ;  /* 0x0004a8d201007387 */ /* 0x0001e80000100a00 */
[----:B------:R1:W-:Y:S01]  /*c9a0*/  STL.64 [R1+0x4a0], R208 ;  /* 0x0004a0d001007387 */ /* 0x0003e20000100a00 */
[----:B0-----:R-:W-:Y:S01]  /*c9b0*/  MOV R210, R182 ;  /* 0x000000b600d27202 */ /* 0x001fe20000000f00 */
[----:B------:R-:W-:-:S02]  /*c9c0*/  IMAD.MOV.U32 R211, RZ, RZ, R183 ;  /* 0x000000ffffd37224 */ /* 0x000fc400078e00b7 */
[----:B-1----:R-:W-:Y:S02]  /*c9d0*/  IMAD.MOV.U32 R208, RZ, RZ, R180 ;  /* 0x000000ffffd07224 */ /* 0x002fe400078e00b4 */
[----:B------:R-:W4:Y:S01]  /*c9e0*/  LDL.LU R180, [R1+0x714] ;  /* 0x0007140001b47983 */ /* 0x000f220000300800 */
[----:B------:R-:W-:-:S03]  /*c9f0*/  IMAD.MOV.U32 R209, RZ, RZ, R181 ;  /* 0x000000ffffd17224 */ /* 0x000fc600078e00b5 */
[----:B------:R-:W4:Y:S04]  /*ca00*/  LDL.LU R181, [R1+0x710] ;  /* 0x0007100001b57983 */ /* 0x000f280000300800 */
[----:B------:R-:W4:Y:S04]  /*ca10*/  LDL.LU R182, [R1+0x70c] ;  /* 0x00070c0001b67983 */ /* 0x000f280000300800 */
[----:B------:R-:W4:Y:S01]  /*ca20*/  LDL.LU R183, [R1+0x708] ;  /* 0x0007080001b77983 */ /* 0x000f220000300800 */
[----:B------:R-:W-:Y:S01]  /*ca30*/  UIADD3 UR38, UR60, 0x506, URZ ;  /* 0x000005063c267890 */ /* 0x000fe2000fffe03f */
[----:B------:R-:W-:Y:S01]  /*ca40*/  UMOV UR36, UR4 ;  /* 0x0000000400247c82 */ /* 0x000fe20008000000 */
[----:B------:R-:W-:Y:S01]  /*ca50*/  UMOV UR37, UR5 ;  /* 0x0000000500257c82 */ /* 0x000fe20008000000 */
[----:B------:R-:W-:Y:S01]  /*ca60*/  UMOV UR39, 0x40000040 ;  /* 0x4000004000277882 */ /* 0x000fe20000000000 */
[----:B------:R-:W-:-:S02]  /*ca70*/  IMAD.MOV.U32 R212, RZ, RZ, R144 ;  /* 0x000000ffffd47224 */ /* 0x000fc400078e0090 */
[----:B------:R-:W3:Y:S01]  /*ca80*/  LDL.LU R144, [R1+0x704] ;  /* 0x0007040001907983 */ /* 0x000ee20000300800 */
[----:B------:R-:W-:Y:S02]  /*ca90*/  IMAD.MOV.U32 R213, RZ, RZ, R145 ;  /* 0x000000ffffd57224 */ /* 0x000fe400078e0091 */
[----:B------:R-:W-:Y:S01]  /*caa0*/  IMAD.MOV.U32 R214, RZ, RZ, R146 ;  /* 0x000000ffffd67224 */ /* 0x000fe200078e0092 */
[----:B------:R-:W3:Y:S01]  /*cab0*/  LDL.LU R145, [R1+0x700] ;  /* 0x0007000001917983 */ /* 0x000ee20000300800 */
[----:B------:R-:W-:-:S03]  /*cac0*/  IMAD.MOV.U32 R215, RZ, RZ, R147 ;  /* 0x000000ffffd77224 */ /* 0x000fc600078e0093 */
[----:B------:R-:W3:Y:S04]  /*cad0*/  LDL.LU R146, [R1+0x6fc] ;  /* 0x0006fc0001927983 */ /* 0x000ee80000300800 */
[----:B------:R-:W3:Y:S01]  /*cae0*/  LDL.LU R147, [R1+0x6f8] ;  /* 0x0006f80001937983 */ /* 0x000ee20000300800 */
[----:B----4-:R-:W-:-:S06]  /*caf0*/  WARPGROUP.ARRIVE ;  /* 0x00000000000079c5 */ /* 0x010fcc0000000000 */
[----:B------:R-:W-:Y:S03]  /*cb00*/  HGMMA.64x16x16.F32.BF16 R176, gdesc[UR36], R176, gsb0 ;  /* 0x0020000024b079f0 */ /* 0x000fe600080018b0 */
[----:B------:R-:W-:Y:S02]  /*cb10*/  WARPGROUP.DEPBAR.LE gsb0, 0x0 ;  /* 0x00008000000079c5 */ /* 0x000fe40000010000 */
[----:B------:R-:W-:Y:S04]  /*cb20*/  STL.64 [R1+0x4d8], R182 ;  /* 0x0004d8b601007387 */ /* 0x000fe80000100a00 */
[----:B------:R-:W-:Y:S04]  /*cb30*/  STL.64 [R1+0x4d0], R180 ;  /* 0x0004d0b401007387 */ /* 0x000fe80000100a00 */
[----:B------:R0:W-:Y:S04]  /*cb40*/  STL.64 [R1+0x4c8], R178 ;  /* 0x0004c8b201007387 */ /* 0x0001e80000100a00 */
[----:B------:R1:W-:Y:S01]  /*cb50*/  STL.64 [R1+0x4c0], R176 ;  /* 0x0004c0b001007387 */ /* 0x0003e20000100a00 */
[----:B0-----:R-:W-:-:S02]  /*cb60*/  IMAD.MOV.U32 R178, RZ, RZ, R150 ;  /* 0x000000ffffb27224 */ /* 0x001fc400078e0096 */
[----:B-1----:R-:W-:Y:S02]  /*cb70*/  IMAD.MOV.U32 R176, RZ, RZ, R148 ;  /* 0x000000ffffb07224 */ /* 0x002fe400078e0094 */
[----:B------:R-:W3:Y:S01]  /*cb80*/  LDL.LU R148, [R1+0x6f4] ;  /* 0x0006f40001947983 */ /* 0x000ee20000300800 */
[----:B------:R-:W-:Y:S02]  /*cb90*/  IMAD.MOV.U32 R177, RZ, RZ, R149 ;  /* 0x000000ffffb17224 */ /* 0x000fe400078e0095 */
[----:B------:R-:W-:Y:S01]  /*cba0*/  IMAD.MOV.U32 R179, RZ, RZ, R151 ;  /* 0x000000ffffb37224 */ /* 0x000fe200078e0097 */
[----:B------:R-:W3:Y:S04]  /*cbb0*/  LDL.LU R149, [R1+0x6f0] ;  /* 0x0006f00001957983 */ /* 0x000ee80000300800 */
[----:B------:R-:W3:Y:S04]  /*cbc0*/  LDL.LU R150, [R1+0x6ec] ;  /* 0x0006ec0001967983 */ /* 0x000ee80000300800 */
[----:B------:R-:W3:Y:S01]  /*cbd0*/  LDL.LU R151, [R1+0x6e8] ;  /* 0x0006e80001977983 */ /* 0x000ee20000300800 */
[----:B------:R-:W-:Y:S01]  /*cbe0*/  UIADD3 UR42, UR60, 0x586, URZ ;  /* 0x000005863c2a7890 */ /* 0x000fe2000fffe03f */
[----:B------:R-:W-:Y:S01]  /*cbf0*/  UMOV UR40, UR4 ;  /* 0x0000000400287c82 */ /* 0x000fe20008000000 */
[----:B------:R-:W-:Y:S01]  /*cc00*/  UMOV UR41, UR5 ;  /* 0x0000000500297c82 */ /* 0x000fe20008000000 */
[----:B------:R-:W-:Y:S01]  /*cc10*/  UMOV UR43, 0x40000040 ;  /* 0x40000040002b7882 */ /* 0x000fe20000000000 */
[----:B------:R-:W-:-:S02]  /*cc20*/  IMAD.MOV.U32 R180, RZ, RZ, R112 ;  /* 0x000000ffffb47224 */ /* 0x000fc400078e0070 */
[----:B------:R-:W4:Y:S01]  /*cc30*/  LDL.LU R112, [R1+0x6e4] ;  /* 0x0006e40001707983 */ /* 0x000f220000300800 */
[----:B------:R-:W-:Y:S01]  /*cc40*/  IMAD.MOV.U32 R181, RZ, RZ, R113 ;  /* 0x000000ffffb57224 */ /* 0x000fe200078e0071 */
[----:B------:R-:W-:Y:S01]  /*cc50*/  MOV R183, R115 ;  /* 0x0000007300b77202 */ /* 0x000fe20000000f00 */
[----:B------:R-:W-:Y:S01]  /*cc60*/  IMAD.MOV.U32 R182, RZ, RZ, R114 ;  /* 0x000000ffffb67224 */ /* 0x000fe200078e0072 */
[----:B------:R-:W4:Y:S04]  /*cc70*/  LDL.LU R113, [R1+0x6e0] ;  /* 0x0006e00001717983 */ /* 0x000f280000300800 */
[----:B------:R-:W4:Y:S04]  /*cc80*/  LDL.LU R114, [R1+0x6dc] ;  /* 0x0006dc0001727983 */ /* 0x000f280000300800 */
[----:B------:R-:W4:Y:S01]  /*cc90*/  LDL.LU R115, [R1+0x6d8] ;  /* 0x0006d80001737983 */ /* 0x000f220000300800 */
[----:B---3--:R-:W-:-:S06]  /*cca0*/  WARPGROUP.ARRIVE ;  /* 0x00000000000079c5 */ /* 0x008fcc0000000000 */
        /* <DEDUP_REMOVED lines=8> */
[----:B------:R-:W4:Y:S01]  /*cd30*/  LDL.LU R116, [R1+0x6d4] ;  /* 0x0006d40001747983 */ /* 0x000f220000300800 */
[----:B------:R-:W-:Y:S02]  /*cd40*/  IMAD.MOV.U32 R145, RZ, RZ, R117 ;  /* 0x000000ffff917224 */ /* 0x000fe400078e0075 */
[----:B------:R-:W-:Y:S01]  /*cd50*/  IMAD.MOV.U32 R147, RZ, RZ, R119 ;  /* 0x000000ffff937224 */ /* 0x000fe200078e0077 */
        /* <DEDUP_REMOVED lines=30> */
[----:B------:R-:W-:Y:S01]  /*cf40*/  MOV R116, R52 ;  /* 0x0000003400747202 */ /* 0x000fe20000000f00 */
[----:B------:R-:W-:-:S02]  /*cf50*/  IMAD.MOV.U32 R117, RZ, RZ, R53 ;  /* 0x000000ffff757224 */ /* 0x000fc400078e0035 */
        /* <DEDUP_REMOVED lines=18> */
[----:B------:R-:W-:Y:S01]  /*d080*/  UIADD3 UR8, UR61, 0x406, URZ ;  /* 0x000004063d087890 */ /* 0x000fe2000fffe03f */
[----:B---3--:R-:W-:-:S06]  /*d090*/  WARPGROUP.ARRIVE ;  /* 0x00000000000079c5 */ /* 0x008fcc0000000000 */
[----:B------:R-:W-:Y:S03]  /*d0a0*/  HGMMA.64x16x16.F32.BF16 R80, gdesc[UR48], R80, gsb0 ;  /* 0x00200000305079f0 */ /* 0x000fe60008001850 */
[----:B------:R-:W-:Y:S02]  /*d0b0*/  WARPGROUP.DEPBAR.LE gsb0, 0x0 ;  /* 0x00008000000079c5 */ /* 0x000fe40000010000 */
[----:B----4-:R-:W-:-:S06]  /*d0c0*/  WARPGROUP.ARRIVE ;  /* 0x00000000000079c5 */ /* 0x010fcc0000000000 */
[----:B------:R-:W-:Y:S01]  /*d0d0*/  HGMMA.64x16x16.F32.BF16 R48, gdesc[UR52], R48, gsb0 ;  /* 0x00200000343079f0 */ /* 0x000fe20008001830 */
[----:B------:R-:W-:Y:S01]  /*d0e0*/  UMOV UR52, UR8 ;  /* 0x0000000800347c82 */ /* 0x000fe20008000000 */
[----:B------:R-:W-:Y:S01]  /*d0f0*/  UMOV UR53, 0x40000040 ;  /* 0x4000004000357882 */ /* 0x000fe20000000000 */
[----:B------:R-:W-:Y:S04]  /*d100*/  STL.64 [R1+0x538], R86 ;  /* 0x0005385601007387 */ /* 0x000fe80000100a00 */
[----:B------:R-:W-:Y:S01]  /*d110*/  STL.64 [R1+0x530], R84 ;  /* 0x0005305401007387 */ /* 0x000fe20000100a00 */
[----:B------:R-:W-:Y:S02]  /*d120*/  WARPGROUP.DEPBAR.LE gsb0, 0x0 ;  /* 0x00008000000079c5 */ /* 0x000fe40000010000 */
[----:B--2---:R-:W-:-:S06]  /*d130*/  WARPGROUP.ARRIVE ;  /* 0x00000000000079c5 */ /* 0x004fcc0000000000 */
[----:B------:R-:W-:Y:S01]  /*d140*/  HGMMA.64x16x16.F32.BF16 R40, gdesc[UR52], R40, gsb0 ;  /* 0x00200000342879f0 */ /* 0x000fe20008001828 */
        /* <DEDUP_REMOVED lines=10> */
[----:B------:R-:W-:Y:S01]  /*d1f0*/  UMOV UR48, UR52 ;  /* 0x0000003400307c82 */ /* 0x000fe20008000000 */
[----:B------:R-:W-:Y:S01]  /*d200*/  UMOV UR49, UR53 ;  /* 0x0000003500317c82 */ /* 0x000fe20008000000 */
[----:B------:R-:W-:-:S02]  /*d210*/  WARPGROUP.DEPBAR.LE gsb0, 0x0 ;  /* 0x00008000000079c5 */ /* 0x000fc40000010000 */
        /* <DEDUP_REMOVED lines=91> */
[----:B------:R-:W-:Y:S04]  /*d7d0*/  STL.64 [R1+0x200], R208 ;  /* 0x000200d001007387 */ /* 0x000fe80000100a00 */
[----:B------:R-:W-:Y:S04]  /*d7e0*/  STL.64 [R1+0x208], R210 ;  /* 0x000208d201007387 */ /* 0x000fe80000100a00 */
[----:B------:R-:W-:Y:S04]  /*d7f0*/  STL.64 [R1+0x210], R212 ;  /* 0x000210d401007387 */ /* 0x000fe80000100a00 */
[----:B------:R-:W-:Y:S04]  /*d800*/  STL.64 [R1+0x218], R214 ;  /* 0x000218d601007387 */ /* 0x000fe80000100a00 */
[----:B------:R4:W-:Y:S04]  /*d810*/  STL.64 [R1+0x280], R32 ;  /* 0x0002802001007387 */ /* 0x0009e80000100a00 */
[----:B------:R4:W-:Y:S04]  /*d820*/  STL.64 [R1+0x288], R34 ;  /* 0x0002882201007387 */ /* 0x0009e80000100a00 */
[----:B------:R4:W-:Y:S01]  /*d830*/  STL.64 [R1+0x290], R36 ;  /* 0x0002902401007387 */ /* 0x0009e20000100a00 */
[----:B------:R-:W-:-:S03]  /*d840*/  WARPGROUP.DEPBAR.LE gsb0, 0x0 ;  /* 0x00008000000079c5 */ /* 0x000fc60000010000 */
[----:B------:R4:W-:Y:S04]  /*d850*/  STL.64 [R1+0x298], R38 ;  /* 0x0002982601007387 */ /* 0x0009e80000100a00 */
[----:B0-----:R-:W4:Y:S04]  /*d860*/  LDL.LU R176, [R1+0xe0] ;  /* 0x0000e00001b07983 */ /* 0x001f280000300800 */
        /* <DEDUP_REMOVED lines=43> */
[----:B----4-:R-:W4:Y:S04]  /*db20*/  LDL.LU R32, [R1+0x380] ;  /* 0x0003800001207983 */ /* 0x010f280000300800 */
[----:B------:R-:W4:Y:S04]  /*db30*/  LDL.LU R33, [R1+0x384] ;  /* 0x0003840001217983 */ /* 0x000f280000300800 */
[----:B------:R-:W4:Y:S04]  /*db40*/  LDL.LU R34, [R1+0x388] ;  /* 0x0003880001227983 */ /* 0x000f280000300800 */
[----:B------:R-:W4:Y:S04]  /*db50*/  LDL.LU R35, [R1+0x38c] ;  /* 0x00038c0001237983 */ /* 0x000f280000300800 */
[----:B------:R-:W4:Y:S04]  /*db60*/  LDL.LU R36, [R1+0x390] ;  /* 0x0003900001247983 */ /* 0x000f280000300800 */
[----:B------:R-:W4:Y:S04]  /*db70*/  LDL.LU R37, [R1+0x394] ;  /* 0x0003940001257983 */ /* 0x000f280000300800 */
[----:B------:R-:W4:Y:S04]  /*db80*/  LDL.LU R38, [R1+0x398] ;  /* 0x0003980001267983 */ /* 0x000f280000300800 */
[----:B------:R-:W4:Y:S04]  /*db90*/  LDL.LU R39, [R1+0x39c] ;  /* 0x00039c0001277983 */ /* 0x000f280000300800 */
[----:B0-----:R-:W3:Y:S04]  /*dba0*/  LDL.LU R64, [R1+0x400] ;  /* 0x0004000001407983 */ /* 0x001ee80000300800 */
        /* <DEDUP_REMOVED lines=17> */
[----:B------:R-:W-:Y:S01]  /*dcc0*/  UMOV UR58, UR44 ;  /* 0x0000002c003a7c82 */ /* 0x000fe20008000000 */
[----:B------:R-:W-:Y:S01]  /*dcd0*/  UMOV UR59, UR45 ;  /* 0x0000002d003b7c82 */ /* 0x000fe20008000000 */
        /* <DEDUP_REMOVED lines=10> */
[----:B------:R-:W-:Y:S01]  /*dd80*/  UIADD3 UR8, UR61, 0x806, URZ ;  /* 0x000008063d087890 */ /* 0x000fe2000fffe03f */
        /* <DEDUP_REMOVED lines=8> */
[----:B----4-:R-:W-:-:S06]  /*de10*/  WARPGROUP.ARRIVE ;  /* 0x00000000000079c5 */ /* 0x010fcc0000000000 */
[----:B------:R-:W-:Y:S03]  /*de20*/  HGMMA.64x16x16.F32.BF16 R32, gdesc[UR56], R32, gsb0 ;  /* 0x00200000382079f0 */ /* 0x000fe60008001820 */
[----:B------:R-:W-:Y:S02]  /*de30*/  WARPGROUP.DEPBAR.LE gsb0, 0x0 ;  /* 0x00008000000079c5 */ /* 0x000fe40000010000 */
[----:B---3--:R-:W-:-:S06]  /*de40*/  WARPGROUP.ARRIVE ;  /* 0x00000000000079c5 */ /* 0x008fcc0000000000 */
[----:B------:R-:W-:Y:S01]  /*de50*/  HGMMA.64x16x16.F32.BF16 R64, gdesc[UR4], R64, gsb0 ;  /* 0x00200000044079f0 */ /* 0x000fe20008001840 */
[----:B------:R-:W-:Y:S01]  /*de60*/  UMOV UR4, UR8 ;  /* 0x0000000800047c82 */ /* 0x000fe20008000000 */
[----:B------:R-:W-:Y:S01]  /*de70*/  UMOV UR5, 0x40000040 ;  /* 0x4000004000057882 */ /* 0x000fe20000000000 */
[----:B------:R-:W-:Y:S02]  /*de80*/  WARPGROUP.DEPBAR.LE gsb0, 0x0 ;  /* 0x00008000000079c5 */ /* 0x000fe40000010000 */
[----:B--2---:R-:W-:-:S06]  /*de90*/  WARPGROUP.ARRIVE ;  /* 0x00000000000079c5 */ /* 0x004fcc0000000000 */
        /* <DEDUP_REMOVED lines=83> */
[----:B------:R-:W-:Y:S04]  /*e3d0*/  STL.64 [R1+0xf0], R180 ;  /* 0x0000f0b401007387 */ /* 0x000fe80000100a00 */
[----:B------:R-:W-:Y:S04]  /*e3e0*/  STL.64 [R1+0xf8], R182 ;  /* 0x0000f8b601007387 */ /* 0x000fe80000100a00 */
[----:B------:R0:W-:Y:S04]  /*e3f0*/  STL.64 [R1+0x60], R208 ;  /* 0x000060d001007387 */ /* 0x0001e80000100a00 */
[----:B------:R1:W-:Y:S04]  /*e400*/  STL.64 [R1+0x68], R210 ;  /* 0x000068d201007387 */ /* 0x0003e80000100a00 */
[----:B------:R4:W-:Y:S04]  /*e410*/  STL.64 [R1+0x70], R212 ;  /* 0x000070d401007387 */ /* 0x0009e80000100a00 */
[----:B------:R4:W-:Y:S01]  /*e420*/  STL.64 [R1+0x78], R214 ;  /* 0x000078d601007387 */ /* 0x0009e20000100a00 */
[----:B0-----:R-:W-:-:S02]  /*e430*/  IMAD.MOV.U32 R208, RZ, RZ, R99 ;  /* 0x000000ffffd07224 */ /* 0x001fc400078e0063 */
[----:B------:R-:W-:Y:S01]  /*e440*/  IMAD.MOV.U32 R209, RZ, RZ, R100 ;  /* 0x000000ffffd17224 */ /* 0x000fe200078e0064 */
[----:B------:R-:W2:Y:S01]  /*e450*/  LDL.LU R99, [R1+0x654] ;  /* 0x0006540001637983 */ /* 0x000ea20000300800 */
[----:B-1----:R-:W-:Y:S02]  /*e460*/  IMAD.MOV.U32 R210, RZ, RZ, R101 ;  /* 0x000000ffffd27224 */ /* 0x002fe400078e0065 */
[----:B------:R-:W-:Y:S01]  /*e470*/  IMAD.MOV.U32 R211, RZ, RZ, R102 ;  /* 0x000000ffffd37224 */ /* 0x000fe200078e0066 */
        /* <DEDUP_REMOVED lines=8> */
[----:B------:R-:W4:Y:S01]  /*e500*/  LDL.LU R128, [R1+0x640] ;  /* 0x0006400001807983 */ /* 0x000f220000300800 */
[----:B------:R-:W-:Y:S01]  /*e510*/  IMAD.MOV.U32 R176, RZ, RZ, R131 ;  /* 0x000000ffffb07224 */ /* 0x000fe200078e0083 */
[----:B------:R-:W-:Y:S02]  /*e520*/  MOV R177, R132 ;  /* 0x0000008400b17202 */ /* 0x000fe40000000f00 */
        /* <DEDUP_REMOVED lines=46> */
[----:B------:R-:W4:Y:S01]  /*e810*/  LDL.LU R224, [R1+0x5e0] ;  /* 0x0005e00001e07983 */ /* 0x000f220000300800 */
[----:B------:R-:W-:-:S03]  /*e820*/  IMAD.MOV.U32 R81, RZ, RZ, R228 ;  /* 0x000000ffff517224 */ /* 0x000fc600078e00e4 */
[----:B------:R-:W4:Y:S01]  /*e830*/  LDL.LU R225, [R1+0x5dc] ;  /* 0x0005dc0001e17983 */ /* 0x000f220000300800 */
[----:B------:R-:W-:-:S03]  /*e840*/  IMAD.MOV.U32 R82, RZ, RZ, R229 ;  /* 0x000000ffff527224 */ /* 0x000fc600078e00e5 */
[----:B------:R-:W4:Y:S01]  /*e850*/  LDL.LU R226, [R1+0x5d8] ;  /* 0x0005d80001e27983 */ /* 0x000f220000300800 */
[----:B------:R-:W-:-:S03]  /*e860*/  MOV R83, R230 ;  /* 0x000000e600537202 */ /* 0x000fc60000000f00 */
        /* <DEDUP_REMOVED lines=18> */
[----:B----4-:R-:W-:-:S06]  /*e990*/  WARPGROUP.ARRIVE ;  /* 0x00000000000079c5 */ /* 0x010fcc0000000000 */
[----:B------:R-:W-:Y:S03]  /*e9a0*/  HGMMA.64x16x16.F32.BF16 R224, gdesc[UR28], R224, gsb0 ;  /* 0x002000001ce079f0 */ /* 0x000fe600080018e0 */
[----:B------:R-:W-:Y:S02]  /*e9b0*/  WARPGROUP.DEPBAR.LE gsb0, 0x0 ;  /* 0x00008000000079c5 */ /* 0x000fe40000010000 */
[----:B--2---:R-:W-:-:S06]  /*e9c0*/  WARPGROUP.ARRIVE ;  /* 0x00000000000079c5 */ /* 0x004fcc0000000000 */
[----:B------:R-:W-:Y:S03]  /*e9d0*/  HGMMA.64x16x16.F32.BF16 R192, gdesc[UR32], R192, gsb0 ;  /* 0x0020000020c079f0 */ /* 0x000fe600080018c0 */
[----:B------:R-:W-:Y:S02]  /*e9e0*/  WARPGROUP.DEPBAR.LE gsb0, 0x0 ;  /* 0x00008000000079c5 */ /* 0x000fe40000010000 */
[----:B---3--:R-:W-:-:S06]  /*e9f0*/  WARPGROUP.ARRIVE ;  /* 0x00000000000079c5 */ /* 0x008fcc0000000000 */
        /* <DEDUP_REMOVED lines=55> */
[----:B------:R-:W-:Y:S01]  /*ed70*/  IMAD.MOV.U32 R72, RZ, RZ, R13 ;  /* 0x000000ffff487224 */ /* 0x000fe200078e000d */
[----:B------:R-:W-:Y:S01]  /*ed80*/  MOV R77, R5 ;  /* 0x00000005004d7202 */ /* 0x000fe20000000f00 */
[----:B------:R-:W-:Y:S02]  /*ed90*/  IMAD.MOV.U32 R73, RZ, RZ, R12 ;  /* 0x000000ffff497224 */ /* 0x000fe400078e000c */
[----:B------:R-:W-:Y:S02]  /*eda0*/  IMAD.MOV.U32 R74, RZ, RZ, R11 ;  /* 0x000000ffff4a7224 */ /* 0x000fe400078e000b */
[----:B------:R-:W-:Y:S02]  /*edb0*/  IMAD.MOV.U32 R75, RZ, RZ, R10 ;  /* 0x000000ffff4b7224 */ /* 0x000fe400078e000a */
[----:B------:R-:W-:Y:S02]  /*edc0*/  IMAD.MOV.U32 R76, RZ, RZ, R6 ;  /* 0x000000ffff4c7224 */ /* 0x000fe400078e0006 */
[----:B------:R-:W-:-:S02]  /*edd0*/  IMAD.MOV.U32 R78, RZ, RZ, R3 ;  /* 0x000000ffff4e7224 */ /* 0x000fc400078e0003 */
[----:B------:R-:W-:Y:S01]  /*ede0*/  IMAD.MOV.U32 R79, RZ, RZ, R0 ;  /* 0x000000ffff4f7224 */ /* 0x000fe200078e0000 */
[----:B------:R-:W-:Y:S01]  /*edf0*/  UMOV UR24, UR52 ;  /* 0x0000003400187c82 */ /* 0x000fe20008000000 */
[----:B------:R-:W-:Y:S01]  /*ee00*/  UMOV UR25, UR53 ;  /* 0x0000003500197c82 */ /* 0x000fe20008000000 */
[----:B------:R-:W-:-:S03]  /*ee10*/  WARPGROUP.DEPBAR.LE gsb0, 0x0 ;  /* 0x00008000000079c5 */ /* 0x000fc60000010000 */
[----:B------:R-:W-:-:S06]  /*ee20*/  WARPGROUP.ARRIVE ;  /* 0x00000000000079c5 */ /* 0x000fcc0000000000 */
[----:B------:R-:W-:Y:S01]  /*ee30*/  HGMMA.64x16x16.F32.BF16 R72, gdesc[UR24], R72, gsb0 ;  /* 0x00200000184879f0 */ /* 0x000fe20008001848 */
[----:B------:R-:W-:Y:S01]  /*ee40*/  MOV R40, R233 ;  /* 0x000000e900287202 */ /* 0x000fe20000000f00 */
        /* <DEDUP_REMOVED lines=27> */
[----:B------:R-:W-:Y:S01]  /*f000*/  IMAD.MOV.U32 R87, RZ, RZ, R4 ;  /* 0x000000ffff577224 */ /* 0x000fe200078e0004 */
[----:B------:R-:W-:Y:S01]  /*f010*/  UMOV UR12, UR52 ;  /* 0x00000034000c7c82 */ /* 0x000fe20008000000 */
[----:B------:R-:W-:Y:S01]  /*f020*/  UMOV UR13, UR53 ;  /* 0x00000035000d7c82 */ /* 0x000fe20008000000 */
[----:B------:R-:W-:Y:S01]  /*f030*/  UMOV UR8, UR52 ;  /* 0x0000003400087c82 */ /* 0x000fe20008000000 */
[----:B------:R-:W-:Y:S01]  /*f040*/  UMOV UR9, UR53 ;  /* 0x0000003500097c82 */ /* 0x000fe20008000000 */
[----:B------:R-:W-:Y:S01]  /*f050*/  UMOV UR54, UR56 ;  /* 0x0000003800367c82 */ /* 0x000fe20008000000 */
[----:B------:R-:W-:Y:S01]  /*f060*/  UMOV UR55, UR57 ;  /* 0x0000003900377c82 */ /* 0x000fe20008000000 */
[----:B------:R0:W5:Y:S04]  /*f070*/  LDL.LU R8, [R1+0x5c0] ;  /* 0x0005c00001087983 */ /* 0x0001680000300800 */
[----:B------:R0:W5:Y:S04]  /*f080*/  LDL.LU R7, [R1+0x5bc] ;  /* 0x0005bc0001077983 */ /* 0x0001680000300800 */
[----:B------:R0:W5:Y:S04]  /*f090*/  LDL.LU R4, [R1+0x5b8] ;  /* 0x0005b80001047983 */ /* 0x0001680000300800 */
[----:B------:R0:W5:Y:S04]  /*f0a0*/  LDL.LU R17, [R1+0x5b4] ;  /* 0x0005b40001117983 */ /* 0x0001680000300800 */
[----:B------:R0:W5:Y:S04]  /*f0b0*/  LDL.LU R19, [R1+0x5b0] ;  /* 0x0005b00001137983 */ /* 0x0001680000300800 */
[----:B------:R0:W5:Y:S04]  /*f0c0*/  LDL.LU R18, [R1+0x5ac] ;  /* 0x0005ac0001127983 */ /* 0x0001680000300800 */
[----:B------:R0:W5:Y:S04]  /*f0d0*/  LDL.LU R16, [R1+0x5a8] ;  /* 0x0005a80001107983 */ /* 0x0001680000300800 */
[----:B------:R0:W5:Y:S01]  /*f0e0*/  LDL.LU R9, [R1+0x5a4] ;  /* 0x0005a40001097983 */ /* 0x0001620000300800 */
[----:B------:R-:W-:-:S03]  /*f0f0*/  UMOV UR4, UR52 ;  /* 0x0000003400047c82 */ /* 0x000fc60008000000 */
[----:B------:R0:W5:Y:S01]  /*f100*/  LDL.LU R2, [R1+0x5a0] ;  /* 0x0005a00001027983 */ /* 0x0001620000300800 */
        /* <DEDUP_REMOVED lines=14> */
[----:B------:R-:W-:Y:S01]  /*f1f0*/  STL.64 [R1+0x40], R72 ;  /* 0x0000404801007387 */ /* 0x000fe20000100a00 */
[----:B------:R-:W-:-:S03]  /*f200*/  UMOV UR5, UR53 ;  /* 0x0000003500057c82 */ /* 0x000fc60008000000 */
[----:B------:R-:W-:Y:S04]  /*f210*/  STL.64 [R1+0x48], R74 ;  /* 0x0000484a01007387 */ /* 0x000fe80000100a00 */
[----:B------:R-:W-:Y:S04]  /*f220*/  STL.64 [R1+0x50], R76 ;  /* 0x0000504c01007387 */ /* 0x000fe80000100a00 */
[----:B------:R1:W-:Y:S04]  /*f230*/  STL.64 [R1+0x58], R78 ;  /* 0x0000584e01007387 */ /* 0x0003e80000100a00 */
[----:B-1----:R0:W5:Y:S04]  /*f240*/  LDL.LU.64 R78, [R1+0x598] ;  /* 0x00059800014e7983 */ /* 0x0021680000300a00 */
[----:B------:R0:W5:Y:S04]  /*f250*/  LDL.LU.64 R76, [R1+0x590] ;  /* 0x00059000014c7983 */ /* 0x0001680000300a00 */
[----:B------:R0:W5:Y:S04]  /*f260*/  LDL.LU.64 R74, [R1+0x588] ;  /* 0x00058800014a7983 */ /* 0x0001680000300a00 */
[----:B------:R0:W5:Y:S04]  /*f270*/  LDL.LU.64 R72, [R1+0x580] ;  /* 0x0005800001487983 */ /* 0x0001680000300a00 */
[----:B------:R-:W-:Y:S01]  /*f280*/  STL.64 [R1+0xc0], R40 ;  /* 0x0000c02801007387 */ /* 0x000fe20000100a00 */
[----:B------:R-:W-:-:S02]  /*f290*/  WARPGROUP.DEPBAR.LE gsb0, 0x0 ;  /* 0x00008000000079c5 */ /* 0x000fc40000010000 */
[----:B------:R-:W-:Y:S01]  /*f2a0*/  WARPGROUP.ARRIVE ;  /* 0x00000000000079c5 */ /* 0x000fe20000000000 */
[----:B------:R-:W-:Y:S05]  /*f2b0*/  STL.64 [R1+0xc8], R42 ;  /* 0x0000c82a01007387 */ /* 0x000fea0000100a00 */
[----:B------:R-:W-:Y:S01]  /*f2c0*/  HGMMA.64x16x16.F32.BF16 R208, gdesc[UR4], R208, gsb0 ;  /* 0x0020000004d079f0 */ /* 0x000fe200080018d0 */
[----:B------:R-:W-:Y:S04]  /*f2d0*/  STL.64 [R1+0xd0], R44 ;  /* 0x0000d02c01007387 */ /* 0x000fe80000100a00 */
[----:B------:R1:W-:Y:S04]  /*f2e0*/  STL.64 [R1+0xd8], R46 ;  /* 0x0000d82e01007387 */ /* 0x0003e80000100a00 */
[----:B-1----:R0:W5:Y:S04]  /*f2f0*/  LDL.LU.64 R46, [R1+0x578] ;  /* 0x00057800012e7983 */ /* 0x0021680000300a00 */
[----:B------:R0:W5:Y:S04]  /*f300*/  LDL.LU.64 R44, [R1+0x570] ;  /* 0x00057000012c7983 */ /* 0x0001680000300a00 */
[----:B------:R0:W5:Y:S04]  /*f310*/  LDL.LU.64 R42, [R1+0x568] ;  /* 0x00056800012a7983 */ /* 0x0001680000300a00 */
[----:B------:R0:W5:Y:S04]  /*f320*/  LDL.LU.64 R40, [R1+0x560] ;  /* 0x0005600001287983 */ /* 0x0001680000300a00 */
[----:B------:R-:W-:Y:S04]  /*f330*/  STL.64 [R1+0x140], R48 ;  /* 0x0001403001007387 */ /* 0x000fe80000100a00 */
[----:B------:R-:W-:Y:S04]  /*f340*/  STL.64 [R1+0x148], R50 ;  /* 0x0001483201007387 */ /* 0x000fe80000100a00 */
        /* <DEDUP_REMOVED lines=33> */
[----:B------:R1:W-:Y:S01]  /*f560*/  STL.64 [R1+0x358], R182 ;  /* 0x000358b601007387 */ /* 0x0003e20000100a00 */
[----:B------:R-:W-:-:S03]  /*f570*/  WARPGROUP.DEPBAR.LE gsb0, 0x0 ;  /* 0x00008000000079c5 */ /* 0x000fc60000010000 */
        /* <DEDUP_REMOVED lines=11> */
[----:B------:R0:W5:Y:S01]  /*f630*/  LDL.LU.64 R208, [R1+0x4a0] ;  /* 0x0004a00001d07983 */ /* 0x0001620000300a00 */
[----:B------:R-:W-:Y:S05]  /*f640*/  @!P1 BRA `(.L_x_22) ;  /* 0x000000dc008c9947 */ /* 0x000fea0003800000 */
[----:B------:R-:W2:Y:S01]  /*f650*/  LDL R0, [R1+0x494] ;  /* 0x0004940001007983 */ /* 0x000ea20000100800 */
[----:B-----5:R-:W-:Y:S02]  /*f660*/  R2UR UR5, R4 ;  /* 0x00000000040572ca */ /* 0x020fe400000e0000 */
[----:B------:R-:W-:-:S11]  /*f670*/  R2UR UR7, R9 ;  /* 0x00000000090772ca */ /* 0x000fd600000e0000 */
[----:B------:R-:W-:Y:S02]  /*f680*/  UIADD3 UR61, UR5, 0x1, URZ ;  /* 0x00000001053d7890 */ /* 0x000fe4000fffe03f */
[----:B------:R-:W-:Y:S02]  /*f690*/  IMAD.U32 R5, RZ, RZ, UR7 ;  /* 0x00000007ff057e24 */ /* 0x000fe4000f8e00ff */
[----:B------:R-:W-:-:S04]  /*f6a0*/  UISETP.NE.AND UP0, UPT, UR61, 0x2, UPT ;  /* 0x000000023d00788c */ /* 0x000fc8000bf05270 */
[----:B------:R-:W-:Y:S02]  /*f6b0*/  USEL UR4, URZ, 0x1, UP0 ;  /* 0x000000013f047887 */ /* 0x000fe40008000000 */
[----:B------:R-:W-:Y:S01]  /*f6c0*/  USEL UR61, UR61, URZ, UP0 ;  /* 0x0000003f3d3d7287 */ /* 0x000fe20008000000 */
[----:B--2---:R-:W-:-:S13]  /*f6d0*/  R2UR UR6, R0 ;  /* 0x00000000000672ca */ /* 0x004fda00000e0000 */
[----:B------:R-:W-:-:S03]  /*f6e0*/  ULOP3.LUT UR6, UR6, UR4, URZ, 0x3c, !UPT ;  /* 0x0000000406067292 */ /* 0x000fc6000f8e3c3f */
[----:B------:R-:W-:Y:S02]  /*f6f0*/  UMOV UR4, UR5 ;  /* 0x0000000500047c82 */ /* 0x000fe40008000000 */
[----:B------:R-:W-:Y:S02]  /*f700*/  IMAD.U32 R0, RZ, RZ, UR4 ;  /* 0x00000004ff007e24 */ /* 0x000fe4000f8e00ff */
[----:B------:R-:W-:-:S07]  /*f710*/  IMAD.U32 R3, RZ, RZ, UR6 ;  /* 0x00000006ff037e24 */ /* 0x000fce000f8e00ff */
.L_x_29:
[----:B------:R-:W-:Y:S05]  /*f720*/  @!P0 BRA `(.L_x_23) ;  /* 0x0000000000048947 */ /* 0x000fea0003800000 */
[----:B------:R-:W-:Y:S01]  /*f730*/  BPT.TRAP 0x1 ;  /* 0x000000040000795c */ /* 0x000fe20000300000 */
.L_x_23:
[----:B------:R-:W-:Y:S02]  /*f740*/  R2UR UR4, R17 ;  /* 0x00000000110472ca */ /* 0x000fe400000e0000 */
[----:B------:R-:W-:-:S11]  /*f750*/  R2UR UR5, R3 ;  /* 0x00000000030572ca */ /* 0x000fd600000e0000 */
[----:B------:R-:W-:Y:S02]  /*f760*/  ULEA UR4, UR61, UR4, 0x3 ;  /* 0x000000043d047291 */ /* 0x000fe4000f8e183f */
[----:B------:R-:W-:-:S05]  /*f770*/  IMAD.U32 R4, RZ, RZ, UR5 ;  /* 0x00000005ff047e24 */ /* 0x000fca000f8e00ff */
[----:B------:R-:W-:-:S04]  /*f780*/  SHF.L.U32 R4, R4, 0x1f, RZ ;  /* 0x0000001f04047819 */ /* 0x000fc800000006ff */
[----:B------:R1:W2:Y:S01]  /*f790*/  SYNCS.PHASECHK.TRANS64.TRYWAIT P1, [UR4], R4 ;  /* 0x00000004ff0075a7 */ /* 0x0002a20008020144 */
[----:B------:R-:W-:Y:S05]  /*f7a0*/  @!P0 BRA `(.L_x_24) ;  /* 0x0000000000048947 */ /* 0x000fea0003800000 */
[----:B------:R-:W-:Y:S01]  /*f7b0*/  BPT.TRAP 0x1 ;  /* 0x000000040000795c */ /* 0x000fe20000300000 */
.L_x_24:
[----:B--2---:R-:W-:Y:S05]  /*f7c0*/  @P1 BRA `(.L_x_25) ;  /* 0x0000000000081947 */ /* 0x004fea0003800000 */
[----:B------:R-:W2:Y:S02]  /*f7d0*/  SYNCS.PHASECHK.TRANS64.TRYWAIT P1, [UR4], R4 ;  /* 0x00000004ff0075a7 */ /* 0x000ea40008020144 */
[----:B--2---:R-:W-:Y:S05]  /*f7e0*/  @!P1 BRA `(.L_x_26) ;  /* 0x000003e400b89947 */ /* 0x004fea0003800000 */
.L_x_25:
[----:B------:R-:W-:Y:S04]  /*f7f0*/  STL.64 [R1+0xb38], R94 ;  /* 0x000b385e01007387 */ /* 0x000fe80000100a00 */
[----:B------:R-:W-:Y:S04]  /*f800*/  STL.64 [R1+0xb30], R92 ;  /* 0x000b305c01007387 */ /* 0x000fe80000100a00 */
[----:B------:R-:W-:Y:S04]  /*f810*/  STL.64 [R1+0xb28], R90 ;  /* 0x000b285a01007387 */ /* 0x000fe80000100a00 */
[----:B------:R3:W-:Y:S04]  /*f820*/  STL.64 [R1+0xb20], R88 ;  /* 0x000b205801007387 */ /* 0x0007e80000100a00 */
[----:B---3--:R-:W3:Y:S04]  /*f830*/  LDL.LU.64 R88, [R1+0x2a0] ;  /* 0x0002a00001587983 */ /* 0x008ee80000300a00 */
[----:B------:R-:W3:Y:S04]  /*f840*/  LDL.LU.64 R90, [R1+0x2a8] ;  /* 0x0002a800015a7983 */ /* 0x000ee80000300a00 */
[----:B------:R-:W3:Y:S04]  /*f850*/  LDL.LU.64 R92, [R1+0x2b0] ;  /* 0x0002b000015c7983 */ /* 0x000ee80000300a00 */
[----:B------:R-:W3:Y:S04]  /*f860*/  LDL.LU.64 R94, [R1+0x2b8] ;  /* 0x0002b800015e7983 */ /* 0x000ee80000300a00 */
[----:B------:R-:W-:Y:S04]  /*f870*/  STL.64 [R1+0xb18], R126 ;  /* 0x000b187e01007387 */ /* 0x000fe80000100a00 */
[----:B------:R-:W-:Y:S04]  /*f880*/  STL.64 [R1+0xb10], R124 ;  /* 0x000b107c01007387 */ /* 0x000fe80000100a00 */
[----:B------:R-:W-:Y:S04]  /*f890*/  STL.64 [R1+0xb08], R122 ;  /* 0x000b087a01007387 */ /* 0x000fe80000100a00 */
[----:B------:R4:W-:Y:S04]  /*f8a0*/  STL.64 [R1+0xb00], R120 ;  /* 0x000b007801007387 */ /* 0x0009e80000100a00 */
[----:B----4-:R-:W4:Y:S04]  /*f8b0*/  LDL.LU.64 R120, [R1+0x320] ;  /* 0x0003200001787983 */ /* 0x010f280000300a00 */
[----:B------:R-:W4:Y:S04]  /*f8c0*/  LDL.LU.64 R122, [R1+0x328] ;  /* 0x00032800017a7983 */ /* 0x000f280000300a00 */
[----:B------:R-:W4:Y:S04]  /*f8d0*/  LDL.LU.64 R124, [R1+0x330] ;  /* 0x00033000017c7983 */ /* 0x000f280000300a00 */
[----:B------:R-:W4:Y:S04]  /*f8e0*/  LDL.LU.64 R126, [R1+0x338] ;  /* 0x00033800017e7983 */ /* 0x000f280000300a00 */
        /* <DEDUP_REMOVED lines=16> */
[----:B------:R-:W-:-:S02]  /*f9f0*/  R2UR UR5, R7 ;  /* 0x00000000070572ca */ /* 0x000fc400000e0000 */
[----:B------:R-:W-:Y:S01]  /*fa00*/  R2UR UR4, R8 ;  /* 0x00000000080472ca */ /* 0x000fe200000e0000 */
[----:B------:R-:W-:Y:S01]  /*fa10*/  UMOV UR7, 0x40000040 ;  /* 0x4000004000077882 */ /* 0x000fe20000000000 */
[----:B------:R-:W-:Y:S01]  /*fa20*/  UMOV UR19, 0x40000040 ;  /* 0x4000004000137882 */ /* 0x000fe20000000000 */
[----:B------:R-:W-:Y:S01]  /*fa30*/  UMOV UR11, 0x40000040 ;  /* 0x40000040000b7882 */ /* 0x000fe20000000000 */
[----:B------:R-:W-:Y:S01]  /*fa40*/  UMOV UR15, 0x40000040 ;  /* 0x40000040000f7882 */ /* 0x000fe20000000000 */
[----:B------:R-:W-:Y:S04]  /*fa50*/  STL.64 [R1+0xab8], R222 ;  /* 0x000ab8de01007387 */ /* 0x000fe80000100a00 */
[----:B------:R-:W-:Y:S02]  /*fa60*/  STL.64 [R1+0xab0], R220 ;  /* 0x000ab0dc01007387 */ /* 0x000fe40000100a00 */
[----:B------:R-:W-:-:S02]  /*fa70*/  ULEA UR12, UR61, UR5, 0xc ;  /* 0x000000053d0c7291 */ /* 0x000fc4000f8e603f */
[----:B------:R-:W-:Y:S01]  /*fa80*/  UIMAD UR60, UR61, 0x780, UR4 ;  /* 0x000007803d3c78a4 */ /* 0x000fe2000f8e0204 */
[----:B------:R-:W-:Y:S01]  /*fa90*/  STL.64 [R1+0xaa8], R218 ;  /* 0x000aa8da01007387 */ /* 0x000fe20000100a00 */
[----:B------:R-:W-:-:S03]  /*faa0*/  UMOV UR5, 0x40000040 ;  /* 0x4000004000057882 */ /* 0x000fc60000000000 */
[----:B------:R-:W-:Y:S02]  /*fab0*/  UMOV UR4, UR12 ;  /* 0x0000000c00047c82 */ /* 0x000fe40008000000 */
[----:B------:R-:W-:Y:S01]  /*fac0*/  UMOV UR6, UR60 ;  /* 0x0000003c00067c82 */ /* 0x000fe20008000000 */
[----:B------:R-:W-:Y:S01]  /*fad0*/  UIADD3 UR8, UR60, 0x80, URZ ;  /* 0x000000803c087890 */ /* 0x000fe2000fffe03f */
[----:B------:R-:W-:Y:S01]  /*fae0*/  STL.64 [R1+0xaa0], R216 ;  /* 0x000aa0d801007387 */ /* 0x000fe20000100a00 */
[----:B------:R-:W-:Y:S01]  /*faf0*/  UMOV UR16, UR4 ;  /* 0x0000000400107c82 */ /* 0x000fe20008000000 */
[----:B------:R-:W-:Y:S01]  /*fb00*/  UMOV UR17, UR5 ;  /* 0x0000000500117c82 */ /* 0x000fe20008000000 */
[----:B------:R-:W-:Y:S01]  /*fb10*/  UIADD3 UR10, UR60, 0x100, URZ ;  /* 0x000001003c0a7890 */ /* 0x000fe2000fffe03f */
[----:B------:R-:W-:Y:S02]  /*fb20*/  STL [R1+0x5c0], R19 ;  /* 0x0005c01301007387 */ /* 0x000fe40000100800 */
[----:B------:R-:W-:Y:S01]  /*fb30*/  UMOV UR18, UR8 ;  /* 0x0000000800127c82 */ /* 0x000fe20008000000 */
[----:B------:R-:W-:Y:S01]  /*fb40*/  UMOV UR8, UR4 ;  /* 0x0000000400087c82 */ /* 0x000fe20008000000 */
[----:B------:R-:W-:Y:S01]  /*fb50*/  UMOV UR9, UR5 ;  /* 0x0000000500097c82 */ /* 0x000fe20008000000 */
[----:B------:R-:W-:Y:S01]  /*fb60*/  UIADD3 UR14, UR60, 0x180, URZ ;  /* 0x000001803c0e7890 */ /* 0x000fe2000fffe03f */
[----:B------:R-:W-:Y:S01]  /*fb70*/  STL [R1+0x5bc], R18 ;  /* 0x0005bc1201007387 */ /* 0x000fe20000100800 */
[----:B------:R-:W-:-:S03]  /*fb80*/  UMOV UR13, UR5 ;  /* 0x00000005000d7c82 */ /* 0x000fc60008000000 */
[----:B------:R-:W-:Y:S04]  /*fb90*/  STL [R1+0x5b8], R17 ;  /* 0x0005b81101007387 */ /* 0x000fe80000100800 */
[----:B------:R0:W-:Y:S04]  /*fba0*/  STL [R1+0x5b4], R16 ;  /* 0x0005b41001007387 */ /* 0x0001e80000100800 */
[----:B0-----:R-:W4:Y:S04]  /*fbb0*/  LDL.LU.64 R16, [R1+0x360] ;  /* 0x0003600001107983 */ /* 0x001f280000300a00 */
[----:B------:R-:W4:Y:S04]  /*fbc0*/  LDL.LU.64 R18, [R1+0x368] ;  /* 0x0003680001127983 */ /* 0x000f280000300a00 */
[----:B------:R-:W4:Y:S04]  /*fbd0*/  LDL.LU.64 R20, [R1+0x370] ;  /* 0x0003700001147983 */ /* 0x000f280000300a00 */
[----:B------:R-:W4:Y:S04]  /*fbe0*/  LDL.LU.64 R22, [R1+0x378] ;  /* 0x0003780001167983 */ /* 0x000f280000300a00 */
[----:B------:R-:W-:Y:S04]  /*fbf0*/  STL [R1+0x5b0], R9 ;  /* 0x0005b00901007387 */ /* 0x000fe80000100800 */
[----:B------:R-:W-:Y:S04]  /*fc00*/  STL [R1+0x5ac], R5 ;  /* 0x0005ac0501007387 */ /* 0x000fe80000100800 */
[----:B------:R-:W-:Y:S04]  /*fc10*/  STL [R1+0x5a8], R3 ;  /* 0x0005a80301007387 */ /* 0x000fe80000100800 */
[----:B------:R-:W-:Y:S04]  /*fc20*/  STL [R1+0x5a4], R2 ;  /* 0x0005a40201007387 */ /* 0x000fe80000100800 */
[----:B------:R-:W-:Y:S04]  /*fc30*/  STL [R1+0x5a0], R0 ;  /* 0x0005a00001007387 */ /* 0x000fe80000100800 */
[----:B------:R-:W-:Y:S04]  /*fc40*/  STL [R1+0x5c4], R7 ;  /* 0x0005c40701007387 */ /* 0x000fe80000100800 */
[----:B------:R0:W-:Y:S04]  /*fc50*/  STL [R1+0x5c8], R8 ;  /* 0x0005c80801007387 */ /* 0x0001e80000100800 */
[----:B0-----:R-:W4:Y:S04]  /*fc60*/  LDL.LU.64 R8, [R1+0x1e0] ;  /* 0x0001e00001087983 */ /* 0x001f280000300a00 */
[----:B------:R-:W4:Y:S04]  /*fc70*/  LDL.LU.64 R10, [R1+0x1e8] ;  /* 0x0001e800010a7983 */ /* 0x000f280000300a00 */
[----:B------:R-:W4:Y:S04]  /*fc80*/  LDL.LU.64 R12, [R1+0x1f0] ;  /* 0x0001f000010c7983 */ /* 0x000f280000300a00 */
[----:B------:R-:W4:Y:S01]  /*fc90*/  LDL.LU.64 R14, [R1+0x1f8] ;  /* 0x0001f800010e7983 */ /* 0x000f220000300a00 */
[----:B------:R-:W-:Y:S01]  /*fca0*/  UIADD3 UR22, UR60, 0x280, URZ ;  /* 0x000002803c167890 */ /* 0x000fe2000fffe03f */
[----:B---3--:R-:W-:-:S06]  /*fcb0*/  WARPGROUP.ARRIVE ;  /* 0x00000000000079c5 */ /* 0x008fcc0000000000 */
[----:B------:R-:W-:Y:S03]  /*fcc0*/  HGMMA.64x16x16.F32.BF16 R184, gdesc[UR4], R184, gsb0 ;  /* 0x0020000004b879f0 */ /* 0x000fe600080018b8 */
[----:B------:R-:W-:Y:S02]  /*fcd0*/  WARPGROUP.DEPBAR.LE gsb0, 0x0 ;  /* 0x00008000000079c5 */ /* 0x000fe40000010000 */
[----:B--2---:R-:W-:Y:S01]  /*fce0*/  WARPGROUP.ARRIVE ;  /* 0x00000000000079c5 */ /* 0x004fe20000000000 */
[----:B------:R-:W-:Y:S04]  /*fcf0*/  STL.64 [R1+0x420], R184 ;  /* 0x000420b801007387 */ /* 0x000fe80000100a00 */
[----:B------:R-:W-:Y:S01]  /*fd00*/  STL.64 [R1+0x428], R186 ;  /* 0x000428ba01007387 */ /* 0x000fe20000100a00 */
[----:B------:R-:W-:Y:S01]  /*fd10*/  HGMMA.64x16x16.F32.BF16 R152, gdesc[UR16], R152, gsb0 ;  /* 0x00200000109879f0 */ /* 0x000fe20008001898 */
[----:B------:R-:W-:Y:S01]  /*fd20*/  UMOV UR16, UR18 ;  /* 0x0000001200107c82 */ /* 0x000fe20008000000 */
[----:B------:R-:W-:Y:S01]  /*fd30*/  UIADD3 UR18, UR60, 0x200, URZ ;  /* 0x000002003c127890 */ /* 0x000fe2000fffe03f */
[----:B------:R-:W-:Y:S01]  /*fd40*/  STL.64 [R1+0x430], R188 ;  /* 0x000430bc01007387 */ /* 0x000fe20000100a00 */
[----:B------:R-:W-:-:S03]  /*fd50*/  UMOV UR17, UR19 ;  /* 0x0000001300117c82 */ /* 0x000fc60008000000 */
[----:B------:R-:W-:Y:S01]  /*fd60*/  STL.64 [R1+0x438], R190 ;  /* 0x000438be01007387 */ /* 0x000fe20000100a00 */
[----:B------:R-:W-:Y:S02]  /*fd70*/  WARPGROUP.DEPBAR.LE gsb0, 0x0 ;  /* 0x00008000000079c5 */ /* 0x000fe40000010000 */
[----:B----4-:R-:W-:Y:S01]  /*fd80*/  WARPGROUP.ARRIVE ;  /* 0x00000000000079c5 */ /* 0x010fe20000000000 */
[----:B------:R-:W-:Y:S04]  /*fd90*/  STL.64 [R1+0x3a0], R152 ;  /* 0x0003a09801007387 */ /* 0x000fe80000100a00 */
[----:B------:R-:W-:Y:S01]  /*fda0*/  STL.64 [R1+0x3a8], R154 ;  /* 0x0003a89a01007387 */ /* 0x000fe20000100a00 */
[----:B------:R-:W-:Y:S01]  /*fdb0*/  HGMMA.64x16x16.F32.BF16 R120, gdesc[UR8], R120, gsb0 ;  /* 0x00200000087879f0 */ /* 0x000fe20008001878 */
[----:B------:R-:W-:Y:S01]  /*fdc0*/  UMOV UR9, UR12 ;  /* 0x0000000c00097c82 */ /* 0x000fe20008000000 */
[----:B------:R-:W-:Y:S01]  /*fdd0*/  UMOV UR12, UR4 ;  /* 0x00000004000c7c82 */ /* 0x000fe20008000000 */
[----:B------:R-:W-:Y:S04]  /*fde0*/  STL.64 [R1+0x3b0], R156 ;  /* 0x0003b09c01007387 */ /* 0x000fe80000100a00 */
[----:B------:R-:W-:Y:S01]  /*fdf0*/  STL.64 [R1+0x3b8], R158 ;  /* 0x0003b89e01007387 */ /* 0x000fe20000100a00 */
[----:B------:R-:W-:-:S02]  /*fe00*/  WARPGROUP.DEPBAR.LE gsb0, 0x0 ;  /* 0x00008000000079c5 */ /* 0x000fc40000010000 */
[----:B------:R-:W-:Y:S01]  /*fe10*/  WARPGROUP.ARRIVE ;  /* 0x00000000000079c5 */ /* 0x000fe20000000000 */
[----:B------:R-:W-:Y:S04]  /*fe20*/  STL.64 [R1+0x320], R120 ;  /* 0x0003207801007387 */ /* 0x000fe80000100a00 */
[----:B------:R-:W-:Y:S01]  /*fe30*/  STL.64 [R1+0x328], R122 ;  /* 0x0003287a01007387 */ /* 0x000fe20000100a00 */
[----:B------:R-:W-:Y:S03]  /*fe40*/  HGMMA.64x16x16.F32.BF16 R88, gdesc[UR12], R88, gsb0 ;  /* 0x002000000c5879f0 */ /* 0x000fe60008001858 */
[----:B------:R-:W-:Y:S04]  /*fe50*/  STL.64 [R1+0x330], R124 ;  /* 0x0003307c01007387 */ /* 0x000fe80000100a00 */
[----:B------:R-:W-:Y:S01]  /*fe60*/  STL.64 [R1+0x338], R126 ;  /* 0x0003387e01007387 */ /* 0x000fe20000100a00 */
[----:B------:R-:W-:-:S03]  /*fe70*/  WARPGROUP.DEPBAR.LE gsb0, 0x0 ;  /* 0x00008000000079c5 */ /* 0x000fc60000010000 */
[----:B------:R0:W-:Y:S04]  /*fe80*/  STL.64 [R1+0x2a0], R88 ;  /* 0x0002a05801007387 */ /* 0x0001e80000100a00 */
[----:B------:R2:W-:Y:S04]  /*fe90*/  STL.64 [R1+0x2a8], R90 ;  /* 0x0002a85a01007387 */ /* 0x0005e80000100a00 */
[----:B------:R3:W-:Y:S04]  /*fea0*/  STL.64 [R1+0x2b0], R92 ;  /* 0x0002b05c01007387 */ /* 0x0007e80000100a00 */
[----:B------:R4:W-:Y:S04]  /*feb0*/  STL.64 [R1+0x2b8], R94 ;  /* 0x0002b85e01007387 */ /* 0x0009e80000100a00 */
[----:B0-----:R-:W4:Y:S04]  /*fec0*/  LDL.LU.64 R88, [R1+0x220] ;  /* 0x0002200001587983 */ /* 0x001f280000300a00 */
[----:B--2---:R-:W2:Y:S04]  /*fed0*/  LDL.LU.64 R90, [R1+0x228] ;  /* 0x00022800015a7983 */ /* 0x004ea80000300a00 */
[----:B---3--:R-:W2:Y:S04]  /*fee0*/  LDL.LU.64 R92, [R1+0x230] ;  /* 0x00023000015c7983 */ /* 0x008ea80000300a00 */
[----:B----4-:R-:W2:Y:S04]  /*fef0*/  LDL.LU.64 R94, [R1+0x238] ;  /* 0x00023800015e7983 */ /* 0x010ea80000300a00 */
[----:B------:R-:W3:Y:S04]  /*ff00*/  LDL.LU.64 R120, [R1+0x1a0] ;  /* 0x0001a00001787983 */ /* 0x000ee80000300a00 */
[----:B------:R-:W3:Y:S04]  /*ff10*/  LDL.LU.64 R122, [R1+0x1a8] ;  /* 0x0001a800017a7983 */ /* 0x000ee80000300a00 */
[----:B------:R-:W3:Y:S04]  /*ff20*/  LDL.LU.64 R124, [R1+0x1b0] ;  /* 0x0001b000017c7983 */ /* 0x000ee80000300a00 */
[----:B------:R-:W3:Y:S04]  /*ff30*/  LDL.LU.64 R126, [R1+0x1b8] ;  /* 0x0001b800017e7983 */ /* 0x000ee80000300a00 */
[----:B------:R-:W4:Y:S04]  /*ff40*/  LDL.LU.64 R152, [R1+0x120] ;  /* 0x0001200001987983 */ /* 0x000f280000300a00 */
        /* <DEDUP_REMOVED lines=10> */
[----:B------:R-:W4:Y:S01]  /*fff0*/  LDL.LU.64 R222, [R1+0x38] ;  /* 0x0000380001de7983 */ /* 0x000f220000300a00 */
[----:B------:R-:W-:Y:S01]  /*10000*/  UMOV UR12, UR16 ;  /* 0x00000010000c7c82 */ /* 0x000fe20008000000 */
[----:B------:R-:W-:Y:S01]  /*10010*/  UMOV UR13, UR17 ;  /* 0x00000011000d7c82 */ /* 0x000fe20008000000 */
[----:B------:R-:W-:Y:S01]  /*10020*/  UMOV UR16, UR4 ;  /* 0x0000000400107c82 */ /* 0x000fe20008000000 */
[----:B------:R-:W-:Y:S01]  /*10030*/  UMOV UR17, UR5 ;  /* 0x0000000500117c82 */ /* 0x000fe20008000000 */
[----:B------:R-:W-:Y:S01]  /*10040*/  UMOV UR19, 0x40000040 ;  /* 0x4000004000137882 */ /* 0x000fe20000000000 */
[----:B------:R-:W-:Y:S01]  /*10050*/  UMOV UR20, UR4 ;  /* 0x0000000400147c82 */ /* 0x000fe20008000000 */
[----:B------:R-:W-:Y:S01]  /*10060*/  UMOV UR21, UR5 ;  /* 0x0000000500157c82 */ /* 0x000fe20008000000 */
[----:B------:R-:W-:Y:S01]  /*10070*/  UMOV UR23, 0x40000040 ;  /* 0x4000004000177882 */ /* 0x000fe20000000000 */
[----:B------:R-:W-:Y:S01]  /*10080*/  UIADD3 UR26, UR60, 0x300, URZ ;  /* 0x000003003c1a7890 */ /* 0x000fe2000fffe03f */
[----:B------:R-:W-:Y:S01]  /*10090*/  UMOV UR24, UR4 ;  /* 0x0000000400187c82 */ /* 0x000fe20008000000 */
[----:B------:R-:W-:Y:S01]  /*100a0*/  UMOV UR25, UR5 ;  /* 0x0000000500197c82 */ /* 0x000fe20008000000 */
[----:B------:R-:W-:Y:S01]  /*100b0*/  UMOV UR27, 0x40000040 ;  /* 0x40000040001b7882 */ /* 0x000fe20000000000 */
[----:B------:R-:W-:Y:S01]  /*100c0*/  UIADD3 UR30, UR60, 0x380, URZ ;  /* 0x000003803c1e7890 */ /* 0x000fe2000fffe03f */
[----:B------:R-:W-:Y:S01]  /*100d0*/  UMOV UR28, UR4 ;  /* 0x00000004001c7c82 */ /* 0x000fe20008000000 */
[----:B------:R-:W-:Y:S01]  /*100e0*/  UMOV UR29, UR5 ;  /* 0x00000005001d7c82 */ /* 0x000fe20008000000 */
[----:B------:R-:W-:Y:S01]  /*100f0*/  UMOV UR31, 0x40000040 ;  /* 0x40000040001f7882 */ /* 0x000fe20000000000 */
[----:B--2---:R-:W-:-:S06]  /*10100*/  WARPGROUP.ARRIVE ;  /* 0x00000000000079c5 */ /* 0x004fcc0000000000 */
[----:B------:R-:W-:Y:S03]  /*10110*/  HGMMA.64x16x16.F32.BF16 R88, gdesc[UR16], R88, gsb0 ;  /* 0x00200000105879f0 */ /* 0x000fe60008001858 */
[----:B------:R-:W-:Y:S02]  /*10120*/  WARPGROUP.DEPBAR.LE gsb0, 0x0 ;  /* 0x00008000000079c5 */ /* 0x000fe40000010000 */
[----:B---3--:R-:W-:Y:S01]  /*10130*/  WARPGROUP.ARRIVE ;  /* 0x00000000000079c5 */ /* 0x008fe20000000000 */
[----:B------:R-:W-:Y:S01]  /*10140*/  UIADD3 UR34, UR60, 0x400, URZ ;  /* 0x000004003c227890 */ /* 0x000fe2000fffe03f */
[----:B------:R-:W-:Y:S04]  /*10150*/  STL.64 [R1+0x220], R88 ;  /* 0x0002205801007387 */ /* 0x000fe80000100a00 */
[----:B------:R-:W-:Y:S01]  /*10160*/  HGMMA.64x16x16.F32.BF16 R120, gdesc[UR20], R120, gsb0 ;  /* 0x00200000147879f0 */ /* 0x000fe20008001878 */
[----:B------:R-:W-:Y:S01]  /*10170*/  UMOV UR32, UR4 ;  /* 0x0000000400207c82 */ /* 0x000fe20008000000 */
[----:B------:R-:W-:Y:S01]  /*10180*/  UMOV UR33, UR5 ;  /* 0x0000000500217c82 */ /* 0x000fe20008000000 */
[----:B------:R-:W-:Y:S01]  /*10190*/  UMOV UR35, 0x40000040 ;  /* 0x4000004000237882 */ /* 0x000fe20000000000 */
[----:B------:R-:W-:Y:S01]  /*101a0*/  UIADD3 UR38, UR60, 0x480, URZ ;  /* 0x000004803c267890 */ /* 0x000fe2000fffe03f */
[----:B------:R-:W-:Y:S01]  /*101b0*/  STL.64 [R1+0x228], R90 ;  /* 0x0002285a01007387 */ /* 0x000fe20000100a00 */
        /* <DEDUP_REMOVED lines=9> */
[----:B------:R0:W-:Y:S01]  /*10250*/  STL.64 [R1+0x238], R94 ;  /* 0x0002385e01007387 */ /* 0x0001e20000100a00 */
        /* <DEDUP_REMOVED lines=12> */
[----:B0-----:R-:W2:Y:S01]  /*10320*/  LDL.LU.64 R94, [R1+0xb38] ;  /* 0x000b3800015e7983 */ /* 0x001ea20000300a00 */
[----:B------:R-:W-:Y:S01]  /*10330*/  UMOV UR56, UR4 ;  /* 0x0000000400387c82 */ /* 0x000fe20008000000 */
[----:B------:R-:W-:Y:S01]  /*10340*/  UMOV UR57, UR5 ;  /* 0x0000000500397c82 */ /* 0x000fe20008000000 */
[----:B------:R-:W-:Y:S01]  /*10350*/  UMOV UR59, 0x40000040 ;  /* 0x40000040003b7882 */ /* 0x000fe20000000000 */
[----:B------:R-:W2:Y:S04]  /*10360*/  LDL.LU.64 R92, [R1+0xb30] ;  /* 0x000b3000015c7983 */ /* 0x000ea80000300a00 */
[----:B------:R-:W2:Y:S01]  /*10370*/  LDL.LU.64 R90, [R1+0xb28] ;  /* 0x000b2800015a7983 */ /* 0x000ea20000300a00 */
[----:B------:R-:W-:-:S03]  /*10380*/  UIADD3 UR8, UR9, 0x400, URZ ;  /* 0x0000040009087890 */ /* 0x000fc6000fffe03f */
[----:B------:R-:W2:Y:S01]  /*10390*/  LDL.LU.64 R88, [R1+0xb20] ;  /* 0x000b200001587983 */ /* 0x000ea20000300a00 */
[----:B------:R-:W-:Y:S02]  /*103a0*/  WARPGROUP.DEPBAR.LE gsb0, 0x0 ;  /* 0x00008000000079c5 */ /* 0x000fe40000010000 */
[----:B----4-:R-:W-:Y:S01]  /*103b0*/  WARPGROUP.ARRIVE ;  /* 0x00000000000079c5 */ /* 0x010fe20000000000 */
[----:B------:R-:W-:Y:S04]  /*103c0*/  STL.64 [R1+0x1a0], R120 ;  /* 0x0001a07801007387 */ /* 0x000fe80000100a00 */
[----:B------:R-:W-:Y:S01]  /*103d0*/  STL.64 [R1+0x1a8], R122 ;  /* 0x0001a87a01007387 */ /* 0x000fe20000100a00 */
[----:B------:R-:W-:Y:S03]  /*103e0*/  HGMMA.64x16x16.F32.BF16 R152, gdesc[UR24], R152, gsb0 ;  /* 0x00200000189879f0 */ /* 0x000fe60008001898 */
[----:B------:R-:W-:Y:S04]  /*103f0*/  STL.64 [R1+0x1b0], R124 ;  /* 0x0001b07c01007387 */ /* 0x000fe80000100a00 */
[----:B------:R0:W-:Y:S04]  /*10400*/  STL.64 [R1+0x1b8], R126 ;  /* 0x0001b87e01007387 */ /* 0x0001e80000100a00 */
[----:B0-----:R-:W3:Y:S04]  /*10410*/  LDL.LU.64 R126, [R1+0xb18] ;  /* 0x000b1800017e7983 */ /* 0x001ee80000300a00 */
[----:B------:R-:W3:Y:S04]  /*10420*/  LDL.LU.64 R124, [R1+0xb10] ;  /* 0x000b1000017c7983 */ /* 0x000ee80000300a00 */
[----:B------:R-:W3:Y:S04]  /*10430*/  LDL.LU.64 R122, [R1+0xb08] ;  /* 0x000b0800017a7983 */ /* 0x000ee80000300a00 */
[----:B------:R-:W3:Y:S01]  /*10440*/  LDL.LU.64 R120, [R1+0xb00] ;  /* 0x000b000001787983 */ /* 0x000ee20000300a00 */
[----:B------:R-:W-:-:S02]  /*10450*/  WARPGROUP.DEPBAR.LE gsb0, 0x0 ;  /* 0x00008000000079c5 */ /* 0x000fc40000010000 */
[----:B------:R-:W-:Y:S01]  /*10460*/  WARPGROUP.ARRIVE ;  /* 0x00000000000079c5 */ /* 0x000fe20000000000 */
[----:B------:R-:W-:Y:S04]  /*10470*/  STL.64 [R1+0x120], R152 ;  /* 0x0001209801007387 */ /* 0x000fe80000100a00 */
[----:B------:R-:W-:Y:S01]  /*10480*/  STL.64 [R1+0x128], R154 ;  /* 0x0001289a01007387 */ /* 0x000fe20000100a00 */
[----:B------:R-:W-:Y:S03]  /*10490*/  HGMMA.64x16x16.F32.BF16 R184, gdesc[UR28], R184, gsb0 ;  /* 0x002000001cb879f0 */ /* 0x000fe600080018b8 */
[----:B------:R-:W-:Y:S04]  /*104a0*/  STL.64 [R1+0x130], R156 ;  /* 0x0001309c01007387 */ /* 0x000fe80000100a00 */
[----:B------:R0:W-:Y:S04]  /*104b0*/  STL.64 [R1+0x138], R158 ;  /* 0x0001389e01007387 */ /* 0x0001e80000100a00 */
[----:B0-----:R-:W4:Y:S04]  /*104c0*/  LDL.LU.64 R158, [R1+0xaf8] ;  /* 0x000af800019e7983 */ /* 0x001f280000300a00 */
[----:B------:R-:W4:Y:S04]  /*104d0*/  LDL.LU.64 R156, [R1+0xaf0] ;  /* 0x000af000019c7983 */ /* 0x000f280000300a00 */
[----:B------:R-:W4:Y:S04]  /*104e0*/  LDL.LU.64 R154, [R1+0xae8] ;  /* 0x000ae800019a7983 */ /* 0x000f280000300a00 */
[----:B------:R-:W4:Y:S01]  /*104f0*/  LDL.LU.64 R152, [R1+0xae0] ;  /* 0x000ae00001987983 */ /* 0x000f220000300a00 */
        /* <DEDUP_REMOVED lines=24> */
[----:B------:R-:W-:Y:S04]  /*10680*/  STL [R1+0x9dc], R212 ;  /* 0x0009dcd401007387 */ /* 0x000fe80000100800 */
[----:B------:R-:W-:Y:S01]  /*10690*/  STL [R1+0x9d8], R213 ;  /* 0x0009d8d501007387 */ /* 0x000fe20000100800 */
[----:B------:R-:W-:Y:S03]  /*106a0*/  HGMMA.64x16x16.F32.BF16 R176, gdesc[UR40], R176, gsb0 ;  /* 0x0020000028b079f0 */ /* 0x000fe600080018b0 */
[----:B------:R-:W-:Y:S04]  /*106b0*/  STL [R1+0x9d4], R214 ;  /* 0x0009d4d601007387 */ /* 0x000fe80000100800 */
[----:B------:R-:W-:Y:S01]  /*106c0*/  STL [R1+0x9d0], R215 ;  /* 0x0009d0d701007387 */ /* 0x000fe20000100800 */
[----:B------:R-:W-:-:S02]  /*106d0*/  WARPGROUP.DEPBAR.LE gsb0, 0x0 ;  /* 0x00008000000079c5 */ /* 0x000fc40000010000 */
[----:B------:R-:W-:Y:S01]  /*106e0*/  WARPGROUP.ARRIVE ;  /* 0x00000000000079c5 */ /* 0x000fe20000000000 */
[----:B------:R-:W-:Y:S04]  /*106f0*/  STL [R1+0x9cc], R176 ;  /* 0x0009ccb001007387 */ /* 0x000fe80000100800 */
[----:B------:R0:W-:Y:S01]  /*10700*/  STL [R1+0x9c8], R177 ;  /* 0x0009c8b101007387 */ /* 0x0001e20000100800 */
[----:B------:R-:W-:Y:S03]  /*10710*/  HGMMA.64x16x16.F32.BF16 R144, gdesc[UR44], R144, gsb0 ;  /* 0x002000002c9079f0 */ /* 0x000fe60008001890 */
[----:B------:R-:W-:Y:S04]  /*10720*/  STL [R1+0x9c4], R178 ;  /* 0x0009c4b201007387 */ /* 0x000fe80000100800 */
[----:B------:R1:W-:Y:S04]  /*10730*/  STL [R1+0x9c0], R179 ;  /* 0x0009c0b301007387 */ /* 0x0003e80000100800 */
[----:B------:R-:W-:Y:S04]  /*10740*/  STL [R1+0x9bc], R180 ;  /* 0x0009bcb401007387 */ /* 0x000fe80000100800 */
[----:B------:R1:W-:Y:S04]  /*10750*/  STL [R1+0x9b8], R181 ;  /* 0x0009b8b501007387 */ /* 0x0003e80000100800 */
[----:B------:R-:W-:Y:S04]  /*10760*/  STL [R1+0x9b4], R182 ;  /* 0x0009b4b601007387 */ /* 0x000fe80000100800 */
[----:B------:R1:W-:Y:S04]  /*10770*/  STL [R1+0x9b0], R183 ;  /* 0x0009b0b701007387 */ /* 0x0003e80000100800 */
[----:B0-----:R-:W2:Y:S04]  /*10780*/  LDL.LU.64 R176, [R1+0x80] ;  /* 0x0000800001b07983 */ /* 0x001ea80000300a00 */
[----:B-1----:R-:W2:Y:S04]  /*10790*/  LDL.LU.64 R178, [R1+0x88] ;  /* 0x0000880001b27983 */ /* 0x002ea80000300a00 */
[----:B------:R-:W2:Y:S04]  /*107a0*/  LDL.LU.64 R180, [R1+0x90] ;  /* 0x0000900001b47983 */ /* 0x000ea80000300a00 */
[----:B------:R-:W2:Y:S01]  /*107b0*/  LDL.LU.64 R182, [R1+0x98] ;  /* 0x0000980001b67983 */ /* 0x000ea20000300a00 */
        /* <DEDUP_REMOVED lines=11> */
[----:B0-----:R-:W3:Y:S04]  /*10870*/  LDL.LU.64 R144, [R1] ;  /* 0x0000000001907983 */ /* 0x001ee80000300a00 */
[----:B-1----:R-:W3:Y:S04]  /*10880*/  LDL.LU.64 R146, [R1+0x8] ;  /* 0x0000080001927983 */ /* 0x002ee80000300a00 */
[----:B------:R-:W3:Y:S04]  /*10890*/  LDL.LU.64 R148, [R1+0x10] ;  /* 0x0000100001947983 */ /* 0x000ee80000300a00 */
[----:B------:R-:W3:Y:S01]  /*108a0*/  LDL.LU.64 R150, [R1+0x18] ;  /* 0x0000180001967983 */ /* 0x000ee20000300a00 */
        /* <DEDUP_REMOVED lines=9> */
[----:B------:R-:W-:Y:S04]  /*10940*/  STL.64 [R1+0x9f8], R86 ;  /* 0x0009f85601007387 */ /* 0x000fe80000100a00 */
[----:B------:R-:W-:Y:S01]  /*10950*/  STL.64 [R1+0x9f0], R84 ;  /* 0x0009f05401007387 */ /* 0x000fe20000100a00 */
[----:B------:R-:W-:Y:S01]  /*10960*/  HGMMA.64x16x16.F32.BF16 R48, gdesc[UR56], R48, gsb0 ;  /* 0x00200000383079f0 */ /* 0x000fe20008001830 */
[----:B------:R-:W-:Y:S01]  /*10970*/  UMOV UR56, UR8 ;  /* 0x0000000800387c82 */ /* 0x000fe20008000000 */
[----:B------:R-:W-:Y:S01]  /*10980*/  UMOV UR57, 0x40000040 ;  /* 0x4000004000397882 */ /* 0x000fe20000000000 */
[----:B------:R-:W-:Y:S01]  /*10990*/  STL.64 [R1+0x9e8], R82 ;  /* 0x0009e85201007387 */ /* 0x000fe20000100a00 */
[----:B------:R-:W-:-:S02]  /*109a0*/  WARPGROUP.DEPBAR.LE gsb0, 0x0 ;  /* 0x00008000000079c5 */ /* 0x000fc40000010000 */
[----:B------:R-:W-:Y:S01]  /*109b0*/  WARPGROUP.ARRIVE ;  /* 0x00000000000079c5 */ /* 0x000fe20000000000 */
[----:B------:R-:W-:Y:S01]  /*109c0*/  UMOV UR52, UR56 ;  /* 0x0000003800347c82 */ /* 0x000fe20008000000 */
[----:B------:R-:W-:Y:S01]  /*109d0*/  UMOV UR53, UR57 ;  /* 0x0000003900357c82 */ /* 0x000fe20008000000 */
[----:B------:R-:W-:Y:S01]  /*109e0*/  UMOV UR48, UR56 ;  /* 0x0000003800307c82 */ /* 0x000fe20008000000 */
[----:B------:R-:W-:Y:S01]  /*109f0*/  UMOV UR49, UR57 ;  /* 0x0000003900317c82 */ /* 0x000fe20008000000 */
[----:B------:R0:W-:Y:S01]  /*10a00*/  STL.64 [R1+0x9e0], R80 ;  /* 0x0009e05001007387 */ /* 0x0001e20000100a00 */
[----:B------:R-:W-:Y:S01]  /*10a10*/  HGMMA.64x16x16.F32.BF16 R40, gdesc[UR56], R40, gsb0 ;  /* 0x00200000382879f0 */ /* 0x000fe20008001828 */
[----:B------:R-:W-:Y:S01]  /*10a20*/  UMOV UR44, UR56 ;  /* 0x00000038002c7c82 */ /* 0x000fe20008000000 */
[----:B------:R-:W-:Y:S01]  /*10a30*/  UMOV UR45, UR57 ;  /* 0x00000039002d7c82 */ /* 0x000fe20008000000 */
[----:B0-----:R-:W4:Y:S04]  /*10a40*/  LDL.LU.64 R80, [R1+0x100] ;  /* 0x0001000001507983 */ /* 0x001f280000300a00 */
[----:B------:R-:W4:Y:S04]  /*10a50*/  LDL.LU.64 R82, [R1+0x108] ;  /* 0x0001080001527983 */ /* 0x000f280000300a00 */
        /* <DEDUP_REMOVED lines=8> */
[----:B------:R-:W-:Y:S01]  /*10ae0*/  STL.64 [R1+0xa18], R54 ;  /* 0x000a183601007387 */ /* 0x000fe20000100a00 */
[----:B------:R-:W-:Y:S01]  /*10af0*/  UMOV UR28, UR56 ;  /* 0x00000038001c7c82 */ /* 0x000fe20008000000 */
[----:B------:R-:W-:Y:S01]  /*10b00*/  UMOV UR29, UR57 ;  /* 0x00000039001d7c82 */ /* 0x000fe20008000000 */
[----:B------:R-:W-:Y:S01]  /*10b10*/  UMOV UR24, UR56 ;  /* 0x0000003800187c82 */ /* 0x000fe20008000000 */
[----:B------:R-:W-:Y:S01]  /*10b20*/  STL.64 [R1+0xa10], R52 ;  /* 0x000a103401007387 */ /* 0x000fe20000100a00 */
[----:B------:R-:W-:Y:S01]  /*10b30*/  UMOV UR25, UR57 ;  /* 0x0000003900197c82 */ /* 0x000fe20008000000 */
[----:B------:R-:W-:-:S02]  /*10b40*/  MOV R6, UR47 ;  /* 0x0000002f00067c02 */ /* 0x000fc40008000f00 */
[----:B------:R-:W-:Y:S01]  /*10b50*/  STL.64 [R1+0xa08], R50 ;  /* 0x000a083201007387 */ /* 0x000fe20000100a00 */
[----:B------:R-:W-:-:S03]  /*10b60*/  MOV R4, UR46 ;  /* 0x0000002e00047c02 */ /* 0x000fc60008000f00 */
[----:B------:R-:W-:Y:S01]  /*10b70*/  STL.64 [R1+0xa00], R48 ;  /* 0x000a003001007387 */ /* 0x000fe20000100a00 */
[----:B------:R-:W-:Y:S02]  /*10b80*/  WARPGROUP.DEPBAR.LE gsb0, 0x0 ;  /* 0x00008000000079c5 */ /* 0x000fe40000010000 */
[----:B------:R-:W-:Y:S01]  /*10b90*/  WARPGROUP.ARRIVE ;  /* 0x00000000000079c5 */ /* 0x000fe20000000000 */
[----:B------:R-:W-:Y:S04]  /*10ba0*/  STL.64 [R1+0xa38], R46 ;  /* 0x000a382e01007387 */ /* 0x000fe80000100a00 */
[----:B------:R-:W-:Y:S01]  /*10bb0*/  STL.64 [R1+0xa30], R44 ;  /* 0x000a302c01007387 */ /* 0x000fe20000100a00 */
[----:B------:R-:W-:Y:S01]  /*10bc0*/  HGMMA.64x16x16.F32.BF16 R72, gdesc[UR52], R72, gsb0 ;  /* 0x00200000344879f0 */ /* 0x000fe20008001848 */
        /* <DEDUP_REMOVED lines=8> */
[----:B------:R-:W-:-:S02]  /*10c50*/  WARPGROUP.DEPBAR.LE gsb0, 0x0 ;  /* 0x00008000000079c5 */ /* 0x000fc40000010000 */
[----:B------:R-:W-:Y:S01]  /*10c60*/  WARPGROUP.ARRIVE ;  /* 0x00000000000079c5 */ /* 0x000fe20000000000 */
[----:B------:R-:W-:Y:S04]  /*10c70*/  STL.64 [R1+0xa58], R78 ;  /* 0x000a584e01007387 */ /* 0x000fe80000100a00 */
[----:B------:R-:W-:Y:S01]  /*10c80*/  STL.64 [R1+0xa50], R76 ;  /* 0x000a504c01007387 */ /* 0x000fe20000100a00 */
[----:B------:R-:W-:Y:S01]  /*10c90*/  HGMMA.64x16x16.F32.BF16 R104, gdesc[UR48], R104, gsb0 ;  /* 0x00200000306879f0 */ /* 0x000fe20008001868 */
[----:B------:R-:W-:Y:S01]  /*10ca0*/  UMOV UR12, UR56 ;  /* 0x00000038000c7c82 */ /* 0x000fe20008000000 */
[----:B------:R-:W-:Y:S01]  /*10cb0*/  UMOV UR13, UR57 ;  /* 0x00000039000d7c82 */ /* 0x000fe20008000000 */
[----:B------:R-:W-:Y:S01]  /*10cc0*/  STL.64 [R1+0xa48], R74 ;  /* 0x000a484a01007387 */ /* 0x000fe20000100a00 */
[----:B------:R-:W-:-:S03]  /*10cd0*/  UMOV UR49, UR9 ;  /* 0x0000000900317c82 */ /* 0x000fc60008000000 */
[----:B------:R-:W-:Y:S04]  /*10ce0*/  STL.64 [R1+0xa40], R72 ;  /* 0x000a404801007387 */ /* 0x000fe80000100a00 */
[----:B------:R-:W-:Y:S04]  /*10cf0*/  STL.64 [R1+0xa78], R114 ;  /* 0x000a787201007387 */ /* 0x000fe80000100a00 */
[----:B------:R-:W-:Y:S01]  /*10d00*/  STL.64 [R1+0xa70], R112 ;  /* 0x000a707001007387 */ /* 0x000fe20000100a00 */
[----:B------:R-:W-:Y:S02]  /*10d10*/  WARPGROUP.DEPBAR.LE gsb0, 0x0 ;  /* 0x00008000000079c5 */ /* 0x000fe40000010000 */
[----:B------:R-:W-:Y:S01]  /*10d20*/  WARPGROUP.ARRIVE ;  /* 0x00000000000079c5 */ /* 0x000fe20000000000 */
[----:B------:R-:W-:Y:S04]  /*10d30*/  STL.64 [R1+0xa68], R110 ;  /* 0x000a686e01007387 */ /* 0x000fe80000100a00 */
[----:B------:R-:W-:Y:S01]  /*10d40*/  STL.64 [R1+0xa60], R108 ;  /* 0x000a606c01007387 */ /* 0x000fe20000100a00 */
[----:B------:R-:W-:Y:S03]  /*10d50*/  HGMMA.64x16x16.F32.BF16 R136, gdesc[UR44], R136, gsb0 ;  /* 0x002000002c8879f0 */ /* 0x000fe60008001888 */
[----:B------:R-:W-:-:S02]  /*10d60*/  WARPGROUP.DEPBAR.LE gsb0, 0x0 ;  /* 0x00008000000079c5 */ /* 0x000fc40000010000 */
[----:B------:R-:W-:Y:S01]  /*10d70*/  WARPGROUP.ARRIVE ;  /* 0x00000000000079c5 */ /* 0x000fe20000000000 */
[----:B------:R-:W-:Y:S04]  /*10d80*/  STL.64 [R1+0xa98], R142 ;  /* 0x000a988e01007387 */ /* 0x000fe80000100a00 */
[----:B------:R-:W-:Y:S01]  /*10d90*/  STL.64 [R1+0xa90], R140 ;  /* 0x000a908c01007387 */ /* 0x000fe20000100a00 */
[----:B------:R-:W-:Y:S03]  /*10da0*/  HGMMA.64x16x16.F32.BF16 R168, gdesc[UR40], R168, gsb0 ;  /* 0x0020000028a879f0 */ /* 0x000fe600080018a8 */
[----:B------:R-:W-:Y:S04]  /*10db0*/  STL.64 [R1+0xa88], R138 ;  /* 0x000a888a01007387 */ /* 0x000fe80000100a00 */
[----:B------:R0:W-:Y:S01]  /*10dc0*/  STL.64 [R1+0xa80], R136 ;  /* 0x000a808801007387 */ /* 0x0001e20000100a00 */
[----:B------:R-:W-:-:S02]  /*10dd0*/  WARPGROUP.DEPBAR.LE gsb0, 0x0 ;  /* 0x00008000000079c5 */ /* 0x000fc40000010000 */
[----:B------:R-:W-:-:S06]  /*10de0*/  WARPGROUP.ARRIVE ;  /* 0x00000000000079c5 */ /* 0x000fcc0000000000 */
[----:B------:R-:W-:Y:S03]  /*10df0*/  HGMMA.64x16x16.F32.BF16 R200, gdesc[UR36], R200, gsb0 ;  /* 0x0020000024c879f0 */ /* 0x000fe600080018c8 */
[----:B------:R-:W-:Y:S02]  /*10e00*/  WARPGROUP.DEPBAR.LE gsb0, 0x0 ;  /* 0x00008000000079c5 */ /* 0x000fe40000010000 */
[----:B---3--:R-:W-:-:S06]  /*10e10*/  WARPGROUP.ARRIVE ;  /* 0x00000000000079c5 */ /* 0x008fcc0000000000 */
[----:B------:R-:W-:Y:S03]  /*10e20*/  HGMMA.64x16x16.F32.BF16 R144, gdesc[UR32], R144, gsb0 ;  /* 0x00200000209079f0 */ /* 0x000fe60008001890 */
[----:B------:R-:W-:Y:S02]  /*10e30*/  WARPGROUP.DEPBAR.LE gsb0, 0x0 ;  /* 0x00008000000079c5 */ /* 0x000fe40000010000 */
[----:B------:R-:W-:Y:S01]  /*10e40*/  STL.64 [R1], R144 ;  /* 0x0000009001007387 */ /* 0x000fe20000100a00 */
[----:B--2---:R-:W-:-:S03]  /*10e50*/  WARPGROUP.ARRIVE ;  /* 0x00000000000079c5 */ /* 0x004fc60000000000 */
[----:B------:R-:W-:Y:S03]  /*10e60*/  STL.64 [R1+0x8], R146 ;  /* 0x0000089201007387 */ /* 0x000fe60000100a00 */
[----:B------:R-:W-:Y:S01]  /*10e70*/  HGMMA.64x16x16.F32.BF16 R176, gdesc[UR28], R176, gsb0 ;  /* 0x002000001cb079f0 */ /* 0x000fe200080018b0 */
[----:B------:R1:W-:Y:S04]  /*10e80*/  STL.64 [R1+0x10], R148 ;  /* 0x0000109401007387 */ /* 0x0003e80000100a00 */
[----:B------:R2:W-:Y:S04]  /*10e90*/  STL.64 [R1+0x18], R150 ;  /* 0x0000189601007387 */ /* 0x0005e80000100a00 */
[----:B0-----:R-:W3:Y:S04]  /*10ea0*/  LDL.LU.64 R136, [R1+0x180] ;  /* 0x0001800001887983 */ /* 0x001ee80000300a00 */
[----:B------:R-:W3:Y:S04]  /*10eb0*/  LDL.LU.64 R138, [R1+0x188] ;  /* 0x00018800018a7983 */ /* 0x000ee80000300a00 */
[----:B------:R-:W3:Y:S04]  /*10ec0*/  LDL.LU.64 R140, [R1+0x190] ;  /* 0x00019000018c7983 */ /* 0x000ee80000300a00 */
[----:B------:R-:W3:Y:S04]  /*10ed0*/  LDL.LU.64 R142, [R1+0x198] ;  /* 0x00019800018e7983 */ /* 0x000ee80000300a00 */
[----:B------:R-:W3:Y:S04]  /*10ee0*/  LDL.LU.64 R108, [R1+0x200] ;  /* 0x00020000016c7983 */ /* 0x000ee80000300a00 */
[----:B------:R-:W3:Y:S04]  /*10ef0*/  LDL.LU.64 R110, [R1+0x208] ;  /* 0x00020800016e7983 */ /* 0x000ee80000300a00 */
[----:B------:R-:W3:Y:S04]  /*10f00*/  LDL.LU.64 R112, [R1+0x210] ;  /* 0x0002100001707983 */ /* 0x000ee80000300a00 */
[----:B------:R-:W3:Y:S01]  /*10f10*/  LDL.LU.64 R114, [R1+0x218] ;  /* 0x0002180001727983 */ /* 0x000ee20000300a00 */
[----:B------:R-:W-:-:S02]  /*10f20*/  WARPGROUP.DEPBAR.LE gsb0, 0x0 ;  /* 0x00008000000079c5 */ /* 0x000fc40000010000 */
[----:B----4-:R-:W-:Y:S01]  /*10f30*/  WARPGROUP.ARRIVE ;  /* 0x00000000000079c5 */ /* 0x010fe20000000000 */
[----:B------:R-:W-:Y:S01]  /*10f40*/  IMAD.MOV.U32 R116, RZ, RZ, R180 ;  /* 0x000000ffff747224 */ /* 0x000fe200078e00b4 */
[----:B------:R-:W-:Y:S01]  /*10f50*/  MOV R118, R182 ;  /* 0x000000b600767202 */ /* 0x000fe20000000f00 */
[----:B------:R-:W-:Y:S02]  /*10f60*/  IMAD.MOV.U32 R117, RZ, RZ, R181 ;  /* 0x000000ffff757224 */ /* 0x000fe400078e00b5 */
[----:B------:R-:W-:Y:S01]  /*10f70*/  IMAD.MOV.U32 R119, RZ, RZ, R183 ;  /* 0x000000ffff777224 */ /* 0x000fe200078e00b7 */
        /* <DEDUP_REMOVED lines=9> */
[----:B-1----:R-:W-:-:S02]  /*11010*/  IMAD.MOV.U32 R148, RZ, RZ, R176 ;  /* 0x000000ffff947224 */ /* 0x002fc400078e00b0 */
[----:B------:R-:W-:Y:S02]  /*11020*/  IMAD.MOV.U32 R149, RZ, RZ, R177 ;  /* 0x000000ffff957224 */ /* 0x000fe400078e00b1 */
[----:B--2---:R-:W-:Y:S02]  /*11030*/  IMAD.MOV.U32 R150, RZ, RZ, R178 ;  /* 0x000000ffff967224 */ /* 0x004fe400078e00b2 */
[----:B------:R-:W-:Y:S01]  /*11040*/  IMAD.MOV.U32 R151, RZ, RZ, R179 ;  /* 0x000000ffff977224 */ /* 0x000fe200078e00b3 */
[----:B------:R-:W-:Y:S02]  /*11050*/  WARPGROUP.DEPBAR.LE gsb0, 0x0 ;  /* 0x00008000000079c5 */ /* 0x000fe40000010000 */
[----:B------:R-:W-:Y:S02]  /*11060*/  IMAD.MOV.U32 R180, RZ, RZ, R80 ;  /* 0x000000ffffb47224 */ /* 0x000fe400078e0050 */
[----:B------:R-:W-:Y:S02]  /*11070*/  IMAD.MOV.U32 R181, RZ, RZ, R81 ;  /* 0x000000ffffb57224 */ /* 0x000fe400078e0051 */
[----:B------:R-:W-:Y:S01]  /*11080*/  IMAD.MOV.U32 R182, RZ, RZ, R82 ;  /* 0x000000ffffb67224 */ /* 0x000fe200078e0052 */
[----:B------:R-:W2:Y:S01]  /*11090*/  LDL.LU.64 R80, [R1+0x280] ;  /* 0x0002800001507983 */ /* 0x000ea20000300a00 */
[----:B------:R-:W-:-:S02]  /*110a0*/  IMAD.MOV.U32 R183, RZ, RZ, R83 ;  /* 0x000000ffffb77224 */ /* 0x000fc400078e0053 */
[----:B------:R-:W-:Y:S01]  /*110b0*/  IMAD.MOV.U32 R144, RZ, RZ, R84 ;  /* 0x000000ffff907224 */ /* 0x000fe200078e0054 */
[----:B------:R-:W2:Y:S01]  /*110c0*/  LDL.LU.64 R82, [R1+0x288] ;  /* 0x0002880001527983 */ /* 0x000ea20000300a00 */
[----:B------:R-:W-:Y:S02]  /*110d0*/  IMAD.MOV.U32 R145, RZ, RZ, R85 ;  /* 0x000000ffff917224 */ /* 0x000fe400078e0055 */
[----:B------:R-:W-:Y:S01]  /*110e0*/  IMAD.MOV.U32 R146, RZ, RZ, R86 ;  /* 0x000000ffff927224 */ /* 0x000fe200078e0056 */
[----:B------:R-:W2:Y:S01]  /*110f0*/  LDL.LU.64 R84, [R1+0x290] ;  /* 0x0002900001547983 */ /* 0x000ea20000300a00 */
[----:B------:R-:W-:-:S03]  /*11100*/  IMAD.MOV.U32 R147, RZ, RZ, R87 ;  /* 0x000000ffff937224 */ /* 0x000fc600078e0057 */
[----:B------:R-:W2:Y:S04]  /*11110*/  LDL.LU.64 R86, [R1+0x298] ;  /* 0x0002980001567983 */ /* 0x000ea80000300a00 */
        /* <DEDUP_REMOVED lines=12> */
[----:B---3--:R-:W-:-:S06]  /*111e0*/  WARPGROUP.ARRIVE ;  /* 0x00000000000079c5 */ /* 0x008fcc0000000000 */
[----:B------:R-:W-:Y:S03]  /*111f0*/  HGMMA.64x16x16.F32.BF16 R136, gdesc[UR20], R136, gsb0 ;  /* 0x00200000148879f0 */ /* 0x000fe60008001888 */
[----:B------:R-:W-:Y:S02]  /*11200*/  WARPGROUP.DEPBAR.LE gsb0, 0x0 ;  /* 0x00008000000079c5 */ /* 0x000fe40000010000 */
[----:B------:R-:W-:-:S06]  /*11210*/  WARPGROUP.ARRIVE ;  /* 0x00000000000079c5 */ /* 0x000fcc0000000000 */
        /* <DEDUP_REMOVED lines=10> */
[----:B------:R0:W-:Y:S04]  /*112c0*/  STL.64 [R1+0x200], R108 ;  /* 0x0002006c01007387 */ /* 0x0001e80000100a00 */
[----:B------:R1:W-:Y:S01]  /*112d0*/  STL.64 [R1+0x208], R110 ;  /* 0x0002086e01007387 */ /* 0x0003e20000100a00 */
[----:B------:R-:W-:-:S03]  /*112e0*/  IMAD.MOV.U32 R235, RZ, RZ, R79 ;  /* 0x000000ffffeb7224 */ /* 0x000fc600078e004f */
[----:B------:R2:W-:Y:S01]  /*112f0*/  STL.64 [R1+0x210], R112 ;  /* 0x0002107001007387 */ /* 0x0005e20000100a00 */
[----:B------:R-:W-:Y:S02]  /*11300*/  WARPGROUP.DEPBAR.LE gsb0, 0x0 ;  /* 0x00008000000079c5 */ /* 0x000fe40000010000 */
[----:B------:R-:W-:-:S06]  /*11310*/  WARPGROUP.ARRIVE ;  /* 0x00000000000079c5 */ /* 0x000fcc0000000000 */
[----:B------:R-:W-:Y:S01]  /*11320*/  HGMMA.64x16x16.F32.BF16 R40, gdesc[UR4], R40, gsb0 ;  /* 0x00200000042879f0 */ /* 0x000fe20008001828 */
[----:B------:R3:W-:Y:S01]  /*11330*/  STL.64 [R1+0x218], R114 ;  /* 0x0002187201007387 */ /* 0x0007e20000100a00 */
[----:B------:R-:W-:-:S03]  /*11340*/  IMAD.MOV.U32 R234, RZ, RZ, R78 ;  /* 0x000000ffffea7224 */ /* 0x000fc600078e004e */
[----:B------:R4:W-:Y:S01]  /*11350*/  STL.64 [R1+0x280], R80 ;  /* 0x0002805001007387 */ /* 0x0009e20000100a00 */
[----:B------:R-:W-:-:S03]  /*11360*/  IMAD.MOV.U32 R233, RZ, RZ, R77 ;  /* 0x000000ffffe97224 */ /* 0x000fc600078e004d */
[----:B------:R4:W-:Y:S01]  /*11370*/  STL.64 [R1+0x288], R82 ;  /* 0x0002885201007387 */ /* 0x0009e20000100a00 */
[----:B------:R-:W-:-:S03]  /*11380*/  IMAD.MOV.U32 R232, RZ, RZ, R76 ;  /* 0x000000ffffe87224 */ /* 0x000fc600078e004c */
[----:B------:R4:W-:Y:S04]  /*11390*/  STL.64 [R1+0x290], R84 ;  /* 0x0002905401007387 */ /* 0x0009e80000100a00 */
[----:B------:R4:W-:Y:S04]  /*113a0*/  STL.64 [R1+0x298], R86 ;  /* 0x0002985601007387 */ /* 0x0009e80000100a00 */
[----:B------:R4:W-:Y:S04]  /*113b0*/  STL.64 [R1+0x300], R72 ;  /* 0x0003004801007387 */ /* 0x0009e80000100a00 */
[----:B------:R4:W-:Y:S04]  /*113c0*/  STL.64 [R1+0x308], R74 ;  /* 0x0003084a01007387 */ /* 0x0009e80000100a00 */
[----:B------:R-:W-:Y:S04]  /*113d0*/  STL [R1+0x97c], R235 ;  /* 0x00097ceb01007387 */ /* 0x000fe80000100800 */
[----:B------:R-:W-:Y:S04]  /*113e0*/  STL [R1+0x978], R234 ;  /* 0x000978ea01007387 */ /* 0x000fe80000100800 */
[----:B------:R-:W-:Y:S04]  /*113f0*/  STL [R1+0x974], R233 ;  /* 0x000974e901007387 */ /* 0x000fe80000100800 */
[----:B------:R-:W-:Y:S04]  /*11400*/  STL [R1+0x970], R232 ;  /* 0x000970e801007387 */ /* 0x000fe80000100800 */
[----:B------:R4:W-:Y:S04]  /*11410*/  STL.64 [R1+0x380], R48 ;  /* 0x0003803001007387 */ /* 0x0009e80000100a00 */
[----:B------:R4:W-:Y:S01]  /*11420*/  STL.64 [R1+0x388], R50 ;  /* 0x0003883201007387 */ /* 0x0009e20000100a00 */
[----:B------:R-:W-:-:S03]  /*11430*/  IMAD.MOV.U32 R212, RZ, RZ, R136 ;  /* 0x000000ffffd47224 */ /* 0x000fc600078e0088 */
[----:B------:R4:W-:Y:S01]  /*11440*/  STL.64 [R1+0x390], R52 ;  /* 0x0003903401007387 */ /* 0x0009e20000100a00 */
[----:B------:R-:W-:-:S03]  /*11450*/  WARPGROUP.DEPBAR.LE gsb0, 0x0 ;  /* 0x00008000000079c5 */ /* 0x000fc60000010000 */
[----:B------:R4:W-:Y:S01]  /*11460*/  STL.64 [R1+0x398], R54 ;  /* 0x0003983601007387 */ /* 0x0009e20000100a00 */
[----:B------:R-:W-:Y:S01]  /*11470*/  IMAD.MOV.U32 R213, RZ, RZ, R137 ;  /* 0x000000ffffd57224 */ /* 0x000fe200078e0089 */
[----:B------:R-:W-:Y:S02]  /*11480*/  MOV R215, R139 ;  /* 0x0000008b00d77202 */ /* 0x000fe40000000f00 */
[----:B------:R4:W-:Y:S01]  /*11490*/  STL.64 [R1+0x400], R40 ;  /* 0x0004002801007387 */ /* 0x0009e20000100a00 */
[----:B------:R-:W-:-:S03]  /*114a0*/  IMAD.MOV.U32 R214, RZ, RZ, R138 ;  /* 0x000000ffffd67224 */ /* 0x000fc600078e008a */
[----:B------:R4:W-:Y:S01]  /*114b0*/  STL.64 [R1+0x408], R42 ;  /* 0x0004082a01007387 */ /* 0x0009e20000100a00 */
[----:B------:R-:W-:Y:S02]  /*114c0*/  IMAD.MOV.U32 R176, RZ, RZ, R140 ;  /* 0x000000ffffb07224 */ /* 0x000fe400078e008c */
[----:B------:R-:W-:Y:S01]  /*114d0*/  IMAD.MOV.U32 R177, RZ, RZ, R141 ;  /* 0x000000ffffb17224 */ /* 0x000fe200078e008d */
[----:B------:R-:W4:Y:S01]  /*114e0*/  LDL.LU.64 R136, [R1+0x3e0] ;  /* 0x0003e00001887983 */ /* 0x000f220000300a00 */
[----:B------:R-:W-:Y:S02]  /*114f0*/  IMAD.MOV.U32 R178, RZ, RZ, R142 ;  /* 0x000000ffffb27224 */ /* 0x000fe400078e008e */
[----:B------:R-:W-:Y:S01]  /*11500*/  IMAD.MOV.U32 R179, RZ, RZ, R143 ;  /* 0x000000ffffb37224 */ /* 0x000fe200078e008f */
[----:B------:R-:W4:Y:S04]  /*11510*/  LDL.LU.64 R138, [R1+0x3e8] ;  /* 0x0003e800018a7983 */ /* 0x000f280000300a00 */
[----:B------:R-:W4:Y:S04]  /*11520*/  LDL.LU.64 R140, [R1+0x3f0] ;  /* 0x0003f000018c7983 */ /* 0x000f280000300a00 */
[----:B------:R-:W4:Y:S04]  /*11530*/  LDL.LU.64 R142, [R1+0x3f8] ;  /* 0x0003f800018e7983 */ /* 0x000f280000300a00 */
[----:B0-----:R-:W4:Y:S04]  /*11540*/  LDL.LU.64 R108, [R1+0x2e0] ;  /* 0x0002e000016c7983 */ /* 0x001f280000300a00 */
[----:B-1----:R-:W4:Y:S04]  /*11550*/  LDL.LU.64 R110, [R1+0x2e8] ;  /* 0x0002e800016e7983 */ /* 0x002f280000300a00 */
[----:B--2---:R-:W2:Y:S04]  /*11560*/  LDL.LU.64 R112, [R1+0x2f0] ;  /* 0x0002f00001707983 */ /* 0x004ea80000300a00 */
[----:B---3--:R-:W2:Y:S04]  /*11570*/  LDL.LU.64 R114, [R1+0x2f8] ;  /* 0x0002f80001727983 */ /* 0x008ea80000300a00 */
[----:B----4-:R-:W3:Y:S04]  /*11580*/  LDL.LU.64 R80, [R1+0x260] ;  /* 0x0002600001507983 */ /* 0x010ee80000300a00 */
[----:B------:R-:W3:Y:S04]  /*11590*/  LDL.LU.64 R82, [R1+0x268] ;  /* 0x0002680001527983 */ /* 0x000ee80000300a00 */
[----:B------:R-:W3:Y:S04]  /*115a0*/  LDL.LU.64 R84, [R1+0x270] ;  /* 0x0002700001547983 */ /* 0x000ee80000300a00 */
[----:B------:R-:W3:Y:S04]  /*115b0*/  LDL.LU.64 R86, [R1+0x278] ;  /* 0x0002780001567983 */ /* 0x000ee80000300a00 */
[----:B------:R-:W4:Y:S04]  /*115c0*/  LDL.LU.64 R72, [R1+0x160] ;  /* 0x0001600001487983 */ /* 0x000f280000300a00 */
[----:B------:R-:W4:Y:S01]  /*115d0*/  LDL.LU.64 R74, [R1+0x168] ;  /* 0x00016800014a7983 */ /* 0x000f220000300a00 */
[----:B------:R-:W-:-:S03]  /*115e0*/  UIADD3 UR8, UR49, 0x800, URZ ;  /* 0x0000080031087890 */ /* 0x000fc6000fffe03f */
[----:B------:R-:W4:Y:S04]  /*115f0*/  LDL.LU.64 R76, [R1+0x170] ;  /* 0x00017000014c7983 */ /* 0x000f280000300a00 */
[----:B------:R-:W4:Y:S01]  /*11600*/  LDL.LU.64 R78, [R1+0x178] ;  /* 0x00017800014e7983 */ /* 0x000f220000300a00 */
[----:B------:R-:W-:Y:S01]  /*11610*/  UMOV UR4, UR8 ;  /* 0x0000000800047c82 */ /* 0x000fe20008000000 */
[----:B------:R-:W-:Y:S02]  /*11620*/  UMOV UR5, 0x40000040 ;  /* 0x4000004000057882 */ /* 0x000fe40000000000 */
        /* <DEDUP_REMOVED lines=8> */
[----:B------:R-:W4:Y:S01]  /*116b0*/  LDL.LU.64 R40, [R1+0x60] ;  /* 0x0000600001287983 */ /* 0x000f220000300a00 */
[----:B------:R-:W-:-:S02]  /*116c0*/  IMAD.MOV.U32 R235, RZ, RZ, R44 ;  /* 0x000000ffffeb7224 */ /* 0x000fc400078e002c */
[----:B------:R-:W-:Y:S01]  /*116d0*/  IMAD.MOV.U32 R234, RZ, RZ, R45 ;  /* 0x000000ffffea7224 */ /* 0x000fe200078e002d */
[----:B------:R-:W4:Y:S01]  /*116e0*/  LDL.LU.64 R42, [R1+0x68] ;  /* 0x00006800012a7983 */ /* 0x000f220000300a00 */
[----:B------:R-:W-:Y:S02]  /*116f0*/  IMAD.MOV.U32 R233, RZ, RZ, R46 ;  /* 0x000000ffffe97224 */ /* 0x000fe400078e002e */
[----:B------:R-:W-:Y:S01]  /*11700*/  IMAD.MOV.U32 R232, RZ, RZ, R47 ;  /* 0x000000ffffe87224 */ /* 0x000fe200078e002f */
[----:B------:R-:W4:Y:S04]  /*11710*/  LDL.LU.64 R44, [R1+0x70] ;  /* 0x00007000012c7983 */ /* 0x000f280000300a00 */
[----:B------:R-:W4:Y:S01]  /*11720*/  LDL.LU.64 R46, [R1+0x78] ;  /* 0x00007800012e7983 */ /* 0x000f220000300a00 */
[----:B------:R-:W-:Y:S01]  /*11730*/  UMOV UR8, UR4 ;  /* 0x0000000400087c82 */ /* 0x000fe20008000000 */
[----:B------:R-:W-:Y:S01]  /*11740*/  UMOV UR9, UR5 ;  /* 0x0000000500097c82 */ /* 0x000fe20008000000 */
[----:B------:R-:W-:Y:S01]  /*11750*/  UMOV UR12, UR4 ;  /* 0x00000004000c7c82 */ /* 0x000fe20008000000 */
[----:B------:R-:W-:Y:S01]  /*11760*/  UMOV UR13, UR5 ;  /* 0x00000005000d7c82 */ /* 0x000fe20008000000 */
[----:B------:R-:W-:-:S06]  /*11770*/  WARPGROUP.ARRIVE ;  /* 0x00000000000079c5 */ /* 0x000fcc0000000000 */
        /* <DEDUP_REMOVED lines=45> */
[----:B------:R-:W-:Y:S02]  /*11a50*/  R2UR UR47, R6 ;  /* 0x00000000062f72ca */ /* 0x000fe400000e0000 */
[----:B------:R-:W-:Y:S01]  /*11a60*/  R2UR UR46, R4 ;  /* 0x00000000042e72ca */ /* 0x000fe200000e0000 */
[----:B------:R-:W-:Y:S01]  /*11a70*/  UMOV UR44, UR4 ;  /* 0x00000004002c7c82 */ /* 0x000fe20008000000 */
[----:B------:R-:W-:Y:S01]  /*11a80*/  UMOV UR45, UR5 ;  /* 0x00000005002d7c82 */ /* 0x000fe20008000000 */
[----:B------:R-:W-:Y:S02]  /*11a90*/  WARPGROUP.DEPBAR.LE gsb0, 0x0 ;  /* 0x00008000000079c5 */ /* 0x000fe40000010000 */
[----:B------:R-:W-:-:S08]  /*11aa0*/  WARPGROUP.ARRIVE ;  /* 0x00000000000079c5 */ /* 0x000fd00000000000 */
[----:B------:R-:W-:Y:S01]  /*11ab0*/  HGMMA.64x16x16.F32.BF16 R128, gdesc[UR44], R128, gsb0 ;  /* 0x002000002c8079f0 */ /* 0x000fe20008001880 */
        /* <DEDUP_REMOVED lines=50> */
[----:B------:R0:W-:Y:S04]  /*11de0*/  STL.64 [R1+0x60], R40 ;  /* 0x0000602801007387 */ /* 0x0001e80000100a00 */
[----:B------:R1:W-:Y:S04]  /*11df0*/  STL.64 [R1+0x68], R42 ;  /* 0x0000682a01007387 */ /* 0x0003e80000100a00 */
[----:B------:R2:W-:Y:S04]  /*11e00*/  STL.64 [R1+0x70], R44 ;  /* 0x0000702c01007387 */ /* 0x0005e80000100a00 */
[----:B------:R2:W-:Y:S04]  /*11e10*/  STL.64 [R1+0x78], R46 ;  /* 0x0000782e01007387 */ /* 0x0005e80000100a00 */
[----:B---3--:R-:W4:Y:S01]  /*11e20*/  LDL.LU.64 R54, [R1+0x58] ;  /* 0x0000580001367983 */ /* 0x008f220000300a00 */
[----:B------:R-:W-:-:S02]  /*11e30*/  WARPGROUP.DEPBAR.LE gsb0, 0x0 ;  /* 0x00008000000079c5 */ /* 0x000fc40000010000 */
[----:B------:R-:W-:Y:S01]  /*11e40*/  WARPGROUP.ARRIVE ;  /* 0x00000000000079c5 */ /* 0x000fe20000000000 */
[----:B------:R-:W-:Y:S01]  /*11e50*/  UMOV UR48, UR56 ;  /* 0x0000003800307c82 */ /* 0x000fe20008000000 */
[----:B------:R-:W-:Y:S01]  /*11e60*/  UMOV UR49, UR57 ;  /* 0x0000003900317c82 */ /* 0x000fe20008000000 */
[----:B------:R-:W3:Y:S03]  /*11e70*/  LDL.LU.64 R72, [R1+0xc0] ;  /* 0x0000c00001487983 */ /* 0x000ee60000300a00 */
[----:B------:R-:W-:Y:S01]  /*11e80*/  HGMMA.64x16x16.F32.BF16 R88, gdesc[UR48], R88, gsb0 ;  /* 0x00200000305879f0 */ /* 0x000fe20008001858 */
[----:B------:R-:W3:Y:S04]  /*11e90*/  LDL.LU.64 R74, [R1+0xc8] ;  /* 0x0000c800014a7983 */ /* 0x000ee80000300a00 */
[----:B------:R-:W3:Y:S04]  /*11ea0*/  LDL.LU.64 R76, [R1+0xd0] ;  /* 0x0000d000014c7983 */ /* 0x000ee80000300a00 */
[----:B------:R-:W3:Y:S01]  /*11eb0*/  LDL.LU.64 R78, [R1+0xd8] ;  /* 0x0000d800014e7983 */ /* 0x000ee20000300a00 */
[----:B------:R-:W-:Y:S01]  /*11ec0*/  UMOV UR44, UR56 ;  /* 0x00000038002c7c82 */ /* 0x000fe20008000000 */
[----:B------:R-:W-:-:S02]  /*11ed0*/  UMOV UR45, UR57 ;  /* 0x00000039002d7c82 */ /* 0x000fc40008000000 */
[----:B0-----:R-:W3:Y:S04]  /*11ee0*/  LDL.LU.64 R40, [R1+0x140] ;  /* 0x0001400001287983 */ /* 0x001ee80000300a00 */
[----:B-1----:R-:W3:Y:S04]  /*11ef0*/  LDL.LU.64 R42, [R1+0x148] ;  /* 0x00014800012a7983 */ /* 0x002ee80000300a00 */
[----:B--2---:R-:W2:Y:S04]  /*11f00*/  LDL.LU.64 R44, [R1+0x150] ;  /* 0x00015000012c7983 */ /* 0x004ea80000300a00 */
[----:B------:R-:W2:Y:S01]  /*11f10*/  LDL.LU.64 R46, [R1+0x158] ;  /* 0x00015800012e7983 */ /* 0x000ea20000300a00 */
        /* <DEDUP_REMOVED lines=36> */
[----:B--2---:R-:W-:-:S06]  /*12160*/  WARPGROUP.ARRIVE ;  /* 0x00000000000079c5 */ /* 0x004fcc0000000000 */
[----:B------:R-:W-:Y:S01]  /*12170*/  HGMMA.64x16x16.F32.BF16 R40, gdesc[UR20], R40, gsb0 ;  /* 0x00200000142879f0 */ /* 0x000fe20008001828 */
[----:B------:R-:W-:Y:S04]  /*12180*/  STL.64 [R1+0x950], R192 ;  /* 0x000950c001007387 */ /* 0x000fe80000100a00 */
[----:B------:R0:W-:Y:S04]  /*12190*/  STL.64 [R1+0x40], R48 ;  /* 0x0000403001007387 */ /* 0x0001e80000100a00 */
[----:B------:R1:W-:Y:S04]  /*121a0*/  STL.64 [R1+0x48], R50 ;  /* 0x0000483201007387 */ /* 0x0003e80000100a00 */
[----:B------:R2:W-:Y:S04]  /*121b0*/  STL.64 [R1+0x50], R52 ;  /* 0x0000503401007387 */ /* 0x0005e80000100a00 */
[----:B------:R3:W-:Y:S04]  /*121c0*/  STL.64 [R1+0x58], R54 ;  /* 0x0000583601007387 */ /* 0x0007e80000100a00 */
[----:B0-----:R-:W4:Y:S04]  /*121d0*/  LDL.LU R48, [R1+0x420] ;  /* 0x0004200001307983 */ /* 0x001f280000300800 */
[----:B------:R-:W4:Y:S04]  /*121e0*/  LDL.LU R49, [R1+0x424] ;  /* 0x0004240001317983 */ /* 0x000f280000300800 */
        /* <DEDUP_REMOVED lines=14> */
[----:B------:R0:W-:Y:S04]  /*122d0*/  STL.64 [R1+0xc0], R72 ;  /* 0x0000c04801007387 */ /* 0x0001e80000100a00 */
[----:B------:R1:W-:Y:S04]  /*122e0*/  STL.64 [R1+0xc8], R74 ;  /* 0x0000c84a01007387 */ /* 0x0003e80000100a00 */
[----:B------:R3:W-:Y:S04]  /*122f0*/  STL.64 [R1+0xd0], R76 ;  /* 0x0000d04c01007387 */ /* 0x0007e80000100a00 */
[----:B------:R3:W-:Y:S01]  /*12300*/  STL.64 [R1+0xd8], R78 ;  /* 0x0000d84e01007387 */ /* 0x0007e20000100a00 */
[----:B------:R-:W-:-:S03]  /*12310*/  WARPGROUP.DEPBAR.LE gsb0, 0x0 ;  /* 0x00008000000079c5 */ /* 0x000fc60000010000 */
[----:B------:R-:W4:Y:S04]  /*12320*/  LDL.LU.64 R192, [R1+0x1c0] ;  /* 0x0001c00001c07983 */ /* 0x000f280000300a00 */
[----:B------:R-:W4:Y:S04]  /*12330*/  LDL.LU.64 R194, [R1+0x1c8] ;  /* 0x0001c80001c27983 */ /* 0x000f280000300a00 */
[----:B------:R-:W4:Y:S04]  /*12340*/  LDL.LU.64 R196, [R1+0x1d0] ;  /* 0x0001d00001c47983 */ /* 0x000f280000300a00 */
[----:B------:R3:W-:Y:S04]  /*12350*/  STL.64 [R1+0x140], R40 ;  /* 0x0001402801007387 */ /* 0x0007e80000100a00 */
[----:B------:R3:W-:Y:S04]  /*12360*/  STL.64 [R1+0x148], R42 ;  /* 0x0001482a01007387 */ /* 0x0007e80000100a00 */
[----:B------:R3:W-:Y:S04]  /*12370*/  STL.64 [R1+0x150], R44 ;  /* 0x0001502c01007387 */ /* 0x0007e80000100a00 */
[----:B------:R3:W-:Y:S04]  /*12380*/  STL.64 [R1+0x158], R46 ;  /* 0x0001582e01007387 */ /* 0x0007e80000100a00 */
[----:B------:R-:W4:Y:S04]  /*12390*/  LDL.LU.64 R198, [R1+0x1d8] ;  /* 0x0001d80001c67983 */ /* 0x000f280000300a00 */
[----:B------:R-:W2:Y:S04]  /*123a0*/  LDL.LU.64 R136, [R1+0x240] ;  /* 0x0002400001887983 */ /* 0x000ea80000300a00 */
[----:B------:R-:W2:Y:S04]  /*123b0*/  LDL.LU.64 R138, [R1+0x248] ;  /* 0x00024800018a7983 */ /* 0x000ea80000300a00 */
[----:B------:R-:W2:Y:S04]  /*123c0*/  LDL.LU.64 R140, [R1+0x250] ;  /* 0x00025000018c7983 */ /* 0x000ea80000300a00 */
[----:B------:R-:W2:Y:S01]  /*123d0*/  LDL.LU.64 R142, [R1+0x258] ;  /* 0x00025800018e7983 */ /* 0x000ea20000300a00 */
[----:B------:R-:W-:Y:S01]  /*123e0*/  MOV R7, R111 ;  /* 0x0000006f00077202 */ /* 0x000fe20000000f00 */
[----:B------:R-:W-:-:S02]  /*123f0*/  IMAD.MOV.U32 R5, RZ, RZ, R112 ;  /* 0x000000ffff057224 */ /* 0x000fc400078e0070 */
[----:B------:R-:W2:Y:S01]  /*12400*/  LDL.LU.64 R108, [R1+0x2c0] ;  /* 0x0002c000016c7983 */ /* 0x000ea20000300a00 */
[----:B------:R-:W-:Y:S02]  /*12410*/  IMAD.MOV.U32 R3, RZ, RZ, R113 ;  /* 0x000000ffff037224 */ /* 0x000fe400078e0071 */
[----:B------:R-:W-:Y:S01]  /*12420*/  IMAD.MOV.U32 R2, RZ, RZ, R114 ;  /* 0x000000ffff027224 */ /* 0x000fe200078e0072 */
[----:B------:R-:W2:Y:S01]  /*12430*/  LDL.LU.64 R110, [R1+0x2c8] ;  /* 0x0002c800016e7983 */ /* 0x000ea20000300a00 */
[----:B------:R-:W-:-:S03]  /*12440*/  IMAD.MOV.U32 R0, RZ, RZ, R115 ;  /* 0x000000ffff007224 */ /* 0x000fc600078e0073 */
[----:B------:R-:W2:Y:S04]  /*12450*/  LDL.LU.64 R112, [R1+0x2d0] ;  /* 0x0002d00001707983 */ /* 0x000ea80000300a00 */
[----:B------:R-:W2:Y:S04]  /*12460*/  LDL.LU.64 R114, [R1+0x2d8] ;  /* 0x0002d80001727983 */ /* 0x000ea80000300a00 */
[----:B0-----:R-:W2:Y:S04]  /*12470*/  LDL.LU.64 R72, [R1+0x340] ;  /* 0x0003400001487983 */ /* 0x001ea80000300a00 */
[----:B-1----:R-:W2:Y:S04]  /*12480*/  LDL.LU.64 R74, [R1+0x348] ;  /* 0x00034800014a7983 */ /* 0x002ea80000300a00 */
[----:B---3--:R-:W3:Y:S04]  /*12490*/  LDL.LU.64 R76, [R1+0x350] ;  /* 0x00035000014c7983 */ /* 0x008ee80000300a00 */
[----:B------:R-:W3:Y:S04]  /*124a0*/  LDL.LU.64 R78, [R1+0x358] ;  /* 0x00035800014e7983 */ /* 0x000ee80000300a00 */
[----:B------:R-:W3:Y:S04]  /*124b0*/  LDL.LU.64 R40, [R1+0x3c0] ;  /* 0x0003c00001287983 */ /* 0x000ee80000300a00 */
[----:B------:R-:W3:Y:S04]  /*124c0*/  LDL.LU.64 R42, [R1+0x3c8] ;  /* 0x0003c800012a7983 */ /* 0x000ee80000300a00 */
[----:B------:R-:W3:Y:S04]  /*124d0*/  LDL.LU.64 R44, [R1+0x3d0] ;  /* 0x0003d000012c7983 */ /* 0x000ee80000300a00 */
[----:B------:R-:W3:Y:S01]  /*124e0*/  LDL.LU.64 R46, [R1+0x3d8] ;  /* 0x0003d800012e7983 */ /* 0x000ee20000300a00 */
        /* <DEDUP_REMOVED lines=29> */
[----:B------:R-:W-:Y:S02]  /*126c0*/  UIADD3 UR4, UR55, 0x2, URZ ;  /* 0x0000000237047890 */ /* 0x000fe4000fffe03f */
[----:B------:R-:W-:Y:S01]  /*126d0*/  UIADD3 UR12, UR60, 0x2, URZ ;  /* 0x000000023c0c7890 */ /* 0x000fe2000fffe03f */
[----:B------:R-:W-:Y:S01]  /*126e0*/  UMOV UR5, 0x40000040 ;  /* 0x4000004000057882 */ /* 0x000fe20000000000 */
[----:B------:R-:W-:-:S05]  /*126f0*/  UMOV UR7, 0x40000040 ;  /* 0x4000004000077882 */ /* 0x000fca0000000000 */
        /* <DEDUP_REMOVED lines=9> */
[----:B------:R-:W-:Y:S04]  /*12790*/  STL.64 [R1+0x1c0], R192 ;  /* 0x0001c0c001007387 */ /* 0x000fe80000100a00 */
[----:B------:R-:W-:Y:S01]  /*127a0*/  STL.64 [R1+0x1c8], R194 ;  /* 0x0001c8c201007387 */ /* 0x000fe20000100a00 */
        /* <DEDUP_REMOVED lines=78> */
[----:B------:R-:W-:Y:S01]  /*12c90*/  UIADD3 UR10, UR60, 0x102, URZ ;  /* 0x000001023c0a7890 */ /* 0x000fe2000fffe03f */
[----:B------:R-:W-:Y:S01]  /*12ca0*/  UMOV UR8, UR4 ;  /* 0x0000000400087c82 */ /* 0x000fe20008000000 */
[----:B------:R-:W-:Y:S01]  /*12cb0*/  UMOV UR9, UR5 ;  /* 0x0000000500097c82 */ /* 0x000fe20008000000 */
[----:B------:R-:W-:Y:S01]  /*12cc0*/  UMOV UR11, 0x40000040 ;  /* 0x40000040000b7882 */ /* 0x000fe20000000000 */
[----:B------:R-:W2:Y:S04]  /*12cd0*/  LDL.LU R192, [R1+0x20] ;  /* 0x0000200001c07983 */ /* 0x000ea80000300800 */
[----:B------:R-:W2:Y:S04]  /*12ce0*/  LDL.LU R193, [R1+0x24] ;  /* 0x0000240001c17983 */ /* 0x000ea80000300800 */
[----:B------:R-:W2:Y:S04]  /*12cf0*/  LDL.LU R194, [R1+0x28] ;  /* 0x0000280001c27983 */ /* 0x000ea80000300800 */
[----:B------:R-:W2:Y:S04]  /*12d00*/  LDL.LU R195, [R1+0x2c] ;  /* 0x00002c0001c37983 */ /* 0x000ea80000300800 */
[----:B------:R-:W2:Y:S04]  /*12d10*/  LDL.LU R196, [R1+0x30] ;  /* 0x0000300001c47983 */ /* 0x000ea80000300800 */
[----:B------:R-:W2:Y:S01]  /*12d20*/  LDL.LU R197, [R1+0x34] ;  /* 0x0000340001c57983 */ /* 0x000ea20000300800 */
[----:B------:R-:W-:-:S03]  /*12d30*/  UIADD3 UR14, UR60, 0x182, URZ ;  /* 0x000001823c0e7890 */ /* 0x000fc6000fffe03f */
[----:B------:R-:W2:Y:S04]  /*12d40*/  LDL.LU R198, [R1+0x38] ;  /* 0x0000380001c67983 */ /* 0x000ea80000300800 */
[----:B------:R-:W2:Y:S01]  /*12d50*/  LDL.LU R199, [R1+0x3c] ;  /* 0x00003c0001c77983 */ /* 0x000ea20000300800 */
[----:B------:R-:W-:Y:S01]  /*12d60*/  UMOV UR12, UR4 ;  /* 0x00000004000c7c82 */ /* 0x000fe20008000000 */
[----:B------:R-:W-:Y:S01]  /*12d70*/  UMOV UR13, UR5 ;  /* 0x00000005000d7c82 */ /* 0x000fe20008000000 */
[----:B------:R-:W-:Y:S01]  /*12d80*/  UMOV UR15, 0x40000040 ;  /* 0x40000040000f7882 */ /* 0x000fe20000000000 */
[----:B------:R-:W-:Y:S01]  /*12d90*/  UMOV UR16, UR18 ;  /* 0x0000001200107c82 */ /* 0x000fe20008000000 */
[----:B------:R-:W-:Y:S01]  /*12da0*/  UIADD3 UR18, UR60, 0x202, URZ ;  /* 0x000002023c127890 */ /* 0x000fe2000fffe03f */
[----:B------:R-:W-:Y:S01]  /*12db0*/  UMOV UR17, UR19 ;  /* 0x0000001300117c82 */ /* 0x000fe20008000000 */
[----:B------:R-:W-:Y:S01]  /*12dc0*/  UMOV UR19, 0x40000040 ;  /* 0x4000004000137882 */ /* 0x000fe20000000000 */
        /* <DEDUP_REMOVED lines=85> */
[----:B0-----:R-:W4:Y:S04]  /*13320*/  LDL.LU.64 R86, [R1+0x9f8] ;  /* 0x0009f80001567983 */ /* 0x001f280000300a00 */
[----:B------:R-:W4:Y:S04]  /*13330*/  LDL.LU.64 R84, [R1+0x9f0] ;  /* 0x0009f00001547983 */ /* 0x000f280000300a00 */
[----:B------:R-:W4:Y:S04]  /*13340*/  LDL.LU.64 R82, [R1+0x9e8] ;  /* 0x0009e80001527983 */ /* 0x000f280000300a00 */
[----:B------:R-:W4:Y:S04]  /*13350*/  LDL.LU.64 R80, [R1+0x9e0] ;  /* 0x0009e00001507983 */ /* 0x000f280000300a00 */
[----:B------:R0:W-:Y:S04]  /*13360*/  STL.64 [R1+0x20], R192 ;  /* 0x000020c001007387 */ /* 0x0001e80000100a00 */
[----:B------:R1:W-:Y:S04]  /*13370*/  STL.64 [R1+0x28], R194 ;  /* 0x000028c201007387 */ /* 0x0003e80000100a00 */
[----:B------:R1:W-:Y:S04]  /*13380*/  STL.64 [R1+0x30], R196 ;  /* 0x000030c401007387 */ /* 0x0003e80000100a00 */
[----:B------:R1:W-:Y:S01]  /*13390*/  STL.64 [R1+0x38], R198 ;  /* 0x000038c601007387 */ /* 0x0003e20000100a00 */
[----:B0-----:R-:W-:-:S02]  /*133a0*/  IMAD.MOV.U32 R192, RZ, RZ, R212 ;  /* 0x000000ffffc07224 */ /* 0x001fc400078e00d4 */
[----:B------:R-:W-:Y:S01]  /*133b0*/  IMAD.MOV.U32 R193, RZ, RZ, R213 ;  /* 0x000000ffffc17224 */ /* 0x000fe200078e00d5 */
[----:B------:R-:W3:Y:S01]  /*133c0*/  LDL.LU R212, [R1+0x9dc] ;  /* 0x0009dc0001d47983 */ /* 0x000ee20000300800 */
[----:B-1----:R-:W-:Y:S02]  /*133d0*/  IMAD.MOV.U32 R194, RZ, RZ, R214 ;  /* 0x000000ffffc27224 */ /* 0x002fe400078e00d6 */
        /* <DEDUP_REMOVED lines=9> */
[----:B------:R-:W2:Y:S01]  /*13470*/  LDL.LU R176, [R1+0x9cc] ;  /* 0x0009cc0001b07983 */ /* 0x000ea20000300800 */
[----:B------:R-:W-:Y:S02]  /*13480*/  IMAD.MOV.U32 R197, RZ, RZ, R177 ;  /* 0x000000ffffc57224 */ /* 0x000fe400078e00b1 */
[----:B------:R-:W-:Y:S01]  /*13490*/  IMAD.MOV.U32 R198, RZ, RZ, R178 ;  /* 0x000000ffffc67224 */ /* 0x000fe200078e00b2 */
[----:B------:R-:W2:Y:S01]  /*134a0*/  LDL.LU R177, [R1+0x9c8] ;  /* 0x0009c80001b17983 */ /* 0x000ea20000300800 */
[----:B------:R-:W-:-:S03]  /*134b0*/  IMAD.MOV.U32 R199, RZ, RZ, R179 ;  /* 0x000000ffffc77224 */ /* 0x000fc600078e00b3 */
[----:B------:R-:W2:Y:S04]  /*134c0*/  LDL.LU R178, [R1+0x9c4] ;  /* 0x0009c40001b27983 */ /* 0x000ea80000300800 */
[----:B------:R-:W2:Y:S01]  /*134d0*/  LDL.LU R179, [R1+0x9c0] ;  /* 0x0009c00001b37983 */ /* 0x000ea20000300800 */
[----:B---3--:R-:W-:-:S06]  /*134e0*/  WARPGROUP.ARRIVE ;  /* 0x00000000000079c5 */ /* 0x008fcc0000000000 */
[----:B------:R-:W-:Y:S03]  /*134f0*/  HGMMA.64x16x16.F32.BF16 R208, gdesc[UR36], R208, gsb0 ;  /* 0x0020000024d079f0 */ /* 0x000fe600080018d0 */
[----:B------:R-:W-:Y:S02]  /*13500*/  WARPGROUP.DEPBAR.LE gsb0, 0x0 ;  /* 0x00008000000079c5 */ /* 0x000fe40000010000 */
[----:B------:R-:W-:Y:S04]  /*13510*/  STL.64 [R1+0x8b8], R214 ;  /* 0x0008b8d601007387 */ /* 0x000fe80000100a00 */
[----:B------:R-:W-:Y:S04]  /*13520*/  STL.64 [R1+0x8b0], R212 ;  /* 0x0008b0d401007387 */ /* 0x000fe80000100a00 */
[----:B------:R0:W-:Y:S04]  /*13530*/  STL.64 [R1+0x8a8], R210 ;  /* 0x0008a8d201007387 */ /* 0x0001e80000100a00 */
[----:B------:R1:W-:Y:S01]  /*13540*/  STL.64 [R1+0x8a0], R208 ;  /* 0x0008a0d001007387 */ /* 0x0003e20000100a00 */
[----:B0-----:R-:W-:Y:S01]  /*13550*/  IMAD.MOV.U32 R210, RZ, RZ, R182 ;  /* 0x000000ffffd27224 */ /* 0x001fe200078e00b6 */
[----:B-1----:R-:W-:Y:S01]  /*13560*/  MOV R208, R180 ;  /* 0x000000b400d07202 */ /* 0x002fe20000000f00 */
[----:B------:R-:W-:Y:S01]  /*13570*/  IMAD.MOV.U32 R209, RZ, RZ, R181 ;  /* 0x000000ffffd17224 */ /* 0x000fe200078e00b5 */
[----:B------:R-:W2:Y:S01]  /*13580*/  LDL.LU R180, [R1+0x9bc] ;  /* 0x0009bc0001b47983 */ /* 0x000ea20000300800 */
[----:B------:R-:W-:-:S03]  /*13590*/  IMAD.MOV.U32 R211, RZ, RZ, R183 ;  /* 0x000000ffffd37224 */ /* 0x000fc600078e00b7 */
[----:B------:R-:W2:Y:S04]  /*135a0*/  LDL.LU R181, [R1+0x9b8] ;  /* 0x0009b80001b57983 */ /* 0x000ea80000300800 */
[----:B------:R-:W2:Y:S04]  /*135b0*/  LDL.LU R182, [R1+0x9b4] ;  /* 0x0009b40001b67983 */ /* 0x000ea80000300800 */
[----:B------:R-:W2:Y:S01]  /*135c0*/  LDL.LU R183, [R1+0x9b0] ;  /* 0x0009b00001b77983 */ /* 0x000ea20000300800 */
        /* <DEDUP_REMOVED lines=12> */
[----:B--2---:R-:W-:-:S06]  /*13690*/  WARPGROUP.ARRIVE ;  /* 0x00000000000079c5 */ /* 0x004fcc0000000000 */
        /* <DEDUP_REMOVED lines=14> */
[----:B------:R-:W-:Y:S01]  /*13780*/  IMAD.MOV.U32 R180, RZ, RZ, R116 ;  /* 0x000000ffffb47224 */ /* 0x000fe200078e0074 */
[----:B------:R-:W-:Y:S01]  /*13790*/  MOV R181, R117 ;  /* 0x0000007500b57202 */ /* 0x000fe20000000f00 */
        /* <DEDUP_REMOVED lines=35> */
[----:B------:R-:W-:Y:S01]  /*139d0*/  UMOV UR56, UR8 ;  /* 0x0000000800387c82 */ /* 0x000fe20008000000 */
[----:B------:R-:W-:Y:S01]  /*139e0*/  UMOV UR57, 0x40000040 ;  /* 0x4000004000397882 */ /* 0x000fe20000000000 */
[----:B------:R-:W-:Y:S04]  /*139f0*/  STL.64 [R1+0x8f8], R150 ;  /* 0x0008f89601007387 */ /* 0x000fe80000100a00 */
[----:B------:R-:W-:Y:S01]  /*13a00*/  STL.64 [R1+0x8f0], R148 ;  /* 0x0008f09401007387 */ /* 0x000fe20000100a00 */
[----:B------:R-:W-:Y:S02]  /*13a10*/  WARPGROUP.DEPBAR.LE gsb0, 0x0 ;  /* 0x00008000000079c5 */ /* 0x000fe40000010000 */
[----:B------:R-:W-:-:S06]  /*13a20*/  WARPGROUP.ARRIVE ;  /* 0x00000000000079c5 */ /* 0x000fcc0000000000 */
        /* <DEDUP_REMOVED lines=55> */
[----:B------:R-:W-:Y:S01]  /*13da0*/  STL.64 [R1+0x908], R114 ;  /* 0x0009087201007387 */ /* 0x000fe20000100a00 */
[----:B------:R-:W-:-:S02]  /*13db0*/  WARPGROUP.DEPBAR.LE gsb0, 0x0 ;  /* 0x00008000000079c5 */ /* 0x000fc40000010000 */
[----:B------:R-:W-:-:S06]  /*13dc0*/  WARPGROUP.ARRIVE ;  /* 0x00000000000079c5 */ /* 0x000fcc0000000000 */
[----:B------:R-:W-:Y:S01]  /*13dd0*/  HGMMA.64x16x16.F32.BF16 R192, gdesc[UR20], R192, gsb0 ;  /* 0x0020000014c079f0 */ /* 0x000fe200080018c0 */
        /* <DEDUP_REMOVED lines=21> */
[----:B------:R0:W-:Y:S01]  /*13f30*/  STL.64 [R1+0x188], R194 ;  /* 0x000188c201007387 */ /* 0x0001e20000100a00 */
[----:B------:R-:W-:-:S03]  /*13f40*/  IMAD.MOV.U32 R116, RZ, RZ, R235 ;  /* 0x000000ffff747224 */ /* 0x000fc600078e00eb */
[----:B------:R0:W-:Y:S01]  /*13f50*/  STL.64 [R1+0x190], R196 ;  /* 0x000190c401007387 */ /* 0x0001e20000100a00 */
[----:B------:R-:W-:-:S03]  /*13f60*/  IMAD.MOV.U32 R117, RZ, RZ, R234 ;  /* 0x000000ffff757224 */ /* 0x000fc600078e00ea */
[----:B------:R0:W-:Y:S01]  /*13f70*/  STL.64 [R1+0x198], R198 ;  /* 0x000198c601007387 */ /* 0x0001e20000100a00 */
[----:B------:R-:W-:-:S03]  /*13f80*/  IMAD.MOV.U32 R118, RZ, RZ, R233 ;  /* 0x000000ffff767224 */ /* 0x000fc600078e00e9 */
[----:B------:R-:W4:Y:S01]  /*13f90*/  LDL.LU R114, [R1+0x408] ;  /* 0x0004080001727983 */ /* 0x000f220000300800 */
[----:B------:R-:W-:-:S03]  /*13fa0*/  IMAD.MOV.U32 R119, RZ, RZ, R232 ;  /* 0x000000ffff777224 */ /* 0x000fc600078e00e8 */
[----:B------:R-:W4:Y:S04]  /*13fb0*/  LDL.LU R115, [R1+0x40c] ;  /* 0x00040c0001737983 */ /* 0x000f280000300800 */
[----:B------:R-:W4:Y:S04]  /*13fc0*/  LDL.LU R235, [R1+0x97c] ;  /* 0x00097c0001eb7983 */ /* 0x000f280000300800 */
[----:B------:R-:W4:Y:S04]  /*13fd0*/  LDL.LU R234, [R1+0x978] ;  /* 0x0009780001ea7983 */ /* 0x000f280000300800 */
[----:B------:R-:W4:Y:S04]  /*13fe0*/  LDL.LU R233, [R1+0x974] ;  /* 0x0009740001e97983 */ /* 0x000f280000300800 */
[----:B------:R-:W4:Y:S04]  /*13ff0*/  LDL.LU R232, [R1+0x970] ;  /* 0x0009700001e87983 */ /* 0x000f280000300800 */
[----:B-1----:R-:W4:Y:S04]  /*14000*/  LDL.LU R208, [R1+0x280] ;  /* 0x0002800001d07983 */ /* 0x002f280000300800 */
[----:B------:R-:W4:Y:S04]  /*14010*/  LDL.LU R209, [R1+0x284] ;  /* 0x0002840001d17983 */ /* 0x000f280000300800 */
[----:B--2---:R-:W2:Y:S04]  /*14020*/  LDL.LU R210, [R1+0x288] ;  /* 0x0002880001d27983 */ /* 0x004ea80000300800 */
[----:B------:R-:W2:Y:S04]  /*14030*/  LDL.LU R211, [R1+0x28c] ;  /* 0x00028c0001d37983 */ /* 0x000ea80000300800 */
[----:B---3--:R-:W2:Y:S04]  /*14040*/  LDL.LU R212, [R1+0x290] ;  /* 0x0002900001d47983 */ /* 0x008ea80000300800 */
[----:B------:R-:W2:Y:S04]  /*14050*/  LDL.LU R213, [R1+0x294] ;  /* 0x0002940001d57983 */ /* 0x000ea80000300800 */
[----:B----4-:R-:W2:Y:S04]  /*14060*/  LDL.LU R214, [R1+0x298] ;  /* 0x0002980001d67983 */ /* 0x010ea80000300800 */
[----:B------:R-:W2:Y:S04]  /*14070*/  LDL.LU R215, [R1+0x29c] ;  /* 0x00029c0001d77983 */ /* 0x000ea80000300800 */
        /* <DEDUP_REMOVED lines=34> */
[----:B------:R-:W4:Y:S04]  /*142a0*/  LDL.LU R176, [R1+0x2e0] ;  /* 0x0002e00001b07983 */ /* 0x000f280000300800 */
[----:B------:R-:W4:Y:S04]  /*142b0*/  LDL.LU R177, [R1+0x2e4] ;  /* 0x0002e40001b17983 */ /* 0x000f280000300800 */
[----:B------:R-:W4:Y:S01]  /*142c0*/  LDL.LU R178, [R1+0x2e8] ;  /* 0x0002e80001b27983 */ /* 0x000f220000300800 */
[----:B------:R-:W-:Y:S01]  /*142d0*/  UMOV UR49, UR9 ;  /* 0x0000000900317c82 */ /* 0x000fe20008000000 */
        /* <DEDUP_REMOVED lines=16> */
[----:B------:R-:W-:Y:S04]  /*143e0*/  STL.64 [R1+0x200], R192 ;  /* 0x000200c001007387 */ /* 0x000fe80000100a00 */
[----:B------:R-:W-:Y:S04]  /*143f0*/  STL.64 [R1+0x208], R194 ;  /* 0x000208c201007387 */ /* 0x000fe80000100a00 */
[----:B------:R-:W-:Y:S01]  /*14400*/  STL.64 [R1+0x210], R196 ;  /* 0x000210c401007387 */ /* 0x000fe20000100a00 */
[----:B------:R-:W-:-:S02]  /*14410*/  WARPGROUP.DEPBAR.LE gsb0, 0x0 ;  /* 0x00008000000079c5 */ /* 0x000fc40000010000 */
[----:B------:R-:W-:-:S06]  /*14420*/  WARPGROUP.ARRIVE ;  /* 0x00000000000079c5 */ /* 0x000fcc0000000000 */
[----:B------:R-:W-:Y:S01]  /*14430*/  HGMMA.64x16x16.F32.BF16 R80, gdesc[UR44], R80, gsb0 ;  /* 0x002000002c5079f0 */ /* 0x000fe20008001850 */
[----:B------:R0:W-:Y:S04]  /*14440*/  STL.64 [R1+0x218], R198 ;  /* 0x000218c601007387 */ /* 0x0001e80000100a00 */
[----:B0-----:R-:W2:Y:S04]  /*14450*/  LDL.LU.64 R198, [R1+0x968] ;  /* 0x0009680001c67983 */ /* 0x001ea80000300a00 */
[----:B------:R-:W2:Y:S04]  /*14460*/  LDL.LU.64 R196, [R1+0x960] ;  /* 0x0009600001c47983 */ /* 0x000ea80000300a00 */
[----:B------:R-:W2:Y:S04]  /*14470*/  LDL.LU.64 R194, [R1+0x958] ;  /* 0x0009580001c27983 */ /* 0x000ea80000300a00 */
[----:B------:R-:W2:Y:S04]  /*14480*/  LDL.LU.64 R192, [R1+0x950] ;  /* 0x0009500001c07983 */ /* 0x000ea80000300a00 */
[----:B------:R0:W-:Y:S04]  /*14490*/  STL.64 [R1+0x280], R208 ;  /* 0x000280d001007387 */ /* 0x0001e80000100a00 */
[----:B------:R1:W-:Y:S04]  /*144a0*/  STL.64 [R1+0x288], R210 ;  /* 0x000288d201007387 */ /* 0x0003e80000100a00 */
[----:B------:R3:W-:Y:S04]  /*144b0*/  STL.64 [R1+0x290], R212 ;  /* 0x000290d401007387 */ /* 0x0007e80000100a00 */
[----:B------:R4:W-:Y:S04]  /*144c0*/  STL.64 [R1+0x298], R214 ;  /* 0x000298d601007387 */ /* 0x0009e80000100a00 */
[----:B0-----:R-:W2:Y:S04]  /*144d0*/  LDL.LU.64 R208, [R1+0x260] ;  /* 0x0002600001d07983 */ /* 0x001ea80000300a00 */
[----:B-1----:R-:W2:Y:S04]  /*144e0*/  LDL.LU.64 R210, [R1+0x268] ;  /* 0x0002680001d27983 */ /* 0x002ea80000300a00 */
[----:B---3--:R-:W2:Y:S04]  /*144f0*/  LDL.LU.64 R212, [R1+0x270] ;  /* 0x0002700001d47983 */ /* 0x008ea80000300a00 */
[----:B----4-:R-:W2:Y:S01]  /*14500*/  LDL.LU.64 R214, [R1+0x278] ;  /* 0x0002780001d67983 */ /* 0x010ea20000300a00 */
[----:B------:R-:W-:-:S02]  /*14510*/  WARPGROUP.DEPBAR.LE gsb0, 0x0 ;  /* 0x00008000000079c5 */ /* 0x000fc40000010000 */
[----:B------:R-:W-:Y:S01]  /*14520*/  WARPGROUP.ARRIVE ;  /* 0x00000000000079c5 */ /* 0x000fe20000000000 */
[----:B------:R-:W-:Y:S01]  /*14530*/  UMOV UR4, UR56 ;  /* 0x0000003800047c82 */ /* 0x000fe20008000000 */
[----:B------:R-:W-:-:S04]  /*14540*/  UMOV UR5, UR57 ;  /* 0x0000003900057c82 */ /* 0x000fc80008000000 */
        /* <DEDUP_REMOVED lines=18> */
[----:B------:R-:W-:Y:S01]  /*14670*/  IMAD.MOV.U32 R183, RZ, RZ, R0 ;  /* 0x000000ffffb77224 */ /* 0x000fe200078e0000 */
[----:B------:R-:W-:Y:S01]  /*14680*/  UMOV UR8, UR4 ;  /* 0x0000000400087c82 */ /* 0x000fe20008000000 */
[----:B------:R-:W-:Y:S01]  /*14690*/  UMOV UR9, UR5 ;  /* 0x0000000500097c82 */ /* 0x000fe20008000000 */
[----:B------:R-:W-:Y:S04]  /*146a0*/  STL.64 [R1+0x300], R228 ;  /* 0x000300e401007387 */ /* 0x000fe80000100a00 */
[----:B------:R0:W-:Y:S01]  /*146b0*/  STL.64 [R1+0x308], R230 ;  /* 0x000308e601007387 */ /* 0x0001e20000100a00 */
[----:B------:R-:W-:-:S02]  /*146c0*/  WARPGROUP.DEPBAR.LE gsb0, 0x0 ;  /* 0x00008000000079c5 */ /* 0x000fc40000010000 */
[----:B------:R-:W-:-:S06]  /*146d0*/  WARPGROUP.ARRIVE ;  /* 0x00000000000079c5 */ /* 0x000fcc0000000000 */
[----:B------:R-:W-:Y:S01]  /*146e0*/  HGMMA.64x16x16.F32.BF16 R176, gdesc[UR8], R176, gsb0 ;  /* 0x0020000008b079f0 */ /* 0x000fe200080018b0 */
[----:B------:R-:W-:Y:S04]  /*146f0*/  STL.64 [R1+0x310], R232 ;  /* 0x000310e801007387 */ /* 0x000fe80000100a00 */
[----:B------:R1:W-:Y:S04]  /*14700*/  STL.64 [R1+0x318], R234 ;  /* 0x000318ea01007387 */ /* 0x0003e80000100a00 */
[----:B0-----:R-:W3:Y:S04]  /*14710*/  LDL.LU.64 R230, [R1+0x948] ;  /* 0x0009480001e67983 */ /* 0x001ee80000300a00 */
        /* <DEDUP_REMOVED lines=9> */
[----:B-1----:R-:W-:-:S03]  /*147b0*/  IMAD.MOV.U32 R235, RZ, RZ, R23 ;  /* 0x000000ffffeb7224 */ /* 0x002fc600078e0017 */
[----:B------:R0:W-:Y:S04]  /*147c0*/  STL.64 [R1+0x3e0], R144 ;  /* 0x0003e09001007387 */ /* 0x0001e80000100a00 */
[----:B------:R1:W-:Y:S04]  /*147d0*/  STL.64 [R1+0x3e8], R146 ;  /* 0x0003e89201007387 */ /* 0x0003e80000100a00 */
[----:B------:R4:W-:Y:S04]  /*147e0*/  STL.64 [R1+0x3f0], R148 ;  /* 0x0003f09401007387 */ /* 0x0009e80000100a00 */
[----:B------:R4:W-:Y:S04]  /*147f0*/  STL.64 [R1+0x3f8], R150 ;  /* 0x0003f89601007387 */ /* 0x0009e80000100a00 */
[----:B------:R-:W-:Y:S04]  /*14800*/  STL.64 [R1+0x360], R16 ;  /* 0x0003601001007387 */ /* 0x000fe80000100a00 */
[----:B------:R-:W-:Y:S04]  /*14810*/  STL.64 [R1+0x368], R18 ;  /* 0x0003681201007387 */ /* 0x000fe80000100a00 */
[----:B------:R-:W-:Y:S04]  /*14820*/  STL.64 [R1+0x370], R20 ;  /* 0x0003701401007387 */ /* 0x000fe80000100a00 */
[----:B------:R-:W-:Y:S04]  /*14830*/  STL [R1+0x378], R22 ;  /* 0x0003781601007387 */ /* 0x000fe80000100800 */
[----:B------:R-:W-:Y:S01]  /*14840*/  STL [R1+0x878], R235 ;  /* 0x000878eb01007387 */ /* 0x000fe20000100800 */
[----:B------:R-:W-:-:S03]  /*14850*/  WARPGROUP.DEPBAR.LE gsb0, 0x0 ;  /* 0x00008000000079c5 */ /* 0x000fc60000010000 */
[----:B0-----:R-:W3:Y:S04]  /*14860*/  LDL.LU.64 R144, [R1+0x160] ;  /* 0x0001600001907983 */ /* 0x001ee80000300a00 */
[----:B-1----:R-:W3:Y:S04]  /*14870*/  LDL.LU.64 R146, [R1+0x168] ;  /* 0x0001680001927983 */ /* 0x002ee80000300a00 */
[----:B----4-:R-:W3:Y:S04]  /*14880*/  LDL.LU.64 R148, [R1+0x170] ;  /* 0x0001700001947983 */ /* 0x010ee80000300a00 */
[----:B------:R0:W-:Y:S04]  /*14890*/  STL.64 [R1+0x2e0], R176 ;  /* 0x0002e0b001007387 */ /* 0x0001e80000100a00 */
[----:B------:R1:W-:Y:S04]  /*148a0*/  STL.64 [R1+0x2e8], R178 ;  /* 0x0002e8b201007387 */ /* 0x0003e80000100a00 */
[----:B------:R4:W-:Y:S04]  /*148b0*/  STL.64 [R1+0x2f0], R180 ;  /* 0x0002f0b401007387 */ /* 0x0009e80000100a00 */
[----:B------:R4:W-:Y:S04]  /*148c0*/  STL.64 [R1+0x2f8], R182 ;  /* 0x0002f8b601007387 */ /* 0x0009e80000100a00 */
[----:B------:R-:W3:Y:S01]  /*148d0*/  LDL.LU.64 R150, [R1+0x178] ;  /* 0x0001780001967983 */ /* 0x000ee20000300a00 */
[----:B--2---:R-:W-:-:S03]  /*148e0*/  WARPGROUP.ARRIVE ;  /* 0x00000000000079c5 */ /* 0x004fc60000000000 */
[----:B0-----:R-:W2:Y:S01]  /*148f0*/  LDL.LU.64 R176, [R1+0xe0] ;  /* 0x0000e00001b07983 */ /* 0x001ea20000300a00 */
[----:B------:R-:W-:-:S03]  /*14900*/  UMOV UR12, UR4 ;  /* 0x00000004000c7c82 */ /* 0x000fc60008000000 */
[----:B-1----:R-:W2:Y:S01]  /*14910*/  LDL.LU.64 R178, [R1+0xe8] ;  /* 0x0000e80001b27983 */ /* 0x002ea20000300a00 */
[----:B------:R-:W-:Y:S02]  /*14920*/  UMOV UR13, UR5 ;  /* 0x00000005000d7c82 */ /* 0x000fe40008000000 */
[----:B------:R-:W-:Y:S01]  /*14930*/  HGMMA.64x16x16.F32.BF16 R208, gdesc[UR12], R208, gsb0 ;  /* 0x002000000cd079f0 */ /* 0x000fe200080018d0 */
[----:B----4-:R-:W2:Y:S04]  /*14940*/  LDL.LU.64 R180, [R1+0xf0] ;  /* 0x0000f00001b47983 */ /* 0x010ea80000300a00 */
[----:B------:R-:W2:Y:S01]  /*14950*/  LDL.LU.64 R182, [R1+0xf8] ;  /* 0x0000f80001b67983 */ /* 0x000ea20000300a00 */
[----:B------:R-:W-:Y:S02]  /*14960*/  WARPGROUP.DEPBAR.LE gsb0, 0x0 ;  /* 0x00008000000079c5 */ /* 0x000fe40000010000 */
[----:B------:R-:W-:Y:S01]  /*14970*/  MOV R234, R208 ;  /* 0x000000d000ea7202 */ /* 0x000fe20000000f00 */
        /* <DEDUP_REMOVED lines=11> */
[----:B------:R-:W-:Y:S01]  /*14a30*/  WARPGROUP.ARRIVE ;  /* 0x00000000000079c5 */ /* 0x000fe20000000000 */
[----:B------:R-:W-:Y:S01]  /*14a40*/  UMOV UR16, UR4 ;  /* 0x0000000400107c82 */ /* 0x000fe20008000000 */
[----:B------:R-:W-:-:S04]  /*14a50*/  UMOV UR17, UR5 ;  /* 0x0000000500117c82 */ /* 0x000fc80008000000 */
[----:B------:R-:W-:Y:S01]  /*14a60*/  HGMMA.64x16x16.F32.BF16 R8, gdesc[UR16], R8, gsb0 ;  /* 0x00200000100879f0 */ /* 0x000fe20008001808 */
[----:B------:R-:W-:Y:S01]  /*14a70*/  UMOV UR20, UR4 ;  /* 0x0000000400147c82 */ /* 0x000fe20008000000 */
[----:B------:R-:W-:Y:S01]  /*14a80*/  UMOV UR21, UR5 ;  /* 0x0000000500157c82 */ /* 0x000fe20008000000 */
[----:B------:R-:W-:Y:S02]  /*14a90*/  WARPGROUP.DEPBAR.LE gsb0, 0x0 ;  /* 0x00008000000079c5 */ /* 0x000fe40000010000 */
[----:B------:R-:W-:Y:S01]  /*14aa0*/  UMOV UR24, UR4 ;  /* 0x0000000400187c82 */ /* 0x000fe20008000000 */
        /* <DEDUP_REMOVED lines=70> */
[----:B------:R0:W-:Y:S04]  /*14f10*/  STL.64 [R1+0x1e0], R8 ;  /* 0x0001e00801007387 */ /* 0x0001e80000100a00 */
[----:B------:R1:W-:Y:S04]  /*14f20*/  STL.64 [R1+0x1e8], R10 ;  /* 0x0001e80a01007387 */ /* 0x0003e80000100a00 */
[----:B------:R-:W-:Y:S01]  /*14f30*/  STL.64 [R1+0x1f0], R12 ;  /* 0x0001f00c01007387 */ /* 0x000fe20000100a00 */
[----:B------:R-:W-:-:S03]  /*14f40*/  IMAD.MOV.U32 R7, RZ, RZ, R211 ;  /* 0x000000ffff077224 */ /* 0x000fc600078e00d3 */
[----:B------:R-:W-:Y:S01]  /*14f50*/  STL [R1+0x1f8], R14 ;  /* 0x0001f80e01007387 */ /* 0x000fe20000100800 */
[----:B0-----:R-:W-:Y:S01]  /*14f60*/  MOV R9, R209 ;  /* 0x000000d100097202 */ /* 0x001fe20000000f00 */
[----:B------:R-:W-:Y:S02]  /*14f70*/  IMAD.MOV.U32 R8, RZ, RZ, R210 ;  /* 0x000000ffff087224 */ /* 0x000fe400078e00d2 */
[----:B-1----:R-:W-:Y:S02]  /*14f80*/  IMAD.MOV.U32 R10, RZ, RZ, R208 ;  /* 0x000000ffff0a7224 */ /* 0x002fe400078e00d0 */
        /* <DEDUP_REMOVED lines=43> */
[----:B--2---:R-:W-:-:S06]  /*15240*/  WARPGROUP.ARRIVE ;  /* 0x00000000000079c5 */ /* 0x004fcc0000000000 */
        /* <DEDUP_REMOVED lines=11> */
[----:B------:R1:W-:Y:S01]  /*15300*/  STL.64 [R1+0x838], R128 ;  /* 0x0008388001007387 */ /* 0x0003e20000100a00 */
[----:B------:R-:W-:-:S03]  /*15310*/  IMAD.MOV.U32 R19, RZ, RZ, R176 ;  /* 0x000000ffff137224 */ /* 0x000fc600078e00b0 */
[----:B------:R-:W-:Y:S01]  /*15320*/  STL.64 [R1+0x870], R102 ;  /* 0x0008706601007387 */ /* 0x000fe20000100a00 */
[----:B------:R-:W-:-:S03]  /*15330*/  IMAD.MOV.U32 R20, RZ, RZ, R177 ;  /* 0x000000ffff147224 */ /* 0x000fc600078e00b1 */
[----:B------:R-:W-:Y:S04]  /*15340*/  STL.64 [R1+0x868], R100 ;  /* 0x0008686401007387 */ /* 0x000fe80000100a00 */
[----:B------:R-:W-:Y:S01]  /*15350*/  STL.64 [R1+0x860], R98 ;  /* 0x0008606201007387 */ /* 0x000fe20000100a00 */
[----:B------:R-:W-:-:S03]  /*15360*/  WARPGROUP.DEPBAR.LE gsb0, 0x0 ;  /* 0x00008000000079c5 */ /* 0x000fc60000010000 */
[----:B------:R2:W-:Y:S04]  /*15370*/  STL.64 [R1+0x858], R96 ;  /* 0x0008586001007387 */ /* 0x0005e80000100a00 */
[----:B------:R-:W3:Y:S04]  /*15380*/  LDL.LU R176, [R1+0x420] ;  /* 0x0004200001b07983 */ /* 0x000ee80000300800 */
[----:B------:R-:W3:Y:S01]  /*15390*/  LDL.LU R177, [R1+0x424] ;  /* 0x0004240001b17983 */ /* 0x000ee20000300800 */
[----:B------:R-:W-:-:S03]  /*153a0*/  IMAD.MOV.U32 R21, RZ, RZ, R178 ;  /* 0x000000ffff157224 */ /* 0x000fc600078e00b2 */
[----:B------:R4:W-:Y:S01]  /*153b0*/  STL.64 [R1+0x40], R208 ;  /* 0x000040d001007387 */ /* 0x0009e20000100a00 */
[----:B------:R-:W-:-:S03]  /*153c0*/  IMAD.MOV.U32 R22, RZ, RZ, R179 ;  /* 0x000000ffff167224 */ /* 0x000fc600078e00b3 */
[----:B------:R4:W-:Y:S01]  /*153d0*/  STL.64 [R1+0x48], R210 ;  /* 0x000048d201007387 */ /* 0x0009e20000100a00 */
[----:B------:R-:W-:-:S03]  /*153e0*/  IMAD.MOV.U32 R23, RZ, RZ, R180 ;  /* 0x000000ffff177224 */ /* 0x000fc600078e00b4 */
[----:B------:R4:W-:Y:S01]  /*153f0*/  STL.64 [R1+0x50], R212 ;  /* 0x000050d401007387 */ /* 0x0009e20000100a00 */
[----:B------:R-:W-:-:S03]  /*15400*/  IMAD.MOV.U32 R232, RZ, RZ, R181 ;  /* 0x000000ffffe87224 */ /* 0x000fc600078e00b5 */
[----:B------:R4:W-:Y:S01]  /*15410*/  STL.64 [R1+0x58], R214 ;  /* 0x000058d601007387 */ /* 0x0009e20000100a00 */
        /* <DEDUP_REMOVED lines=16> */
[----:B-1----:R-:W3:Y:S04]  /*15520*/  LDL.LU R128, [R1+0x240] ;  /* 0x0002400001807983 */ /* 0x002ee80000300800 */
        /* <DEDUP_REMOVED lines=23> */
[----:B--2---:R-:W2:Y:S04]  /*156a0*/  LDL.LU R96, [R1+0x1c0] ;  /* 0x0001c00001607983 */ /* 0x004ea80000300800 */
        /* <DEDUP_REMOVED lines=17> */
[----:B------:R-:W-:-:S02]  /*157c0*/  IMAD.MOV.U32 R18, RZ, RZ, R144 ;  /* 0x000000ffff127224 */ /* 0x000fc400078e0090 */
[----:B------:R-:W-:Y:S01]  /*157d0*/  IMAD.MOV.U32 R17, RZ, RZ, R145 ;  /* 0x000000ffff117224 */ /* 0x000fe200078e0091 */
[----:B------:R-:W2:Y:S01]  /*157e0*/  LDL.LU R144, [R1+0x3c0] ;  /* 0x0003c00001907983 */ /* 0x000ea20000300800 */
[----:B------:R-:W-:Y:S02]  /*157f0*/  IMAD.MOV.U32 R235, RZ, RZ, R15 ;  /* 0x000000ffffeb7224 */ /* 0x000fe400078e000f */
[----:B------:R-:W-:Y:S01]  /*15800*/  IMAD.MOV.U32 R16, RZ, RZ, R146 ;  /* 0x000000ffff107224 */ /* 0x000fe200078e0092 */
[----:B------:R-:W2:Y:S01]  /*15810*/  LDL.LU R145, [R1+0x3c4] ;  /* 0x0003c40001917983 */ /* 0x000ea20000300800 */
        /* <DEDUP_REMOVED lines=10> */
[----:B------:R-:W2:Y:S01]  /*158c0*/  LDL.LU R151, [R1+0x3dc] ;  /* 0x0003dc0001977983 */ /* 0x000ea20000300800 */
[----:B------:R-:W-:Y:S01]  /*158d0*/  UMOV UR20, UR56 ;  /* 0x0000003800147c82 */ /* 0x000fe20008000000 */
[----:B------:R-:W-:Y:S01]  /*158e0*/  UMOV UR21, UR57 ;  /* 0x0000003900157c82 */ /* 0x000fe20008000000 */
[----:B------:R-:W-:Y:S01]  /*158f0*/  UMOV UR16, UR56 ;  /* 0x0000003800107c82 */ /* 0x000fe20008000000 */
[----:B------:R-:W-:Y:S01]  /*15900*/  UMOV UR17, UR57 ;  /* 0x0000003900117c82 */ /* 0x000fe20008000000 */
[----:B----4-:R-:W4:Y:S04]  /*15910*/  LDL.LU R208, [R1+0x3a0] ;  /* 0x0003a00001d07983 */ /* 0x010f280000300800 */
[----:B------:R-:W4:Y:S04]  /*15920*/  LDL.LU R209, [R1+0x3a4] ;  /* 0x0003a40001d17983 */ /* 0x000f280000300800 */
[----:B------:R-:W4:Y:S04]  /*15930*/  LDL.LU R210, [R1+0x3a8] ;  /* 0x0003a80001d27983 */ /* 0x000f280000300800 */
[----:B------:R-:W4:Y:S04]  /*15940*/  LDL.LU R211, [R1+0x3ac] ;  /* 0x0003ac0001d37983 */ /* 0x000f280000300800 */
[----:B------:R-:W4:Y:S04]  /*15950*/  LDL.LU R212, [R1+0x3b0] ;  /* 0x0003b00001d47983 */ /* 0x000f280000300800 */
[----:B------:R-:W4:Y:S04]  /*15960*/  LDL.LU R213, [R1+0x3b4] ;  /* 0x0003b40001d57983 */ /* 0x000f280000300800 */
[----:B------:R-:W4:Y:S04]  /*15970*/  LDL.LU R214, [R1+0x3b8] ;  /* 0x0003b80001d67983 */ /* 0x000f280000300800 */
[----:B------:R-:W4:Y:S01]  /*15980*/  LDL.LU R215, [R1+0x3bc] ;  /* 0x0003bc0001d77983 */ /* 0x000f220000300800 */
[----:B---3--:R-:W-:-:S06]  /*15990*/  WARPGROUP.ARRIVE ;  /* 0x00000000000079c5 */ /* 0x008fcc0000000000 */
[----:B------:R-:W-:Y:S03]  /*159a0*/  HGMMA.64x16x16.F32.BF16 R80, gdesc[UR24], R80, gsb0 ;  /* 0x00200000185079f0 */ /* 0x000fe60008001850 */
[----:B------:R-:W-:Y:S02]  /*159b0*/  WARPGROUP.DEPBAR.LE gsb0, 0x0 ;  /* 0x00008000000079c5 */ /* 0x000fe40000010000 */
[----:B------:R-:W-:-:S06]  /*159c0*/  WARPGROUP.ARRIVE ;  /* 0x00000000000079c5 */ /* 0x000fcc0000000000 */
[----:B------:R-:W-:Y:S03]  /*159d0*/  HGMMA.64x16x16.F32.BF16 R112, gdesc[UR20], R112, gsb0 ;  /* 0x00200000147079f0 */ /* 0x000fe60008001870 */
        /* <DEDUP_REMOVED lines=31> */
[----:B------:R-:W-:-:S03]  /*15bd0*/  UMOV UR7, 0x40000040 ;  /* 0x4000004000077882 */ /* 0x000fc60000000000 */
[----:B------:R-:W-:Y:S02]  /*15be0*/  UMOV UR4, UR12 ;  /* 0x0000000c00047c82 */ /* 0x000fe40008000000 */
        /* <DEDUP_REMOVED lines=18> */
[----:B----4-:R-:W-:-:S06]  /*15d10*/  WARPGROUP.ARRIVE ;  /* 0x00000000000079c5 */ /* 0x010fcc0000000000 */
        /* <DEDUP_REMOVED lines=33> */
[----:B------:R4:W-:Y:S04]  /*15f30*/  STL.64 [R1+0x438], R182 ;  /* 0x000438b601007387 */ /* 0x0009e80000100a00 */
[----:B0-----:R-:W2:Y:S04]  /*15f40*/  LDL.LU R160, [R1+0xa0] ;  /* 0x0000a00001a07983 */ /* 0x001ea80000300800 */
[----:B------:R-:W2:Y:S04]  /*15f50*/  LDL.LU R161, [R1+0xa4] ;  /* 0x0000a40001a17983 */ /* 0x000ea80000300800 */
[----:B------:R0:W-:Y:S04]  /*15f60*/  STL.64 [R1+0x3a0], R208 ;  /* 0x0003a0d001007387 */ /* 0x0001e80000100a00 */
[----:B------:R0:W-:Y:S04]  /*15f70*/  STL.64 [R1+0x3a8], R210 ;  /* 0x0003a8d201007387 */ /* 0x0001e80000100a00 */
[----:B------:R0:W-:Y:S04]  /*15f80*/  STL.64 [R1+0x3b0], R212 ;  /* 0x0003b0d401007387 */ /* 0x0001e80000100a00 */
[----:B------:R0:W-:Y:S04]  /*15f90*/  STL.64 [R1+0x3b8], R214 ;  /* 0x0003b8d601007387 */ /* 0x0001e80000100a00 */
[----:B-1----:R-:W2:Y:S04]  /*15fa0*/  LDL.LU R162, [R1+0xa8] ;  /* 0x0000a80001a27983 */ /* 0x002ea80000300800 */
[----:B------:R-:W2:Y:S04]  /*15fb0*/  LDL.LU R163, [R1+0xac] ;  /* 0x0000ac0001a37983 */ /* 0x000ea80000300800 */
[----:B----4-:R-:W2:Y:S04]  /*15fc0*/  LDL.LU R164, [R1+0xb0] ;  /* 0x0000b00001a47983 */ /* 0x010ea80000300800 */
[----:B------:R-:W2:Y:S04]  /*15fd0*/  LDL.LU R165, [R1+0xb4] ;  /* 0x0000b40001a57983 */ /* 0x000ea80000300800 */
[----:B------:R-:W2:Y:S04]  /*15fe0*/  LDL.LU R166, [R1+0xb8] ;  /* 0x0000b80001a67983 */ /* 0x000ea80000300800 */
[----:B------:R-:W2:Y:S04]  /*15ff0*/  LDL.LU R167, [R1+0xbc] ;  /* 0x0000bc0001a77983 */ /* 0x000ea80000300800 */
        /* <DEDUP_REMOVED lines=32> */
[----:B------:R-:W-:-:S03]  /*16200*/  UIADD3 UR10, UR60, 0x104, URZ ;  /* 0x000001043c0a7890 */ /* 0x000fc6000fffe03f */
[----:B------:R-:W4:Y:S04]  /*16210*/  LDL.LU R128, [R1+0x120] ;  /* 0x0001200001807983 */ /* 0x000f280000300800 */
[----:B------:R-:W4:Y:S01]  /*16220*/  LDL.LU R129, [R1+0x124] ;  /* 0x0001240001817983 */ /* 0x000f220000300800 */
[----:B------:R-:W-:-:S03]  /*16230*/  UMOV UR8, UR4 ;  /* 0x0000000400087c82 */ /* 0x000fc60008000000 */
[----:B------:R-:W4:Y:S01]  /*16240*/  LDL.LU R130, [R1+0x128] ;  /* 0x0001280001827983 */ /* 0x000f220000300800 */
[----:B------:R-:W-:Y:S01]  /*16250*/  UMOV UR9, UR5 ;  /* 0x0000000500097c82 */ /* 0x000fe20008000000 */
[----:B------:R-:W-:Y:S02]  /*16260*/  UMOV UR11, 0x40000040 ;  /* 0x40000040000b7882 */ /* 0x000fe40000000000 */
        /* <DEDUP_REMOVED lines=10> */
[----:B------:R-:W-:Y:S01]  /*16310*/  UIADD3 UR18, UR60, 0x204, URZ ;  /* 0x000002043c127890 */ /* 0x000fe2000fffe03f */
[----:B------:R-:W4:Y:S01]  /*16320*/  LDL.LU R192, [R1+0x20] ;  /* 0x0000200001c07983 */ /* 0x000f220000300800 */
[----:B------:R-:W-:-:S03]  /*16330*/  UMOV UR17, UR19 ;  /* 0x0000001300117c82 */ /* 0x000fc60008000000 */
[----:B------:R-:W4:Y:S01]  /*16340*/  LDL.LU R193, [R1+0x24] ;  /* 0x0000240001c17983 */ /* 0x000f220000300800 */
[----:B------:R-:W-:-:S03]  /*16350*/  UMOV UR19, 0x40000040 ;  /* 0x4000004000137882 */ /* 0x000fc60000000000 */
        /* <DEDUP_REMOVED lines=15> */
[----:B------:R-:W-:Y:S01]  /*16450*/  STL.64 [R1+0x320], R144 ;  /* 0x0003209001007387 */ /* 0x000fe20000100a00 */
[----:B------:R-:W-:Y:S02]  /*16460*/  WARPGROUP.DEPBAR.LE gsb0, 0x0 ;  /* 0x00008000000079c5 */ /* 0x000fe40000010000 */
[----:B----4-:R-:W-:-:S06]  /*16470*/  WARPGROUP.ARRIVE ;  /* 0x00000000000079c5 */ /* 0x010fcc0000000000 */
[----:B------:R-:W-:Y:S01]  /*16480*/  HGMMA.64x16x16.F32.BF16 R208, gdesc[UR16], R208, gsb0 ;  /* 0x0020000010d079f0 */ /* 0x000fe200080018d0 */
        /* <DEDUP_REMOVED lines=116> */
[----:B0-----:R-:W4:Y:S04]  /*16bd0*/  LDL.LU R192, [R1] ;  /* 0x0000000001c07983 */ /* 0x001f280000300800 */
[----:B------:R-:W4:Y:S04]  /*16be0*/  LDL.LU R193, [R1+0x4] ;  /* 0x0000040001c17983 */ /* 0x000f280000300800 */
[----:B-1----:R-:W4:Y:S04]  /*16bf0*/  LDL.LU R194, [R1+0x8] ;  /* 0x0000080001c27983 */ /* 0x002f280000300800 */
[----:B------:R-:W4:Y:S04]  /*16c00*/  LDL.LU R195, [R1+0xc] ;  /* 0x00000c0001c37983 */ /* 0x000f280000300800 */
[----:B--2---:R-:W4:Y:S04]  /*16c10*/  LDL.LU R196, [R1+0x10] ;  /* 0x0000100001c47983 */ /* 0x004f280000300800 */
[----:B------:R-:W4:Y:S04]  /*16c20*/  LDL.LU R197, [R1+0x14] ;  /* 0x0000140001c57983 */ /* 0x000f280000300800 */
[----:B---3--:R-:W4:Y:S04]  /*16c30*/  LDL.LU R198, [R1+0x18] ;  /* 0x0000180001c67983 */ /* 0x008f280000300800 */
[----:B------:R-:W4:Y:S01]  /*16c40*/  LDL.LU R199, [R1+0x1c] ;  /* 0x00001c0001c77983 */ /* 0x000f220000300800 */
        /* <DEDUP_REMOVED lines=11> */
[----:B------:R-:W2:Y:S01]  /*16d00*/  LDL.LU.64 R128, [R1+0x80] ;  /* 0x0000800001807983 */ /* 0x000ea20000300a00 */
[----:B------:R-:W-:Y:S01]  /*16d10*/  UMOV UR36, UR56 ;  /* 0x0000003800247c82 */ /* 0x000fe20008000000 */
[----:B------:R-:W-:-:S02]  /*16d20*/  UMOV UR37, UR57 ;  /* 0x0000003900257c82 */ /* 0x000fc40008000000 */
[----:B------:R-:W2:Y:S04]  /*16d30*/  LDL.LU.64 R130, [R1+0x88] ;  /* 0x0000880001827983 */ /* 0x000ea80000300a00 */
[----:B------:R-:W2:Y:S04]  /*16d40*/  LDL.LU.64 R132, [R1+0x90] ;  /* 0x0000900001847983 */ /* 0x000ea80000300a00 */
[----:B------:R-:W2:Y:S04]  /*16d50*/  LDL.LU.64 R134, [R1+0x98] ;  /* 0x0000980001867983 */ /* 0x000ea80000300a00 */
[----:B------:R-:W3:Y:S04]  /*16d60*/  LDL.LU.64 R160, [R1+0x100] ;  /* 0x0001000001a07983 */ /* 0x000ee80000300a00 */
[----:B------:R-:W3:Y:S04]  /*16d70*/  LDL.LU.64 R162, [R1+0x108] ;  /* 0x0001080001a27983 */ /* 0x000ee80000300a00 */
[----:B------:R-:W3:Y:S04]  /*16d80*/  LDL.LU.64 R164, [R1+0x110] ;  /* 0x0001100001a47983 */ /* 0x000ee80000300a00 */
[----:B------:R-:W3:Y:S01]  /*16d90*/  LDL.LU.64 R166, [R1+0x118] ;  /* 0x0001180001a67983 */ /* 0x000ee20000300a00 */
[----:B------:R-:W-:-:S02]  /*16da0*/  WARPGROUP.DEPBAR.LE gsb0, 0x0 ;  /* 0x00008000000079c5 */ /* 0x000fc40000010000 */
        /* <DEDUP_REMOVED lines=14> */
[----:B------:R-:W-:Y:S04]  /*16e90*/  STL.64 [R1+0x728], R208 ;  /* 0x000728d001007387 */ /* 0x000fe80000100a00 */
[----:B------:R-:W-:Y:S04]  /*16ea0*/  STL [R1+0x7b4], R176 ;  /* 0x0007b4b001007387 */ /* 0x000fe80000100800 */
[----:B------:R-:W-:Y:S04]  /*16eb0*/  STL [R1+0x7b0], R177 ;  /* 0x0007b0b101007387 */ /* 0x000fe80000100800 */
[----:B------:R-:W-:Y:S01]  /*16ec0*/  STL [R1+0x7ac], R178 ;  /* 0x0007acb201007387 */ /* 0x000fe20000100800 */
[----:B------:R-:W-:-:S03]  /*16ed0*/  UMOV UR32, UR56 ;  /* 0x0000003800207c82 */ /* 0x000fc60008000000 */
[----:B------:R-:W-:Y:S01]  /*16ee0*/  STL [R1+0x7a8], R179 ;  /* 0x0007a8b301007387 */ /* 0x000fe20000100800 */
[----:B------:R-:W-:-:S03]  /*16ef0*/  UMOV UR33, UR57 ;  /* 0x0000003900217c82 */ /* 0x000fc60008000000 */
[----:B------:R-:W-:Y:S04]  /*16f00*/  STL [R1+0x724], R180 ;  /* 0x000724b401007387 */ /* 0x000fe80000100800 */
[----:B------:R-:W-:Y:S04]  /*16f10*/  STL [R1+0x720], R181 ;  /* 0x000720b501007387 */ /* 0x000fe80000100800 */
[----:B------:R-:W-:Y:S04]  /*16f20*/  STL [R1+0x71c], R182 ;  /* 0x00071cb601007387 */ /* 0x000fe80000100800 */
[----:B------:R-:W-:Y:S01]  /*16f30*/  STL [R1+0x718], R183 ;  /* 0x000718b701007387 */ /* 0x000fe20000100800 */
[----:B------:R-:W-:-:S02]  /*16f40*/  WARPGROUP.DEPBAR.LE gsb0, 0x0 ;  /* 0x00008000000079c5 */ /* 0x000fc40000010000 */
[----:B----4-:R-:W-:Y:S01]  /*16f50*/  WARPGROUP.ARRIVE ;  /* 0x00000000000079c5 */ /* 0x010fe20000000000 */
[----:B------:R-:W-:Y:S04]  /*16f60*/  STL [R1+0x714], R144 ;  /* 0x0007149001007387 */ /* 0x000fe80000100800 */
        /* <DEDUP_REMOVED lines=48> */
[----:B------:R-:W-:Y:S01]  /*17270*/  STL [R1+0x7d4], R140 ;  /* 0x0007d48c01007387 */ /* 0x000fe20000100800 */
[----:B------:R-:W-:-:S03]  /*17280*/  WARPGROUP.DEPBAR.LE gsb0, 0x0 ;  /* 0x00008000000079c5 */ /* 0x000fc60000010000 */
[----:B------:R-:W-:Y:S04]  /*17290*/  STL [R1+0x7d0], R141 ;  /* 0x0007d08d01007387 */ /* 0x000fe80000100800 */
[----:B------:R-:W-:Y:S04]  /*172a0*/  STL [R1+0x7cc], R142 ;  /* 0x0007cc8e01007387 */ /* 0x000fe80000100800 */
[----:B------:R-:W-:Y:S04]  /*172b0*/  STL [R1+0x7c8], R143 ;  /* 0x0007c88f01007387 */ /* 0x000fe80000100800 */
[----:B------:R0:W-:Y:S04]  /*172c0*/  STL.64 [R1], R192 ;  /* 0x000000c001007387 */ /* 0x0001e80000100a00 */
[----:B------:R1:W-:Y:S04]  /*172d0*/  STL.64 [R1+0x8], R194 ;  /* 0x000008c201007387 */ /* 0x0003e80000100a00 */
[----:B------:R4:W-:Y:S04]  /*172e0*/  STL.64 [R1+0x10], R196 ;  /* 0x000010c401007387 */ /* 0x0009e80000100a00 */
[----:B------:R2:W-:Y:S04]  /*172f0*/  STL.64 [R1+0x18], R198 ;  /* 0x000018c601007387 */ /* 0x0005e80000100a00 */
[----:B0-----:R-:W3:Y:S04]  /*17300*/  LDL.LU.64 R192, [R1+0x180] ;  /* 0x0001800001c07983 */ /* 0x001ee80000300a00 */
[----:B-1----:R-:W3:Y:S04]  /*17310*/  LDL.LU.64 R194, [R1+0x188] ;  /* 0x0001880001c27983 */ /* 0x002ee80000300a00 */
[----:B----4-:R-:W4:Y:S04]  /*17320*/  LDL.LU.64 R196, [R1+0x190] ;  /* 0x0001900001c47983 */ /* 0x010f280000300a00 */
[----:B--2---:R-:W4:Y:S01]  /*17330*/  LDL.LU.64 R198, [R1+0x198] ;  /* 0x0001980001c67983 */ /* 0x004f220000300a00 */
[----:B------:R-:W-:Y:S01]  /*17340*/  WARPGROUP.ARRIVE ;  /* 0x00000000000079c5 */ /* 0x000fe20000000000 */
[----:B------:R-:W-:Y:S01]  /*17350*/  UMOV UR28, UR56 ;  /* 0x00000038001c7c82 */ /* 0x000fe20008000000 */
[----:B------:R-:W-:Y:S01]  /*17360*/  UMOV UR29, UR57 ;  /* 0x00000039001d7c82 */ /* 0x000fe20008000000 */
[----:B------:R-:W2:Y:S03]  /*17370*/  LDL.LU.64 R96, [R1+0x200] ;  /* 0x0002000001607983 */ /* 0x000ea60000300a00 */
[----:B------:R-:W-:Y:S01]  /*17380*/  HGMMA.64x16x16.F32.BF16 R128, gdesc[UR28], R128, gsb0 ;  /* 0x002000001c8079f0 */ /* 0x000fe20008001880 */
[----:B------:R-:W2:Y:S04]  /*17390*/  LDL.LU.64 R98, [R1+0x208] ;  /* 0x0002080001627983 */ /* 0x000ea80000300a00 */
[----:B------:R-:W2:Y:S04]  /*173a0*/  LDL.LU.64 R100, [R1+0x210] ;  /* 0x0002100001647983 */ /* 0x000ea80000300a00 */
[----:B------:R-:W2:Y:S01]  /*173b0*/  LDL.LU.64 R102, [R1+0x218] ;  /* 0x0002180001667983 */ /* 0x000ea20000300a00 */
[----:B------:R-:W-:Y:S01]  /*173c0*/  UMOV UR24, UR56 ;  /* 0x0000003800187c82 */ /* 0x000fe20008000000 */
[----:B------:R-:W-:Y:S01]  /*173d0*/  UMOV UR25, UR57 ;  /* 0x0000003900197c82 */ /* 0x000fe20008000000 */
[----:B------:R-:W-:-:S02]  /*173e0*/  WARPGROUP.DEPBAR.LE gsb0, 0x0 ;  /* 0x00008000000079c5 */ /* 0x000fc40000010000 */
[----:B---3--:R-:W-:Y:S01]  /*173f0*/  WARPGROUP.ARRIVE ;  /* 0x00000000000079c5 */ /* 0x008fe20000000000 */
[----:B------:R-:W-:Y:S02]  /*17400*/  IMAD.MOV.U32 R84, RZ, RZ, R128 ;  /* 0x000000ffff547224 */ /* 0x000fe400078e0080 */
[----:B------:R-:W-:Y:S02]  /*17410*/  IMAD.MOV.U32 R85, RZ, RZ, R129 ;  /* 0x000000ffff557224 */ /* 0x000fe400078e0081 */
[----:B------:R-:W-:Y:S01]  /*17420*/  IMAD.MOV.U32 R86, RZ, RZ, R130 ;  /* 0x000000ffff567224 */ /* 0x000fe200078e0082 */
[----:B------:R-:W3:Y:S01]  /*17430*/  LDL.LU.64 R128, [R1+0x280] ;  /* 0x0002800001807983 */ /* 0x000ee20000300a00 */
[----:B------:R-:W-:Y:S01]  /*17440*/  IMAD.MOV.U32 R87, RZ, RZ, R131 ;  /* 0x000000ffff577224 */ /* 0x000fe200078e0083 */
[----:B------:R-:W-:Y:S01]  /*17450*/  MOV R54, R134 ;  /* 0x0000008600367202 */ /* 0x000fe20000000f00 */
[----:B------:R-:W-:Y:S01]  /*17460*/  IMAD.MOV.U32 R52, RZ, RZ, R132 ;  /* 0x000000ffff347224 */ /* 0x000fe200078e0084 */
[----:B------:R-:W3:Y:S01]  /*17470*/  LDL.LU.64 R130, [R1+0x288] ;  /* 0x0002880001827983 */ /* 0x000ee20000300a00 */
[----:B------:R-:W-:Y:S01]  /*17480*/  IMAD.MOV.U32 R53, RZ, RZ, R133 ;  /* 0x000000ffff357224 */ /* 0x000fe200078e0085 */
[----:B------:R-:W-:Y:S01]  /*17490*/  HGMMA.64x16x16.F32.BF16 R160, gdesc[UR24], R160, gsb0 ;  /* 0x0020000018a079f0 */ /* 0x000fe200080018a0 */
[----:B------:R-:W-:Y:S01]  /*174a0*/  IMAD.MOV.U32 R55, RZ, RZ, R135 ;  /* 0x000000ffff377224 */ /* 0x000fe200078e0087 */
[----:B------:R-:W3:Y:S04]  /*174b0*/  LDL.LU.64 R132, [R1+0x290] ;  /* 0x0002900001847983 */ /* 0x000ee80000300a00 */
[----:B------:R-:W3:Y:S01]  /*174c0*/  LDL.LU.64 R134, [R1+0x298] ;  /* 0x0002980001867983 */ /* 0x000ee20000300a00 */
[----:B------:R-:W-:Y:S01]  /*174d0*/  UMOV UR20, UR56 ;  /* 0x0000003800147c82 */ /* 0x000fe20008000000 */
[----:B------:R-:W-:Y:S01]  /*174e0*/  UMOV UR21, UR57 ;  /* 0x0000003900157c82 */ /* 0x000fe20008000000 */
[----:B------:R-:W-:-:S02]  /*174f0*/  WARPGROUP.DEPBAR.LE gsb0, 0x0 ;  /* 0x00008000000079c5 */ /* 0x000fc40000010000 */
[----:B------:R-:W-:Y:S02]  /*17500*/  IMAD.MOV.U32 R115, RZ, RZ, R160 ;  /* 0x000000ffff737224 */ /* 0x000fe400078e00a0 */
[----:B------:R-:W-:Y:S02]  /*17510*/  IMAD.MOV.U32 R116, RZ, RZ, R161 ;  /* 0x000000ffff747224 */ /* 0x000fe400078e00a1 */
[----:B------:R-:W-:Y:S01]  /*17520*/  IMAD.MOV.U32 R117, RZ, RZ, R162 ;  /* 0x000000ffff757224 */ /* 0x000fe200078e00a2 */
[----:B------:R-:W3:Y:S01]  /*17530*/  LDL.LU.64 R160, [R1+0x300] ;  /* 0x0003000001a07983 */ /* 0x000ee20000300a00 */
[----:B------:R-:W-:Y:S02]  /*17540*/  IMAD.MOV.U32 R118, RZ, RZ, R163 ;  /* 0x000000ffff767224 */ /* 0x000fe400078e00a3 */
[----:B------:R-:W-:Y:S01]  /*17550*/  IMAD.MOV.U32 R119, RZ, RZ, R164 ;  /* 0x000000ffff777224 */ /* 0x000fe200078e00a4 */
[----:B------:R-:W3:Y:S01]  /*17560*/  LDL.LU.64 R162, [R1+0x308] ;  /* 0x0003080001a27983 */ /* 0x000ee20000300a00 */
[----:B------:R-:W-:-:S02]  /*17570*/  IMAD.MOV.U32 R81, RZ, RZ, R165 ;  /* 0x000000ffff517224 */ /* 0x000fc400078e00a5 */
[----:B------:R-:W-:Y:S01]  /*17580*/  IMAD.MOV.U32 R82, RZ, RZ, R166 ;  /* 0x000000ffff527224 */ /* 0x000fe200078e00a6 */
[----:B------:R-:W3:Y:S01]  /*17590*/  LDL.LU.64 R164, [R1+0x310] ;  /* 0x0003100001a47983 */ /* 0x000ee20000300a00 */
[----:B------:R-:W-:-:S03]  /*175a0*/  IMAD.MOV.U32 R83, RZ, RZ, R167 ;  /* 0x000000ffff537224 */ /* 0x000fc600078e00a7 */
[----:B------:R-:W3:Y:S01]  /*175b0*/  LDL.LU.64 R166, [R1+0x318] ;  /* 0x0003180001a67983 */ /* 0x000ee20000300a00 */
[----:B----4-:R-:W-:-:S06]  /*175c0*/  WARPGROUP.ARRIVE ;  /* 0x00000000000079c5 */ /* 0x010fcc0000000000 */
[----:B------:R-:W-:Y:S03]  /*175d0*/  HGMMA.64x16x16.F32.BF16 R192, gdesc[UR20], R192, gsb0 ;  /* 0x0020000014c079f0 */ /* 0x000fe600080018c0 */
[----:B------:R-:W-:Y:S02]  /*175e0*/  WARPGROUP.DEPBAR.LE gsb0, 0x0 ;  /* 0x00008000000079c5 */ /* 0x000fe40000010000 */
[----:B------:R-:W-:Y:S02]  /*175f0*/  IMAD.MOV.U32 R148, RZ, RZ, R192 ;  /* 0x000000ffff947224 */ /* 0x000fe400078e00c0 */
[----:B------:R-:W-:Y:S01]  /*17600*/  IMAD.MOV.U32 R149, RZ, RZ, R193 ;  /* 0x000000ffff957224 */ /* 0x000fe200078e00c1 */
[----:B------:R-:W4:Y:S01]  /*17610*/  LDL.LU R192, [R1+0x380] ;  /* 0x0003800001c07983 */ /* 0x000f220000300800 */
[----:B------:R-:W-:Y:S01]  /*17620*/  IMAD.MOV.U32 R150, RZ, RZ, R194 ;  /* 0x000000ffff967224 */ /* 0x000fe200078e00c2 */
[----:B------:R-:W-:-:S02]  /*17630*/  MOV R151, R195 ;  /* 0x000000c300977202 */ /* 0x000fc40000000f00 */
        /* <DEDUP_REMOVED lines=11> */
[----:B--2---:R-:W-:Y:S01]  /*176f0*/  WARPGROUP.ARRIVE ;  /* 0x00000000000079c5 */ /* 0x004fe20000000000 */
[----:B------:R-:W-:Y:S01]  /*17700*/  UMOV UR16, UR56 ;  /* 0x0000003800107c82 */ /* 0x000fe20008000000 */
[----:B------:R-:W-:-:S04]  /*17710*/  UMOV UR17, UR57 ;  /* 0x0000003900117c82 */ /* 0x000fc80008000000 */
        /* <DEDUP_REMOVED lines=10> */
[----:B------:R-:W-:Y:S01]  /*177c0*/  UMOV UR9, UR57 ;  /* 0x0000003900097c82 */ /* 0x000fe20008000000 */
[----:B------:R-:W-:Y:S02]  /*177d0*/  WARPGROUP.DEPBAR.LE gsb0, 0x0 ;  /* 0x00008000000079c5 */ /* 0x000fe40000010000 */
[----:B------:R-:W-:-:S06]  /*177e0*/  WARPGROUP.ARRIVE ;  /* 0x00000000000079c5 */ /* 0x000fcc0000000000 */
[----:B------:R-:W-:Y:S01]  /*177f0*/  HGMMA.64x16x16.F32.BF16 R160, gdesc[UR8], R160, gsb0 ;  /* 0x0020000008a079f0 */ /* 0x000fe200080018a0 */
[----:B------:R-:W-:Y:S01]  /*17800*/  MOV R6, UR47 ;  /* 0x0000002f00067c02 */ /* 0x000fe20008000f00 */
[----:B------:R-:W-:Y:S01]  /*17810*/  UMOV UR44, UR56 ;  /* 0x00000038002c7c82 */ /* 0x000fe20008000000 */
[----:B------:R-:W-:Y:S01]  /*17820*/  MOV R4, UR46 ;  /* 0x0000002e00047c02 */ /* 0x000fe20008000f00 */
[----:B------:R-:W-:Y:S01]  /*17830*/  UMOV UR45, UR57 ;  /* 0x00000039002d7c82 */ /* 0x000fe20008000000 */
[----:B------:R-:W-:Y:S01]  /*17840*/  UMOV UR46, UR52 ;  /* 0x00000034002e7c82 */ /* 0x000fe20008000000 */
[----:B------:R-:W-:Y:S01]  /*17850*/  UMOV UR47, UR53 ;  /* 0x00000035002f7c82 */ /* 0x000fe20008000000 */
[----:B------:R-:W-:Y:S02]  /*17860*/  WARPGROUP.DEPBAR.LE gsb0, 0x0 ;  /* 0x00008000000079c5 */ /* 0x000fe40000010000 */
[----:B------:R-:W-:Y:S02]  /*17870*/  IMAD.MOV.U32 R44, RZ, RZ, R19 ;  /* 0x000000ffff2c7224 */ /* 0x000fe400078e0013 */
[----:B------:R-:W2:Y:S01]  /*17880*/  LDL.LU R19, [R1+0x898] ;  /* 0x0008980001137983 */ /* 0x000ea20000300800 */
[----:B------:R-:W-:-:S02]  /*17890*/  IMAD.MOV.U32 R45, RZ, RZ, R20 ;  /* 0x000000ffff2d7224 */ /* 0x000fc400078e0014 */
[----:B------:R-:W-:Y:S02]  /*178a0*/  IMAD.MOV.U32 R46, RZ, RZ, R21 ;  /* 0x000000ffff2e7224 */ /* 0x000fe400078e0015 */
[----:B------:R-:W-:Y:S02]  /*178b0*/  IMAD.MOV.U32 R47, RZ, RZ, R22 ;  /* 0x000000ffff2f7224 */ /* 0x000fe400078e0016 */
[----:B------:R-:W-:Y:S02]  /*178c0*/  IMAD.MOV.U32 R48, RZ, RZ, R23 ;  /* 0x000000ffff307224 */ /* 0x000fe400078e0017 */
[----:B------:R-:W-:Y:S02]  /*178d0*/  IMAD.MOV.U32 R49, RZ, RZ, R232 ;  /* 0x000000ffff317224 */ /* 0x000fe400078e00e8 */
[----:B------:R-:W-:Y:S02]  /*178e0*/  IMAD.MOV.U32 R50, RZ, RZ, R233 ;  /* 0x000000ffff327224 */ /* 0x000fe400078e00e9 */
[----:B------:R-:W-:-:S02]  /*178f0*/  IMAD.MOV.U32 R51, RZ, RZ, R234 ;  /* 0x000000ffff337224 */ /* 0x000fc400078e00ea */
        /* <DEDUP_REMOVED lines=8> */
[----:B----4-:R-:W-:-:S06]  /*17980*/  WARPGROUP.ARRIVE ;  /* 0x00000000000079c5 */ /* 0x010fcc0000000000 */
[----:B------:R-:W-:Y:S01]  /*17990*/  HGMMA.64x16x16.F32.BF16 R192, gdesc[UR44], R192, gsb0 ;  /* 0x002000002cc079f0 */ /* 0x000fe200080018c0 */
[----:B------:R-:W-:Y:S02]  /*179a0*/  IMAD.MOV.U32 R179, RZ, RZ, R135 ;  /* 0x000000ffffb37224 */ /* 0x000fe400078e0087 */
[----:B------:R-:W-:Y:S02]  /*179b0*/  IMAD.MOV.U32 R180, RZ, RZ, R96 ;  /* 0x000000ffffb47224 */ /* 0x000fe400078e0060 */
[----:B------:R-:W-:Y:S02]  /*179c0*/  IMAD.MOV.U32 R181, RZ, RZ, R97 ;  /* 0x000000ffffb57224 */ /* 0x000fe400078e0061 */
[----:B------:R-:W-:Y:S02]  /*179d0*/  IMAD.MOV.U32 R182, RZ, RZ, R98 ;  /* 0x000000ffffb67224 */ /* 0x000fe400078e0062 */
[----:B------:R-:W-:Y:S02]  /*179e0*/  IMAD.MOV.U32 R183, RZ, RZ, R99 ;  /* 0x000000ffffb77224 */ /* 0x000fe400078e0063 */
[----:B------:R-:W-:-:S02]  /*179f0*/  IMAD.MOV.U32 R144, RZ, RZ, R100 ;  /* 0x000000ffff907224 */ /* 0x000fc400078e0064 */
[----:B------:R-:W-:Y:S01]  /*17a00*/  IMAD.MOV.U32 R145, RZ, RZ, R101 ;  /* 0x000000ffff917224 */ /* 0x000fe200078e0065 */
[----:B------:R-:W-:Y:S02]  /*17a10*/  WARPGROUP.DEPBAR.LE gsb0, 0x0 ;  /* 0x00008000000079c5 */ /* 0x000fe40000010000 */
        /* <DEDUP_REMOVED lines=21> */
[----:B-1----:R-:W2:Y:S04]  /*17b70*/  LDL.LU R194, [R1+0x2e8] ;  /* 0x0002e80001c27983 */ /* 0x002ea80000300800 */
[----:B------:R-:W2:Y:S04]  /*17b80*/  LDL.LU R195, [R1+0x2ec] ;  /* 0x0002ec0001c37983 */ /* 0x000ea80000300800 */
[----:B---3--:R-:W3:Y:S04]  /*17b90*/  LDL.LU R196, [R1+0x2f0] ;  /* 0x0002f00001c47983 */ /* 0x008ee80000300800 */
[----:B------:R-:W3:Y:S04]  /*17ba0*/  LDL.LU R197, [R1+0x2f4] ;  /* 0x0002f40001c57983 */ /* 0x000ee80000300800 */
[----:B----4-:R-:W3:Y:S04]  /*17bb0*/  LDL.LU R198, [R1+0x2f8] ;  /* 0x0002f80001c67983 */ /* 0x010ee80000300800 */
        /* <DEDUP_REMOVED lines=19> */
[----:B------:R-:W-:-:S02]  /*17cf0*/  IMAD.MOV.U32 R136, RZ, RZ, R160 ;  /* 0x000000ffff887224 */ /* 0x000fc400078e00a0 */
[----:B------:R-:W-:Y:S01]  /*17d00*/  IMAD.MOV.U32 R137, RZ, RZ, R161 ;  /* 0x000000ffff897224 */ /* 0x000fe200078e00a1 */
[----:B------:R-:W3:Y:S01]  /*17d10*/  LDL.LU R160, [R1+0x360] ;  /* 0x0003600001a07983 */ /* 0x000ee20000300800 */
[----:B------:R-:W-:Y:S02]  /*17d20*/  IMAD.MOV.U32 R138, RZ, RZ, R162 ;  /* 0x000000ffff8a7224 */ /* 0x000fe400078e00a2 */
[----:B------:R-:W-:Y:S01]  /*17d30*/  IMAD.MOV.U32 R139, RZ, RZ, R163 ;  /* 0x000000ffff8b7224 */ /* 0x000fe200078e00a3 */
[----:B------:R-:W3:Y:S01]  /*17d40*/  LDL.LU R161, [R1+0x364] ;  /* 0x0003640001a17983 */ /* 0x000ee20000300800 */
[----:B------:R-:W-:Y:S01]  /*17d50*/  IMAD.MOV.U32 R140, RZ, RZ, R164 ;  /* 0x000000ffff8c7224 */ /* 0x000fe200078e00a4 */
[----:B------:R-:W-:Y:S02]  /*17d60*/  MOV R141, R165 ;  /* 0x000000a5008d7202 */ /* 0x000fe40000000f00 */
        /* <DEDUP_REMOVED lines=8> */
[----:B------:R-:W-:Y:S01]  /*17df0*/  UIADD3 UR8, UR49, 0x804, URZ ;  /* 0x0000080431087890 */ /* 0x000fe2000fffe03f */
[----:B------:R-:W-:Y:S01]  /*17e00*/  IMAD.MOV.U32 R143, RZ, RZ, R167 ;  /* 0x000000ffff8f7224 */ /* 0x000fe200078e00a7 */
[----:B------:R-:W-:Y:S01]  /*17e10*/  UMOV UR46, UR52 ;  /* 0x00000034002e7c82 */ /* 0x000fe20008000000 */
[----:B------:R-:W-:Y:S01]  /*17e20*/  UMOV UR47, UR53 ;  /* 0x00000035002f7c82 */ /* 0x000fe20008000000 */
[----:B--2---:R-:W-:-:S06]  /*17e30*/  WARPGROUP.ARRIVE ;  /* 0x00000000000079c5 */ /* 0x004fcc0000000000 */
[----:B------:R-:W-:Y:S01]  /*17e40*/  HGMMA.64x16x16.F32.BF16 R96, gdesc[UR4], R96, gsb0 ;  /* 0x00200000046079f0 */ /* 0x000fe20008001860 */
[----:B------:R-:W-:Y:S01]  /*17e50*/  UMOV UR4, UR8 ;  /* 0x0000000800047c82 */ /* 0x000fe20008000000 */
[----:B------:R-:W-:Y:S01]  /*17e60*/  UMOV UR5, 0x40000040 ;  /* 0x4000004000057882 */ /* 0x000fe20000000000 */
[----:B------:R-:W-:Y:S02]  /*17e70*/  WARPGROUP.DEPBAR.LE gsb0, 0x0 ;  /* 0x00008000000079c5 */ /* 0x000fe40000010000 */
[----:B----4-:R-:W-:-:S06]  /*17e80*/  WARPGROUP.ARRIVE ;  /* 0x00000000000079c5 */ /* 0x010fcc0000000000 */
[----:B------:R-:W-:Y:S01]  /*17e90*/  HGMMA.64x16x16.F32.BF16 R128, gdesc[UR4], R128, gsb0 ;  /* 0x00200000048079f0 */ /* 0x000fe20008001880 */
[----:B------:R-:W-:Y:S01]  /*17ea0*/  IMAD.MOV.U32 R167, RZ, RZ, R235 ;  /* 0x000000ffffa77224 */ /* 0x000fe200078e00eb */
[----:B------:R-:W-:Y:S01]  /*17eb0*/  UMOV UR44, UR4 ;  /* 0x00000004002c7c82 */ /* 0x000fe20008000000 */
[----:B------:R-:W-:Y:S01]  /*17ec0*/  UMOV UR45, UR5 ;  /* 0x00000005002d7c82 */ /* 0x000fe20008000000 */
[----:B------:R-:W-:-:S03]  /*17ed0*/  WARPGROUP.DEPBAR.LE gsb0, 0x0 ;  /* 0x00008000000079c5 */ /* 0x000fc60000010000 */
[----:B---3--:R-:W-:-:S06]  /*17ee0*/  WARPGROUP.ARRIVE ;  /* 0x00000000000079c5 */ /* 0x008fcc0000000000 */
[----:B------:R-:W-:Y:S01]  /*17ef0*/  HGMMA.64x16x16.F32.BF16 R160, gdesc[UR44], R160, gsb0 ;  /* 0x002000002ca079f0 */ /* 0x000fe200080018a0 */
[----:B------:R-:W-:Y:S01]  /*17f00*/  UMOV UR8, UR4 ;  /* 0x0000000400087c82 */ /* 0x000fe20008000000 */
[----:B------:R-:W-:Y:S01]  /*17f10*/  UMOV UR9, UR5 ;  /* 0x0000000500097c82 */ /* 0x000fe20008000000 */
[----:B------:R-:W-:Y:S02]  /*17f20*/  WARPGROUP.DEPBAR.LE gsb0, 0x0 ;  /* 0x00008000000079c5 */ /* 0x000fe40000010000 */
        /* <DEDUP_REMOVED lines=12> */
[----:B------:R-:W-:Y:S04]  /*17ff0*/  STL.64 [R1+0x400], R96 ;  /* 0x0004006001007387 */ /* 0x000fe80000100a00 */
[----:B------:R-:W-:Y:S01]  /*18000*/  STL.64 [R1+0x408], R98 ;  /* 0x0004086201007387 */ /* 0x000fe20000100a00 */
[----:B------:R-:W-:-:S02]  /*18010*/  WARPGROUP.DEPBAR.LE gsb0, 0x0 ;  /* 0x00008000000079c5 */ /* 0x000fc40000010000 */
[----:B------:R-:W-:-:S06]  /*18020*/  WARPGROUP.ARRIVE ;  /* 0x00000000000079c5 */ /* 0x000fcc0000000000 */
[----:B------:R-:W-:Y:S01]  /*18030*/  HGMMA.64x16x16.F32.BF16 R228, gdesc[UR12], R228, gsb0 ;  /* 0x002000000ce479f0 */ /* 0x000fe200080018e4 */
        /* <DEDUP_REMOVED lines=39> */
[----:B------:R-:W-:-:S04]  /*182b0*/  UMOV UR17, UR5 ;  /* 0x0000000500117c82 */ /* 0x000fc80008000000 */
        /* <DEDUP_REMOVED lines=95> */
[----:B0-----:R-:W4:Y:S04]  /*188b0*/  LDL.LU.64 R72, [R1+0x40] ;  /* 0x0000400001487983 */ /* 0x001f280000300a00 */
[----:B-1----:R-:W4:Y:S04]  /*188c0*/  LDL.LU.64 R74, [R1+0x48] ;  /* 0x00004800014a7983 */ /* 0x002f280000300a00 */
[----:B--2---:R-:W2:Y:S04]  /*188d0*/  LDL.LU.64 R76, [R1+0x50] ;  /* 0x00005000014c7983 */ /* 0x004ea80000300a00 */
[----:B------:R0:W-:Y:S04]  /*188e0*/  STL.64 [R1+0x60], R208 ;  /* 0x000060d001007387 */ /* 0x0001e80000100a00 */
[----:B------:R1:W-:Y:S04]  /*188f0*/  STL.64 [R1+0x68], R210 ;  /* 0x000068d201007387 */ /* 0x0003e80000100a00 */
[----:B------:R1:W-:Y:S04]  /*18900*/  STL.64 [R1+0x70], R212 ;  /* 0x000070d401007387 */ /* 0x0003e80000100a00 */
[----:B------:R1:W-:Y:S04]  /*18910*/  STL.64 [R1+0x78], R214 ;  /* 0x000078d601007387 */ /* 0x0003e80000100a00 */
[----:B---3--:R-:W2:Y:S01]  /*18920*/  LDL.LU.64 R78, [R1+0x58] ;  /* 0x00005800014e7983 */ /* 0x008ea20000300a00 */
[----:B------:R-:W-:-:S02]  /*18930*/  WARPGROUP.DEPBAR.LE gsb0, 0x0 ;  /* 0x00008000000079c5 */ /* 0x000fc40000010000 */
[----:B------:R-:W-:Y:S01]  /*18940*/  WARPGROUP.ARRIVE ;  /* 0x00000000000079c5 */ /* 0x000fe20000000000 */
[----:B------:R-:W-:Y:S01]  /*18950*/  UMOV UR48, UR56 ;  /* 0x0000003800307c82 */ /* 0x000fe20008000000 */
[----:B------:R-:W-:Y:S01]  /*18960*/  UMOV UR49, UR57 ;  /* 0x0000003900317c82 */ /* 0x000fe20008000000 */
[----:B----4-:R-:W3:Y:S03]  /*18970*/  LDL.LU.64 R44, [R1+0xc0] ;  /* 0x0000c000012c7983 */ /* 0x010ee60000300a00 */
[----:B------:R-:W-:Y:S01]  /*18980*/  HGMMA.64x16x16.F32.BF16 R88, gdesc[UR48], R88, gsb0 ;  /* 0x00200000305879f0 */ /* 0x000fe20008001858 */
        /* <DEDUP_REMOVED lines=9> */
[----:B0-----:R-:W4:Y:S01]  /*18a20*/  LDL.LU.64 R208, [R1+0x140] ;  /* 0x0001400001d07983 */ /* 0x001f220000300a00 */
[----:B------:R-:W-:-:S03]  /*18a30*/  UMOV UR32, UR56 ;  /* 0x0000003800207c82 */ /* 0x000fc60008000000 */
[----:B-1----:R-:W4:Y:S01]  /*18a40*/  LDL.LU.64 R210, [R1+0x148] ;  /* 0x0001480001d27983 */ /* 0x002f220000300a00 */
[----:B------:R-:W-:-:S03]  /*18a50*/  UMOV UR33, UR57 ;  /* 0x0000003900217c82 */ /* 0x000fc60008000000 */
[----:B------:R-:W4:Y:S04]  /*18a60*/  LDL.LU.64 R212, [R1+0x150] ;  /* 0x0001500001d47983 */ /* 0x000f280000300a00 */
[----:B------:R-:W4:Y:S01]  /*18a70*/  LDL.LU.64 R214, [R1+0x158] ;  /* 0x0001580001d67983 */ /* 0x000f220000300a00 */
        /* <DEDUP_REMOVED lines=54> */
[----:B------:R-:W-:Y:S01]  /*18de0*/  STL.64 [R1+0x668], R64 ;  /* 0x0006684001007387 */ /* 0x000fe20000100a00 */
[----:B------:R-:W-:-:S03]  /*18df0*/  WARPGROUP.DEPBAR.LE gsb0, 0x0 ;  /* 0x00008000000079c5 */ /* 0x000fc60000010000 */
[----:B------:R-:W-:Y:S01]  /*18e00*/  STL.64 [R1+0x6a0], R38 ;  /* 0x0006a02601007387 */ /* 0x000fe20000100a00 */
[----:B--2---:R-:W-:-:S03]  /*18e10*/  WARPGROUP.ARRIVE ;  /* 0x00000000000079c5 */ /* 0x004fc60000000000 */
[----:B------:R-:W-:Y:S04]  /*18e20*/  STL.64 [R1+0x698], R36 ;  /* 0x0006982401007387 */ /* 0x000fe80000100a00 */
[----:B------:R-:W-:Y:S04]  /*18e30*/  STL.64 [R1+0x690], R34 ;  /* 0x0006902201007387 */ /* 0x000fe80000100a00 */
[----:B------:R2:W-:Y:S04]  /*18e40*/  STL.64 [R1+0x688], R32 ;  /* 0x0006882001007387 */ /* 0x0005e80000100a00 */
[----:B------:R-:W2:Y:S01]  /*18e50*/  LDL.LU.64 R104, [R1+0x1c0] ;  /* 0x0001c00001687983 */ /* 0x000ea20000300a00 */
[----:B------:R-:W-:-:S03]  /*18e60*/  UMOV UR28, UR56 ;  /* 0x00000038001c7c82 */ /* 0x000fc60008000000 */
[----:B------:R-:W2:Y:S01]  /*18e70*/  LDL.LU.64 R106, [R1+0x1c8] ;  /* 0x0001c800016a7983 */ /* 0x000ea20000300a00 */
[----:B------:R-:W-:Y:S02]  /*18e80*/  UMOV UR29, UR57 ;  /* 0x00000039001d7c82 */ /* 0x000fe40008000000 */
[----:B------:R-:W-:Y:S01]  /*18e90*/  HGMMA.64x16x16.F32.BF16 R72, gdesc[UR28], R72, gsb0 ;  /* 0x002000001c4879f0 */ /* 0x000fe20008001848 */
[----:B------:R-:W2:Y:S04]  /*18ea0*/  LDL.LU.64 R108, [R1+0x1d0] ;  /* 0x0001d000016c7983 */ /* 0x000ea80000300a00 */
[----:B------:R-:W2:Y:S01]  /*18eb0*/  LDL.LU.64 R110, [R1+0x1d8] ;  /* 0x0001d800016e7983 */ /* 0x000ea20000300a00 */
[----:B------:R-:W-:Y:S01]  /*18ec0*/  UMOV UR24, UR56 ;  /* 0x0000003800187c82 */ /* 0x000fe20008000000 */
[----:B------:R-:W-:Y:S01]  /*18ed0*/  UMOV UR25, UR57 ;  /* 0x0000003900197c82 */ /* 0x000fe20008000000 */
[----:B------:R-:W-:-:S02]  /*18ee0*/  WARPGROUP.DEPBAR.LE gsb0, 0x0 ;  /* 0x00008000000079c5 */ /* 0x000fc40000010000 */
[----:B------:R-:W-:Y:S01]  /*18ef0*/  IMAD.MOV.U32 R21, RZ, RZ, R72 ;  /* 0x000000ffff157224 */ /* 0x000fe200078e0048 */
[----:B------:R-:W-:Y:S01]  /*18f00*/  MOV R15, R74 ;  /* 0x0000004a000f7202 */ /* 0x000fe20000000f00 */
[----:B------:R-:W-:Y:S01]  /*18f10*/  IMAD.MOV.U32 R20, RZ, RZ, R73 ;  /* 0x000000ffff147224 */ /* 0x000fe200078e0049 */
[----:B---3--:R-:W-:Y:S01]  /*18f20*/  WARPGROUP.ARRIVE ;  /* 0x00000000000079c5 */ /* 0x008fe20000000000 */
[----:B------:R-:W-:Y:S01]  /*18f30*/  IMAD.MOV.U32 R14, RZ, RZ, R75 ;  /* 0x000000ffff0e7224 */ /* 0x000fe200078e004b */
[----:B------:R-:W3:Y:S01]  /*18f40*/  LDL.LU.64 R72, [R1+0x240] ;  /* 0x0002400001487983 */ /* 0x000ee20000300a00 */
[----:B------:R-:W-:Y:S02]  /*18f50*/  IMAD.MOV.U32 R13, RZ, RZ, R76 ;  /* 0x000000ffff0d7224 */ /* 0x000fe400078e004c */
[----:B------:R-:W-:Y:S01]  /*18f60*/  IMAD.MOV.U32 R12, RZ, RZ, R77 ;  /* 0x000000ffff0c7224 */ /* 0x000fe200078e004d */
[----:B------:R-:W3:Y:S01]  /*18f70*/  LDL.LU.64 R74, [R1+0x248] ;  /* 0x00024800014a7983 */ /* 0x000ee20000300a00 */
[----:B------:R-:W-:Y:S01]  /*18f80*/  IMAD.MOV.U32 R11, RZ, RZ, R78 ;  /* 0x000000ffff0b7224 */ /* 0x000fe200078e004e */
[----:B------:R-:W-:Y:S01]  /*18f90*/  HGMMA.64x16x16.F32.BF16 R44, gdesc[UR24], R44, gsb0 ;  /* 0x00200000182c79f0 */ /* 0x000fe2000800182c */
[----:B------:R-:W-:Y:S01]  /*18fa0*/  IMAD.MOV.U32 R10, RZ, RZ, R79 ;  /* 0x000000ffff0a7224 */ /* 0x000fe200078e004f */
[----:B------:R-:W3:Y:S04]  /*18fb0*/  LDL.LU.64 R76, [R1+0x250] ;  /* 0x00025000014c7983 */ /* 0x000ee80000300a00 */
[----:B------:R-:W3:Y:S01]  /*18fc0*/  LDL.LU.64 R78, [R1+0x258] ;  /* 0x00025800014e7983 */ /* 0x000ee20000300a00 */
[----:B------:R-:W-:-:S02]  /*18fd0*/  WARPGROUP.DEPBAR.LE gsb0, 0x0 ;  /* 0x00008000000079c5 */ /* 0x000fc40000010000 */
        /* <DEDUP_REMOVED lines=8> */
[----:B------:R-:W-:-:S02]  /*19060*/  IMAD.MOV.U32 R232, RZ, RZ, R49 ;  /* 0x000000ffffe87224 */ /* 0x000fc400078e0031 */
[----:B------:R-:W-:Y:S01]  /*19070*/  IMAD.MOV.U32 R23, RZ, RZ, R50 ;  /* 0x000000ffff177224 */ /* 0x000fe200078e0032 */
[----:B------:R-:W3:Y:S04]  /*19080*/  LDL.LU.64 R48, [R1+0x2d0] ;  /* 0x0002d00001307983 */ /* 0x000ee80000300a00 */
[----:B------:R-:W3:Y:S01]  /*19090*/  LDL.LU.64 R50, [R1+0x2d8] ;  /* 0x0002d80001327983 */ /* 0x000ee20000300a00 */
[----:B----4-:R-:W-:Y:S01]  /*190a0*/  WARPGROUP.ARRIVE ;  /* 0x00000000000079c5 */ /* 0x010fe20000000000 */
        /* <DEDUP_REMOVED lines=14> */
[----:B------:R-:W-:Y:S01]  /*19190*/  HGMMA.64x16x16.F32.BF16 R72, gdesc[UR12], R72, gsb0 ;  /* 0x002000000c4879f0 */ /* 0x000fe20008001848 */
[----:B------:R-:W-:Y:S02]  /*191a0*/  IMAD.MOV.U32 R7, RZ, RZ, R208 ;  /* 0x000000ffff077224 */ /* 0x000fe400078e00d0 */
[----:B------:R-:W-:Y:S02]  /*191b0*/  IMAD.MOV.U32 R19, RZ, RZ, R209 ;  /* 0x000000ffff137224 */ /* 0x000fe400078e00d1 */
[----:B------:R-:W-:Y:S01]  /*191c0*/  IMAD.MOV.U32 R18, RZ, RZ, R210 ;  /* 0x000000ffff127224 */ /* 0x000fe200078e00d2 */
[----:B------:R-:W2:Y:S01]  /*191d0*/  LDL.LU.64 R208, [R1+0x340] ;  /* 0x0003400001d07983 */ /* 0x000ea20000300a00 */
[----:B------:R-:W-:Y:S02]  /*191e0*/  IMAD.MOV.U32 R17, RZ, RZ, R211 ;  /* 0x000000ffff117224 */ /* 0x000fe400078e00d3 */
[----:B------:R-:W-:Y:S01]  /*191f0*/  IMAD.MOV.U32 R16, RZ, RZ, R212 ;  /* 0x000000ffff107224 */ /* 0x000fe200078e00d4 */
[----:B------:R-:W2:Y:S01]  /*19200*/  LDL.LU.64 R210, [R1+0x348] ;  /* 0x0003480001d27983 */ /* 0x000ea20000300a00 */
[----:B------:R-:W-:-:S02]  /*19210*/  IMAD.MOV.U32 R9, RZ, RZ, R213 ;  /* 0x000000ffff097224 */ /* 0x000fc400078e00d5 */
[----:B------:R-:W-:Y:S01]  /*19220*/  IMAD.MOV.U32 R5, RZ, RZ, R214 ;  /* 0x000000ffff057224 */ /* 0x000fe200078e00d6 */
[----:B------:R-:W2:Y:S01]  /*19230*/  LDL.LU.64 R212, [R1+0x350] ;  /* 0x0003500001d47983 */ /* 0x000ea20000300a00 */
[----:B------:R-:W-:-:S03]  /*19240*/  IMAD.MOV.U32 R3, RZ, RZ, R215 ;  /* 0x000000ffff037224 */ /* 0x000fc600078e00d7 */
[----:B------:R-:W2:Y:S01]  /*19250*/  LDL.LU.64 R214, [R1+0x358] ;  /* 0x0003580001d67983 */ /* 0x000ea20000300a00 */
[----:B------:R-:W-:Y:S01]  /*19260*/  UMOV UR59, UR9 ;  /* 0x00000009003b7c82 */ /* 0x000fe20008000000 */
[----:B------:R-:W-:Y:S01]  /*19270*/  UMOV UR8, UR56 ;  /* 0x0000003800087c82 */ /* 0x000fe20008000000 */
[----:B------:R-:W-:Y:S01]  /*19280*/  UMOV UR9, UR57 ;  /* 0x0000003900097c82 */ /* 0x000fe20008000000 */
[----:B------:R-:W-:Y:S02]  /*19290*/  WARPGROUP.DEPBAR.LE gsb0, 0x0 ;  /* 0x00008000000079c5 */ /* 0x000fe40000010000 */
[----:B------:R-:W-:-:S06]  /*192a0*/  WARPGROUP.ARRIVE ;  /* 0x00000000000079c5 */ /* 0x000fcc0000000000 */
[----:B------:R-:W-:Y:S03]  /*192b0*/  HGMMA.64x16x16.F32.BF16 R44, gdesc[UR8], R44, gsb0 ;  /* 0x00200000082c79f0 */ /* 0x000fe6000800182c */
[----:B------:R-:W-:Y:S02]  /*192c0*/  WARPGROUP.DEPBAR.LE gsb0, 0x0 ;  /* 0x00008000000079c5 */ /* 0x000fe40000010000 */
[----:B0-----:R-:W-:Y:S01]  /*192d0*/  IMAD.MOV.U32 R161, RZ, RZ, R44 ;  /* 0x000000ffffa17224 */ /* 0x001fe200078e002c */
[----:B-1----:R-:W-:Y:S01]  /*192e0*/  MOV R162, R45 ;  /* 0x0000002d00a27202 */ /* 0x002fe20000000f00 */
[----:B------:R-:W3:Y:S01]  /*192f0*/  LDL.LU R44, [R1+0x2a0] ;  /* 0x0002a000012c7983 */ /* 0x000ee20000300800 */
[----:B------:R-:W-:Y:S02]  /*19300*/  IMAD.MOV.U32 R163, RZ, RZ, R46 ;  /* 0x000000ffffa37224 */ /* 0x000fe400078e002e */
        /* <DEDUP_REMOVED lines=12> */
[----:B------:R-:W4:Y:S04]  /*193d0*/  LDL.LU.64 R32, [R1+0x3c0] ;  /* 0x0003c00001207983 */ /* 0x000f280000300a00 */
[----:B------:R-:W4:Y:S04]  /*193e0*/  LDL.LU.64 R34, [R1+0x3c8] ;  /* 0x0003c80001227983 */ /* 0x000f280000300a00 */
[----:B------:R-:W4:Y:S04]  /*193f0*/  LDL.LU.64 R36, [R1+0x3d0] ;  /* 0x0003d00001247983 */ /* 0x000f280000300a00 */
[----:B------:R-:W4:Y:S01]  /*19400*/  LDL.LU.64 R38, [R1+0x3d8] ;  /* 0x0003d80001267983 */ /* 0x000f220000300a00 */
[----:B------:R-:W-:-:S02]  /*19410*/  IMAD.MOV.U32 R225, RZ, RZ, R104 ;  /* 0x000000ffffe17224 */ /* 0x000fc400078e0068 */
        /* <DEDUP_REMOVED lines=22> */
[----:B------:R-:W3:Y:S01]  /*19580*/  LDL.LU R71, [R1+0x43c] ;  /* 0x00043c0001477983 */ /* 0x000ee20000300800 */
[----:B------:R-:W-:-:S02]  /*19590*/  IMAD.MOV.U32 R193, RZ, RZ, R72 ;  /* 0x000000ffffc17224 */ /* 0x000fc400078e0048 */
[----:B------:R-:W-:Y:S01]  /*195a0*/  IMAD.MOV.U32 R194, RZ, RZ, R73 ;  /* 0x000000ffffc27224 */ /* 0x000fe200078e0049 */
        /* <DEDUP_REMOVED lines=13> */
[----:B------:R-:W3:Y:S01]  /*19680*/  LDL.LU R79, [R1+0x33c] ;  /* 0x00033c00014f7983 */ /* 0x000ee20000300800 */
[----:B------:R-:W-:Y:S01]  /*19690*/  UMOV UR10, UR4 ;  /* 0x00000004000a7c82 */ /* 0x000fe20008000000 */
[----:B------:R-:W-:Y:S01]  /*196a0*/  UMOV UR11, UR5 ;  /* 0x00000005000b7c82 */ /* 0x000fe20008000000 */
[----:B------:R-:W-:Y:S01]  /*196b0*/  UMOV UR8, UR56 ;  /* 0x0000003800087c82 */ /* 0x000fe20008000000 */
[----:B------:R-:W-:Y:S01]  /*196c0*/  UMOV UR9, UR57 ;  /* 0x0000003900097c82 */ /* 0x000fe20008000000 */
[----:B--2---:R-:W-:-:S06]  /*196d0*/  WARPGROUP.ARRIVE ;  /* 0x00000000000079c5 */ /* 0x004fcc0000000000 */
[----:B------:R-:W-:Y:S01]  /*196e0*/  HGMMA.64x16x16.F32.BF16 R208, gdesc[UR8], R208, gsb0 ;  /* 0x0020000008d079f0 */ /* 0x000fe200080018d0 */
[----:B------:R-:W-:Y:S01]  /*196f0*/  UMOV UR4, UR56 ;  /* 0x0000003800047c82 */ /* 0x000fe20008000000 */
[----:B------:R-:W-:Y:S01]  /*19700*/  UMOV UR5, UR57 ;  /* 0x0000003900057c82 */ /* 0x000fe20008000000 */
[----:B------:R-:W-:Y:S02]  /*19710*/  WARPGROUP.DEPBAR.LE gsb0, 0x0 ;  /* 0x00008000000079c5 */ /* 0x000fe40000010000 */
[----:B------:R-:W-:Y:S02]  /*19720*/  IMAD.MOV.U32 R129, RZ, RZ, R208 ;  /* 0x000000ffff817224 */ /* 0x000fe400078e00d0 */
[----:B------:R-:W-:Y:S01]  /*19730*/  IMAD.MOV.U32 R130, RZ, RZ, R209 ;  /* 0x000000ffff827224 */ /* 0x000fe200078e00d1 */
[----:B------:R-:W2:Y:S01]  /*19740*/  LDL.LU R208, [R1+0x220] ;  /* 0x0002200001d07983 */ /* 0x000ea20000300800 */
[----:B------:R-:W-:Y:S02]  /*19750*/  IMAD.MOV.U32 R131, RZ, RZ, R210 ;  /* 0x000000ffff837224 */ /* 0x000fe400078e00d2 */
[----:B------:R-:W-:Y:S01]  /*19760*/  IMAD.MOV.U32 R132, RZ, RZ, R211 ;  /* 0x000000ffff847224 */ /* 0x000fe200078e00d3 */
[----:B------:R-:W2:Y:S01]  /*19770*/  LDL.LU R209, [R1+0x224] ;  /* 0x0002240001d17983 */ /* 0x000ea20000300800 */
[----:B------:R-:W-:-:S03]  /*19780*/  IMAD.MOV.U32 R133, RZ, RZ, R212 ;  /* 0x000000ffff857224 */ /* 0x000fc600078e00d4 */
[----:B------:R-:W2:Y:S01]  /*19790*/  LDL.LU R210, [R1+0x228] ;  /* 0x0002280001d27983 */ /* 0x000ea20000300800 */
[----:B------:R-:W-:Y:S01]  /*197a0*/  IMAD.MOV.U32 R134, RZ, RZ, R213 ;  /* 0x000000ffff867224 */ /* 0x000fe200078e00d5 */
[----:B------:R-:W-:Y:S02]  /*197b0*/  MOV R135, R214 ;  /* 0x000000d600877202 */ /* 0x000fe40000000f00 */
[----:B------:R-:W2:Y:S01]  /*197c0*/  LDL.LU R211, [R1+0x22c] ;  /* 0x00022c0001d37983 */ /* 0x000ea20000300800 */
[----:B------:R-:W-:-:S03]  /*197d0*/  IMAD.MOV.U32 R160, RZ, RZ, R215 ;  /* 0x000000ffffa07224 */ /* 0x000fc600078e00d7 */
[----:B------:R-:W2:Y:S04]  /*197e0*/  LDL.LU R212, [R1+0x230] ;  /* 0x0002300001d47983 */ /* 0x000ea80000300800 */
[----:B------:R-:W2:Y:S04]  /*197f0*/  LDL.LU R213, [R1+0x234] ;  /* 0x0002340001d57983 */ /* 0x000ea80000300800 */
[----:B------:R-:W2:Y:S04]  /*19800*/  LDL.LU R214, [R1+0x238] ;  /* 0x0002380001d67983 */ /* 0x000ea80000300800 */
[----:B------:R-:W2:Y:S01]  /*19810*/  LDL.LU R215, [R1+0x23c] ;  /* 0x00023c0001d77983 */ /* 0x000ea20000300800 */
[----:B----4-:R-:W-:-:S06]  /*19820*/  WARPGROUP.ARRIVE ;  /* 0x00000000000079c5 */ /* 0x010fcc0000000000 */
        /* <DEDUP_REMOVED lines=8> */
[----:B---3--:R-:W-:-:S06]  /*198b0*/  WARPGROUP.ARRIVE ;  /* 0x00000000000079c5 */ /* 0x008fcc0000000000 */
        /* <DEDUP_REMOVED lines=23> */
[----:B------:R-:W-:Y:S01]  /*19a30*/  UMOV UR16, UR18 ;  /* 0x0000001200107c82 */ /* 0x000fe20008000000 */
[----:B------:R-:W-:Y:S01]  /*19a40*/  UIADD3 UR18, UR60, 0x206, URZ ;  /* 0x000002063c127890 */ /* 0x000fe2000fffe03f */
[----:B------:R-:W-:Y:S01]  /*19a50*/  UMOV UR17, UR19 ;  /* 0x0000001300117c82 */ /* 0x000fe20008000000 */
[----:B------:R-:W-:Y:S01]  /*19a60*/  UMOV UR12, UR16 ;  /* 0x00000010000c7c82 */ /* 0x000fe20008000000 */
[----:B------:R-:W-:Y:S01]  /*19a70*/  UMOV UR13, UR17 ;  /* 0x00000011000d7c82 */ /* 0x000fe20008000000 */
[----:B------:R-:W-:Y:S01]  /*19a80*/  UMOV UR16, UR4 ;  /* 0x0000000400107c82 */ /* 0x000fe20008000000 */
[----:B------:R-:W-:Y:S01]  /*19a90*/  UMOV UR17, UR5 ;  /* 0x0000000500117c82 */ /* 0x000fe20008000000 */
[----:B------:R-:W-:Y:S01]  /*19aa0*/  UMOV UR19, 0x40000040 ;  /* 0x4000004000137882 */ /* 0x000fe20000000000 */
[----:B------:R-:W-:Y:S01]  /*19ab0*/  STL.64 [R1+0x420], R64 ;  /* 0x0004204001007387 */ /* 0x000fe20000100a00 */
[----:B------:R-:W-:-:S02]  /*19ac0*/  WARPGROUP.DEPBAR.LE gsb0, 0x0 ;  /* 0x00008000000079c5 */ /* 0x000fc40000010000 */
[----:B--2---:R-:W-:-:S06]  /*19ad0*/  WARPGROUP.ARRIVE ;  /* 0x00000000000079c5 */ /* 0x004fcc0000000000 */
        /* <DEDUP_REMOVED lines=81> */
[----:B------:R-:W-:Y:S02]  /*19ff0*/  IMAD.MOV.U32 R99, RZ, RZ, R34 ;  /* 0x000000ffff637224 */ /* 0x000fe400078e0022 */
[----:B------:R-:W-:Y:S01]  /*1a000*/  IMAD.MOV.U32 R71, RZ, RZ, R143 ;  /* 0x000000ffff477224 */ /* 0x000fe200078e008f */
[----:B------:R-:W4:Y:S01]  /*1a010*/  LDL.LU R141, [R1+0x7d0] ;  /* 0x0007d000018d7983 */ /* 0x000f220000300800 */
[----:B--2---:R-:W-:-:S03]  /*1a020*/  WARPGROUP.ARRIVE ;  /* 0x00000000000079c5 */ /* 0x004fc60000000000 */
[----:B------:R-:W2:Y:S01]  /*1a030*/  LDL.LU R142, [R1+0x7cc] ;  /* 0x0007cc00018e7983 */ /* 0x000ea20000300800 */
[----:B------:R-:W-:Y:S02]  /*1a040*/  IMAD.MOV.U32 R100, RZ, RZ, R35 ;  /* 0x000000ffff647224 */ /* 0x000fe400078e0023 */
[----:B------:R-:W-:Y:S01]  /*1a050*/  HGMMA.64x16x16.F32.BF16 R104, gdesc[UR20], R104, gsb0 ;  /* 0x00200000146879f0 */ /* 0x000fe20008001868 */
[----:B------:R-:W2:Y:S02]  /*1a060*/  LDL.LU R143, [R1+0x7c8] ;  /* 0x0007c800018f7983 */ /* 0x000ea40000300800 */
[----:B------:R-:W-:Y:S02]  /*1a070*/  WARPGROUP.DEPBAR.LE gsb0, 0x0 ;  /* 0x00008000000079c5 */ /* 0x000fe40000010000 */
[----:B---3--:R-:W-:-:S06]  /*1a080*/  WARPGROUP.ARRIVE ;  /* 0x00000000000079c5 */ /* 0x008fcc0000000000 */
[----:B------:R-:W-:Y:S03]  /*1a090*/  HGMMA.64x16x16.F32.BF16 R72, gdesc[UR24], R72, gsb0 ;  /* 0x00200000184879f0 */ /* 0x000fe60008001848 */
[----:B------:R-:W-:Y:S02]  /*1a0a0*/  WARPGROUP.DEPBAR.LE gsb0, 0x0 ;  /* 0x00008000000079c5 */ /* 0x000fe40000010000 */
[----:B----4-:R-:W-:-:S06]  /*1a0b0*/  WARPGROUP.ARRIVE ;  /* 0x00000000000079c5 */ /* 0x010fcc0000000000 */
[----:B------:R-:W-:Y:S01]  /*1a0c0*/  HGMMA.64x16x16.F32.BF16 R44, gdesc[UR28], R44, gsb0 ;  /* 0x002000001c2c79f0 */ /* 0x000fe2000800182c */
[----:B------:R-:W-:Y:S02]  /*1a0d0*/  IMAD.MOV.U32 R34, RZ, RZ, R40 ;  /* 0x000000ffff227224 */ /* 0x000fe400078e0028 */
[----:B------:R-:W-:Y:S01]  /*1a0e0*/  IMAD.MOV.U32 R101, RZ, RZ, R36 ;  /* 0x000000ffff657224 */ /* 0x000fe200078e0024 */
[----:B------:R-:W3:Y:S01]  /*1a0f0*/  LDL.LU R40, [R1+0x7c4] ;  /* 0x0007c40001287983 */ /* 0x000ee20000300800 */
[----:B------:R-:W-:Y:S02]  /*1a100*/  IMAD.MOV.U32 R35, RZ, RZ, R41 ;  /* 0x000000ffff237224 */ /* 0x000fe400078e0029 */
[----:B------:R-:W-:Y:S01]  /*1a110*/  IMAD.MOV.U32 R102, RZ, RZ, R37 ;  /* 0x000000ffff667224 */ /* 0x000fe200078e0025 */
[----:B------:R-:W3:Y:S01]  /*1a120*/  LDL.LU R41, [R1+0x7c0] ;  /* 0x0007c00001297983 */ /* 0x000ee20000300800 */
[----:B------:R-:W-:Y:S02]  /*1a130*/  IMAD.MOV.U32 R36, RZ, RZ, R42 ;  /* 0x000000ffff247224 */ /* 0x000fe400078e002a */
[----:B------:R-:W-:Y:S01]  /*1a140*/  IMAD.MOV.U32 R103, RZ, RZ, R38 ;  /* 0x000000ffff677224 */ /* 0x000fe200078e0026 */
[----:B------:R-:W3:Y:S01]  /*1a150*/  LDL.LU R42, [R1+0x7bc] ;  /* 0x0007bc00012a7983 */ /* 0x000ee20000300800 */
[----:B------:R-:W-:-:S02]  /*1a160*/  IMAD.MOV.U32 R37, RZ, RZ, R43 ;  /* 0x000000ffff257224 */ /* 0x000fc400078e002b */
[----:B------:R-:W-:Y:S01]  /*1a170*/  IMAD.MOV.U32 R128, RZ, RZ, R39 ;  /* 0x000000ffff807224 */ /* 0x000fe200078e0027 */
[----:B------:R-:W3:Y:S01]  /*1a180*/  LDL.LU R43, [R1+0x7b8] ;  /* 0x0007b800012b7983 */ /* 0x000ee20000300800 */
[----:B------:R-:W-:Y:S02]  /*1a190*/  IMAD.MOV.U32 R38, RZ, RZ, R176 ;  /* 0x000000ffff267224 */ /* 0x000fe400078e00b0 */
[----:B------:R-:W-:Y:S01]  /*1a1a0*/  IMAD.MOV.U32 R39, RZ, RZ, R177 ;  /* 0x000000ffff277224 */ /* 0x000fe200078e00b1 */
[----:B------:R-:W4:Y:S01]  /*1a1b0*/  LDL.LU R176, [R1+0x7b4] ;  /* 0x0007b40001b07983 */ /* 0x000f220000300800 */
[----:B------:R-:W-:Y:S02]  /*1a1c0*/  IMAD.MOV.U32 R4, RZ, RZ, R178 ;  /* 0x000000ffff047224 */ /* 0x000fe400078e00b2 */
[----:B------:R-:W-:Y:S01]  /*1a1d0*/  IMAD.MOV.U32 R6, RZ, RZ, R179 ;  /* 0x000000ffff067224 */ /* 0x000fe200078e00b3 */
[----:B------:R-:W4:Y:S04]  /*1a1e0*/  LDL.LU R177, [R1+0x7b0] ;  /* 0x0007b00001b17983 */ /* 0x000f280000300800 */
[----:B------:R-:W4:Y:S04]  /*1a1f0*/  LDL.LU R178, [R1+0x7ac] ;  /* 0x0007ac0001b27983 */ /* 0x000f280000300800 */
[----:B------:R-:W4:Y:S01]  /*1a200*/  LDL.LU R179, [R1+0x7a8] ;  /* 0x0007a80001b37983 */ /* 0x000f220000300800 */
[----:B------:R-:W-:-:S02]  /*1a210*/  WARPGROUP.DEPBAR.LE gsb0, 0x0 ;  /* 0x00008000000079c5 */ /* 0x000fc40000010000 */
[----:B------:R-:W-:-:S06]  /*1a220*/  WARPGROUP.ARRIVE ;  /* 0x00000000000079c5 */ /* 0x000fcc0000000000 */
        /* <DEDUP_REMOVED lines=57> */
[----:B------:R-:W-:Y:S01]  /*1a5c0*/  IMAD.MOV.U32 R212, RZ, RZ, R144 ;  /* 0x000000ffffd47224 */ /* 0x000fe200078e0090 */
[----:B------:R-:W-:Y:S01]  /*1a5d0*/  MOV R213, R145 ;  /* 0x0000009100d57202 */ /* 0x000fe20000000f00 */
[----:B------:R-:W3:Y:S01]  /*1a5e0*/  LDL.LU R144, [R1+0x714] ;  /* 0x0007140001907983 */ /* 0x000ee20000300800 */
[----:B------:R-:W-:-:S02]  /*1a5f0*/  IMAD.MOV.U32 R214, RZ, RZ, R146 ;  /* 0x000000ffffd67224 */ /* 0x000fc400078e0092 */
[----:B------:R-:W-:Y:S01]  /*1a600*/  IMAD.MOV.U32 R215, RZ, RZ, R147 ;  /* 0x000000ffffd77224 */ /* 0x000fe200078e0093 */
[----:B------:R-:W3:Y:S04]  /*1a610*/  LDL.LU R145, [R1+0x710] ;  /* 0x0007100001917983 */ /* 0x000ee80000300800 */
        /* <DEDUP_REMOVED lines=33> */
[----:B------:R0:W-:Y:S04]  /*1a830*/  STL.64 [R1+0x4f0], R148 ;  /* 0x0004f09401007387 */ /* 0x0001e80000100a00 */
[----:B------:R1:W-:Y:S04]  /*1a840*/  STL.64 [R1+0x4e8], R146 ;  /* 0x0004e89201007387 */ /* 0x0003e80000100a00 */
[----:B------:R3:W-:Y:S01]  /*1a850*/  STL.64 [R1+0x4e0], R144 ;  /* 0x0004e09001007387 */ /* 0x0007e20000100a00 */
[----:B0-----:R-:W-:Y:S01]  /*1a860*/  IMAD.MOV.U32 R148, RZ, RZ, R119 ;  /* 0x000000ffff947224 */ /* 0x001fe200078e0077 */
[----:B-1----:R-:W-:Y:S01]  /*1a870*/  MOV R146, R117 ;  /* 0x0000007500927202 */ /* 0x002fe20000000f00 */
[----:B------:R-:W-:-:S02]  /*1a880*/  IMAD.MOV.U32 R147, RZ, RZ, R118 ;  /* 0x000000ffff937224 */ /* 0x000fc400078e0076 */
[----:B---3--:R-:W-:Y:S02]  /*1a890*/  IMAD.MOV.U32 R144, RZ, RZ, R115 ;  /* 0x000000ffff907224 */ /* 0x008fe400078e0073 */
[----:B------:R-:W2:Y:S01]  /*1a8a0*/  LDL.LU R115, [R1+0x6e4] ;  /* 0x0006e40001737983 */ /* 0x000ea20000300800 */
[----:B------:R-:W-:-:S03]  /*1a8b0*/  IMAD.MOV.U32 R145, RZ, RZ, R116 ;  /* 0x000000ffff917224 */ /* 0x000fc600078e0074 */
        /* <DEDUP_REMOVED lines=12> */
[----:B------:R-:W4:Y:S04]  /*1a980*/  LDL.LU R82, [R1+0x6cc] ;  /* 0x0006cc0001527983 */ /* 0x000f280000300800 */
[----:B------:R-:W4:Y:S01]  /*1a990*/  LDL.LU R83, [R1+0x6c8] ;  /* 0x0006c80001537983 */ /* 0x000f220000300800 */
        /* <DEDUP_REMOVED lines=15> */
[----:B------:R-:W-:-:S02]  /*1aa90*/  IMAD.MOV.U32 R116, RZ, RZ, R52 ;  /* 0x000000ffff747224 */ /* 0x000fc400078e0034 */
[----:B------:R-:W-:Y:S01]  /*1aaa0*/  IMAD.MOV.U32 R117, RZ, RZ, R53 ;  /* 0x000000ffff757224 */ /* 0x000fe200078e0035 */
[----:B------:R-:W2:Y:S01]  /*1aab0*/  LDL.LU R52, [R1+0x6b4] ;  /* 0x0006b40001347983 */ /* 0x000ea20000300800 */
[----:B------:R-:W-:Y:S01]  /*1aac0*/  IMAD.MOV.U32 R118, RZ, RZ, R54 ;  /* 0x000000ffff767224 */ /* 0x000fe200078e0036 */
[----:B------:R-:W-:Y:S02]  /*1aad0*/  MOV R119, R55 ;  /* 0x0000003700777202 */ /* 0x000fe40000000f00 */
        /* <DEDUP_REMOVED lines=8> */
[----:B------:R-:W-:-:S02]  /*1ab60*/  UMOV UR56, UR4 ;  /* 0x0000000400387c82 */ /* 0x000fc40008000000 */
[----:B------:R-:W-:Y:S01]  /*1ab70*/  UMOV UR60, UR59 ;  /* 0x0000003b003c7c82 */ /* 0x000fe20008000000 */
[----:B------:R-:W-:Y:S01]  /*1ab80*/  UMOV UR57, UR5 ;  /* 0x0000000500397c82 */ /* 0x000fe20008000000 */
[----:B------:R-:W-:Y:S01]  /*1ab90*/  UMOV UR59, 0x40000040 ;  /* 0x40000040003b7882 */ /* 0x000fe20000000000 */
[----:B------:R-:W-:Y:S01]  /*1aba0*/  UIADD3 UR8, UR60, 0x406, URZ ;  /* 0x000004063c087890 */ /* 0x000fe2000fffe03f */
[----:B----4-:R-:W-:-:S06]  /*1abb0*/  WARPGROUP.ARRIVE ;  /* 0x00000000000079c5 */ /* 0x010fcc0000000000 */
[----:B------:R-:W-:Y:S03]  /*1abc0*/  HGMMA.64x16x16.F32.BF16 R80, gdesc[UR52], R80, gsb0 ;  /* 0x00200000345079f0 */ /* 0x000fe60008001850 */
[----:B------:R-:W-:Y:S02]  /*1abd0*/  WARPGROUP.DEPBAR.LE gsb0, 0x0 ;  /* 0x00008000000079c5 */ /* 0x000fe40000010000 */
[----:B--2---:R-:W-:-:S06]  /*1abe0*/  WARPGROUP.ARRIVE ;  /* 0x00000000000079c5 */ /* 0x004fcc0000000000 */
        /* <DEDUP_REMOVED lines=76> */
[----:B------:R-:W-:Y:S02]  /*1b0b0*/  IMAD.MOV.U32 R38, RZ, RZ, R4 ;  /* 0x000000ffff267224 */ /* 0x000fe400078e0004 */
[----:B------:R-:W-:Y:S01]  /*1b0c0*/  IMAD.MOV.U32 R39, RZ, RZ, R6 ;  /* 0x000000ffff277224 */ /* 0x000fe200078e0006 */
        /* <DEDUP_REMOVED lines=117> */
[----:B------:R-:W-:Y:S01]  /*1b820*/  MOV R6, UR51 ;  /* 0x0000003300067c02 */ /* 0x000fe20008000f00 */
[----:B------:R-:W-:Y:S01]  /*1b830*/  UMOV UR48, UR56 ;  /* 0x0000003800307c82 */ /* 0x000fe20008000000 */
[----:B------:R-:W-:Y:S01]  /*1b840*/  MOV R4, UR50 ;  /* 0x0000003200047c02 */ /* 0x000fe20008000f00 */
        /* <DEDUP_REMOVED lines=191> */
[----:B------:R-:W-:-:S03]  /*1c440*/  MOV R86, R231 ;  /* 0x000000e700567202 */ /* 0x000fc60000000f00 */
        /* <DEDUP_REMOVED lines=12> */
[----:B------:R-:W-:-:S02]  /*1c510*/  R2UR UR51, R6 ;  /* 0x00000000063372ca */ /* 0x000fc400000e0000 */
[----:B------:R-:W-:Y:S01]  /*1c520*/  R2UR UR50, R4 ;  /* 0x00000000043272ca */ /* 0x000fe200000e0000 */
        /* <DEDUP_REMOVED lines=104> */
[----:B------:R-:W-:Y:S01]  /*1cbb0*/  UMOV UR16, UR56 ;  /* 0x0000003800107c82 */ /* 0x000fe20008000000 */
[----:B------:R-:W-:Y:S01]  /*1cbc0*/  UMOV UR17, UR57 ;  /* 0x0000003900117c82 */ /* 0x000fe20008000000 */
[----:B------:R-:W-:Y:S01]  /*1cbd0*/  UMOV UR4, UR12 ;  /* 0x0000000c00047c82 */ /* 0x000fe20008000000 */
[----:B------:R-:W-:Y:S02]  /*1cbe0*/  WARPGROUP.DEPBAR.LE gsb0, 0x0 ;  /* 0x00008000000079c5 */ /* 0x000fe40000010000 */
[----:B------:R-:W-:Y:S01]  /*1cbf0*/  WARPGROUP.ARRIVE ;  /* 0x00000000000079c5 */ /* 0x000fe20000000000 */
[----:B------:R-:W-:Y:S01]  /*1cc00*/  UMOV UR5, UR13 ;  /* 0x0000000d00057c82 */ /* 0x000fe20008000000 */
[----:B------:R-:W-:Y:S01]  /*1cc10*/  UMOV UR8, UR56 ;  /* 0x0000003800087c82 */ /* 0x000fe20008000000 */
[----:B------:R-:W-:Y:S01]  /*1cc20*/  UMOV UR9, UR57 ;  /* 0x0000003900097c82 */ /* 0x000fe20008000000 */
[----:B------:R0:W5:Y:S02]  /*1cc30*/  LDL.LU R8, [R1+0x5c8] ;  /* 0x0005c80001087983 */ /* 0x0001640000300800 */
[----:B------:R-:W-:Y:S01]  /*1cc40*/  HGMMA.64x16x16.F32.BF16 R80, gdesc[UR16], R80, gsb0 ;  /* 0x00200000105079f0 */ /* 0x000fe20008001850 */
        /* <DEDUP_REMOVED lines=25> */
[----:B------:R-:W-:Y:S01]  /*1cde0*/  STL.64 [R1+0x40], R72 ;  /* 0x0000404801007387 */ /* 0x000fe20000100a00 */
[----:B------:R-:W-:Y:S01]  /*1cdf0*/  UMOV UR4, UR56 ;  /* 0x0000003800047c82 */ /* 0x000fe20008000000 */
[----:B------:R-:W-:Y:S02]  /*1ce00*/  UMOV UR5, UR57 ;  /* 0x0000003900057c82 */ /* 0x000fe40008000000 */
        /* <DEDUP_REMOVED lines=68> */
[----:B------:R-:W-:Y:S01]  /*1d250*/  BPT.TRAP 0x1 ;  /* 0x000000040000795c */ /* 0x000fe20000300000 */
.L_x_27:
[----:B------:R-:W2:Y:S04]  /*1d260*/  LDL R4, [R1+0x458] ;  /* 0x0004580001047983 */ /* 0x000ea80000100800 */
[----:B------:R-:W3:Y:S04]  /*1d270*/  LDL R10, [R1+0x460] ;  /* 0x00046000010a7983 */ /* 0x000ee80000100800 */
[----:B------:R-:W4:Y:S01]  /*1d280*/  LDL R6, [R1+0x45c] ;  /* 0x00045c0001067983 */ /* 0x000f220000100800 */
[----:B-----5:R-:W-:Y:S02]  /*1d290*/  R2UR UR6, R0 ;  /* 0x00000000000672ca */ /* 0x020fe400000e0000 */
[----:B------:R-:W-:-:S02]  /*1d2a0*/  R2UR UR5, R17 ;  /* 0x00000000110572ca */ /* 0x000fc400000e0000 */
[----:B--2---:R-:W-:-:S09]  /*1d2b0*/  ISETP.NE.AND P1, PT, R4, RZ, PT ;  /* 0x000000ff0400720c */ /* 0x004fd20003f25270 */
[----:B------:R-:W-:Y:S02]  /*1d2c0*/  MOV R4, UR6 ;  /* 0x0000000600047c02 */ /* 0x000fe40008000f00 */
[----:B---3--:R-:W-:Y:S02]  /*1d2d0*/  R2UR UR4, R10 ;  /* 0x000000000a0472ca */ /* 0x008fe400000e0000 */
[----:B------:R-:W-:-:S05]  /*1d2e0*/  @P1 LEA R4, R4, UR5, 0x3 ;  /* 0x0000000504041c11 */ /* 0x000fca000f8e18ff */
[----:B------:R-:W-:-:S06]  /*1d2f0*/  @P1 VIADD R4, R4, 0x10 ;  /* 0x0000001004041836 */ /* 0x000fcc0000000000 */
[----:B------:R-:W-:Y:S01]  /*1d300*/  UISETP.GT.U32.AND UP0, UPT, UR4, 0x1, UPT ;  /* 0x000000010400788c */ /* 0x000fe2000bf04070 */
[----:B----4-:R-:W-:-:S04]  /*1d310*/  @P1 PRMT R4, R6, 0x654, R4 ;  /* 0x0000065406041816 */ /* 0x010fc80000000004 */
[----:B------:R1:W-:Y:S01]  /*1d320*/  @P1 SYNCS.ARRIVE.TRANS64.RED.A1T0 RZ, [R4+URZ], RZ ;  /* 0x000000ff04ff19a7 */ /* 0x0003e2000810043f */
[----:B------:R-:W-:-:S13]  /*1d330*/  PLOP3.LUT P1, PT, PT, PT, UP0, 0x80, 0x0 ;  /* 0x000000000000781c */ /* 0x000fda0003f2f008 */
[----:B-1----:R-:W-:Y:S05]  /*1d340*/  @P1 BRA `(.L_x_28) ;  /* 0x0000000000041947 */ /* 0x002fea0003800000 */
[----:B------:R-:W-:Y:S01]  /*1d350*/  BPT.TRAP 0x1 ;  /* 0x000000040000795c */ /* 0x000fe20000300000 */
.L_x_28:
[----:B------:R-:W-:Y:S01]  /*1d360*/  R2UR UR6, R5 ;  /* 0x00000000050672ca */ /* 0x000fe200000e0000 */
[----:B------:R-:W-:Y:S01]  /*1d370*/  UIADD3 UR61, UR61, 0x1, URZ ;  /* 0x000000013d3d7890 */ /* 0x000fe2000fffe03f */
[----:B------:R-:W-:Y:S02]  /*1d380*/  R2UR UR4, R0 ;  /* 0x00000000000472ca */ /* 0x000fe400000e0000 */
[----:B------:R-:W-:Y:S01]  /*1d390*/  R2UR UR7, R3 ;  /* 0x00000000030772ca */ /* 0x000fe200000e0000 */
[----:B------:R-:W-:-:S04]  /*1d3a0*/  UISETP.NE.AND UP0, UPT, UR61, 0x2, UPT ;  /* 0x000000023d00788c */ /* 0x000fc8000bf05270 */
[----:B------:R-:W-:-:S04]  /*1d3b0*/  USEL UR61, UR61, URZ, UP0 ;  /* 0x0000003f3d3d7287 */ /* 0x000fc80008000000 */
[----:B------:R-:W-:Y:S02]  /*1d3c0*/  UISETP.GT.AND UP2, UPT, UR6, 0x1, UPT ;  /* 0x000000010600788c */ /* 0x000fe4000bf44270 */
[----:B------:R-:W-:Y:S02]  /*1d3d0*/  UIADD3 UR4, UR4, 0x1, URZ ;  /* 0x0000000104047890 */ /* 0x000fe4000fffe03f */
[----:B------:R-:W-:Y:S02]  /*1d3e0*/  UIADD3 UR5, UR6, -0x1, URZ ;  /* 0xffffffff06057890 */ /* 0x000fe4000fffe03f */
[----:B------:R-:W-:Y:S01]  /*1d3f0*/  PLOP3.LUT P1, PT, PT, PT, UP2, 0x80, 0x0 ;  /* 0x000000000000781c */ /* 0x000fe20003f2f028 */
[----:B------:R-:W-:Y:S02]  /*1d400*/  UISETP.NE.AND UP1, UPT, UR4, 0x2, UPT ;  /* 0x000000020400788c */ /* 0x000fe4000bf25270 */
[----:B------:R-:W-:Y:S01]  /*1d410*/  USEL UR6, URZ, 0x1, UP0 ;  /* 0x000000013f067887 */ /* 0x000fe20008000000 */
[----:B------:R-:W-:Y:S01]  /*1d420*/  IMAD.U32 R5, RZ, RZ, UR5 ;  /* 0x00000005ff057e24 */ /* 0x000fe2000f8e00ff */
[----:B------:R-:W-:-:S02]  /*1d430*/  USEL UR4, UR4, URZ, UP1 ;  /* 0x0000003f04047287 */ /* 0x000fc40008800000 */
[----:B------:R-:W-:-:S04]  /*1d440*/  ULOP3.LUT UR7, UR7, UR6, URZ, 0x3c, !UPT ;  /* 0x0000000607077292 */ /* 0x000fc8000f8e3c3f */
[----:B------:R-:W-:Y:S02]  /*1d450*/  IMAD.U32 R0, RZ, RZ, UR4 ;  /* 0x00000004ff007e24 */ /* 0x000fe4000f8e00ff */
[----:B------:R-:W-:Y:S01]  /*1d460*/  IMAD.U32 R3, RZ, RZ, UR7 ;  /* 0x00000007ff037e24 */ /* 0x000fe2000f8e00ff */
[----:B------:R-:W-:Y:S06]  /*1d470*/  @P1 BRA `(.L_x_29) ;  /* 0xffffff2000a81947 */ /* 0x000fec000383ffff */
.L_x_22:
[----:B-----5:R1:W5:Y:S01]  /*1d480*/  LDL R4, [R1+0x490] ;  /* 0x0004900001047983 */ /* 0x0203620000100800 */
[----:B------:R-:W2:Y:S02]  /*1d490*/  LDC R0, c[0x0][0x28c] ;  /* 0x0000a300ff007b82 */ /* 0x000ea40000000800 */
[----:B--2---:R-:W-:-:S13]  /*1d4a0*/  ISETP.GE.AND P1, PT, R0, 0x1, PT ;  /* 0x000000010000780c */ /* 0x004fda0003f26270 */
[----:B-1----:R-:W-:Y:S05]  /*1d4b0*/  @!P1 BRA `(.L_x_30) ;  /* 0x0000000000509947 */ /* 0x002fea0003800000 */
[----:B------:R-:W-:Y:S05]  /*1d4c0*/  @!P0 BRA `(.L_x_31) ;  /* 0x0000000000048947 */ /* 0x000fea0003800000 */
[----:B------:R-:W-:Y:S01]  /*1d4d0*/  BPT.TRAP 0x1 ;  /* 0x000000040000795c */ /* 0x000fe20000300000 */
.L_x_31:
[----:B------:R-:W2:Y:S04]  /*1d4e0*/  LDL R0, [R1+0x458] ;  /* 0x0004580001007983 */ /* 0x000ea80000100800 */
[----:B------:R-:W3:Y:S04]  /*1d4f0*/  LDL R3, [R1+0x460] ;  /* 0x0004600001037983 */ /* 0x000ee80000100800 */
[----:B------:R-:W4:Y:S01]  /*1d500*/  LDL R5, [R1+0x45c] ;  /* 0x00045c0001057983 */ /* 0x000f220000100800 */
[----:B-----5:R-:W-:Y:S02]  /*1d510*/  R2UR UR6, R4 ;  /* 0x00000000040672ca */ /* 0x020fe400000e0000 */
[----:B------:R-:W-:-:S02]  /*1d520*/  R2UR UR5, R17 ;  /* 0x00000000110572ca */ /* 0x000fc400000e0000 */
[----:B--2---:R-:W-:Y:S02]  /*1d530*/  ISETP.NE.AND P0, PT, R0, RZ, PT ;  /* 0x000000ff0000720c */ /* 0x004fe40003f05270 */
[----:B---3--:R-:W-:-:S09]  /*1d540*/  R2UR UR4, R3 ;  /* 0x00000000030472ca */ /* 0x008fd200000e0000 */
[----:B------:R-:W-:Y:S02]  /*1d550*/  IMAD.U32 R0, RZ, RZ, UR5 ;  /* 0x00000005ff007e24 */ /* 0x000fe4000f8e00ff */
[----:B------:R-:W-:-:S04]  /*1d560*/  @P0 VIADD R9, R9, UR6 ;  /* 0x0000000609090c36 */ /* 0x000fc80008000000 */
[----:B------:R-:W-:-:S05]  /*1d570*/  @P0 IMAD.SHL.U32 R3, R9, 0x8, RZ ;  /* 0x0000000809030824 */ /* 0x000fca00078e00ff */
[----:B------:R-:W-:Y:S01]  /*1d580*/  @P0 LOP3.LUT R3, R3, 0x8, RZ, 0xc0, !PT ;  /* 0x0000000803030812 */ /* 0x000fe200078ec0ff */
[----:B------:R-:W-:-:S03]  /*1d590*/  UISETP.GT.U32.AND UP0, UPT, UR4, 0x1, UPT ;  /* 0x000000010400788c */ /* 0x000fc6000bf04070 */
[----:B------:R-:W-:-:S04]  /*1d5a0*/  @P0 IADD3 R0, R0, 0x10, R3 ;  /* 0x0000001000000810 */ /* 0x000fc80007ffe003 */
[----:B----4-:R-:W-:-:S04]  /*1d5b0*/  @P0 PRMT R0, R5, 0x654, R0 ;  /* 0x0000065405000816 */ /* 0x010fc80000000000 */
[----:B------:R1:W-:Y:S01]  /*1d5c0*/  @P0 SYNCS.ARRIVE.TRANS64.RED.A1T0 RZ, [R0+URZ], RZ ;  /* 0x000000ff00ff09a7 */ /* 0x0003e2000810043f */
[----:B------:R-:W-:-:S13]  /*1d5d0*/  PLOP3.LUT P0, PT, PT, PT, UP0, 0x80, 0x0 ;  /* 0x000000000000781c */ /* 0x000fda0003f0f008 */
[----:B-1----:R-:W-:Y:S05]  /*1d5e0*/  @P0 BRA `(.L_x_30) ;  /* 0x0000000000040947 */ /* 0x002fea0003800000 */
[----:B------:R-:W-:Y:S01]  /*1d5f0*/  BPT.TRAP 0x1 ;  /* 0x000000040000795c */ /* 0x000fe20000300000 */
.L_x_30:
[----:B------:R-:W2:Y:S01]  /*1d600*/  LDL R0, [R1+0x498] ;  /* 0x0004980001007983 */ /* 0x000ea20000100800 */
[----:B------:R-:W1:Y:S01]  /*1d610*/  S2R R6, SR_TID.X ;  /* 0x0000000000067919 */ /* 0x000e620000002100 */
[----:B-----5:R-:W-:Y:S01]  /*1d620*/  R2UR UR4, R4 ;  /* 0x00000000040472ca */ /* 0x020fe200000e0000 */
[----:B------:R-:W-:Y:S01]  /*1d630*/  ULDC UR14, c[0x0][0x288] ;  /* 0x0000a200000e7ab9 */ /* 0x000fe20000000800 */
[----:B------:R-:W-:Y:S01]  /*1d640*/  R2UR UR5, R19 ;  /* 0x00000000130572ca */ /* 0x000fe200000e0000 */
[----:B------:R-:W3:Y:S01]  /*1d650*/  LDL.LU R7, [R1+0x494] ;  /* 0x0004940001077983 */ /* 0x000ee20000300800 */
[----:B------:R-:W-:Y:S01]  /*1d660*/  R2UR UR6, R18 ;  /* 0x00000000120672ca */ /* 0x000fe200000e0000 */
[----:B------:R-:W-:Y:S01]  /*1d670*/  ULDC UR9, c[0x0][0x284] ;  /* 0x0000a10000097ab9 */ /* 0x000fe20000000800 */
[----:B------:R-:W-:Y:S01]  /*1d680*/  ULDC.64 UR12, c[0x0][0x5d0] ;  /* 0x00017400000c7ab9 */ /* 0x000fe20000000a00 */
[----:B------:R-:W4:Y:S08]  /*1d690*/  LDL R15, [R1+0x464] ;  /* 0x00046400010f7983 */ /* 0x000f300000100800 */
[----:B------:R-:W-:-:S02]  /*1d6a0*/  UIMAD.WIDE UR10, UR5, 0x200, URZ ;  /* 0x00000200050a78a5 */ /* 0x000fc4000f8e023f */
[----:B------:R-:W-:Y:S02]  /*1d6b0*/  USHF.L.U32 UR7, UR5, 0x9, URZ ;  /* 0x0000000905077899 */ /* 0x000fe4000800063f */
[----:B------:R-:W-:-:S04]  /*1d6c0*/  UIMAD UR6, UR6, 0xf0, URZ ;  /* 0x000000f0060678a4 */ /* 0x000fc8000f8e023f */
[----:B------:R-:W-:-:S04]  /*1d6d0*/  UISETP.GE.AND UP2, UPT, UR6, UR14, UPT ;  /* 0x0000000e0600728c */ /* 0x000fc8000bf46270 */
[----:B------:R-:W-:Y:S01]  /*1d6e0*/  UISETP.GE.OR UP2, UPT, UR7, UR9, UP2 ;  /* 0x000000090700728c */ /* 0x000fe20009746670 */
[--C-:B-1----:R-:W-:Y:S02]  /*1d6f0*/  SHF.R.U32.HI R3, RZ, 0x7, R6.reuse ;  /* 0x00000007ff037819 */ /* 0x102fe40000011606 */
[----:B------:R-:W-:Y:S02]  /*1d700*/  SHF.R.U32.HI R4, RZ, 0x2, R6 ;  /* 0x00000002ff047819 */ /* 0x000fe40000011606 */
[----:B------:R-:W-:Y:S02]  /*1d710*/  LOP3.LUT R5, R6, 0x60, RZ, 0xc0, !PT ;  /* 0x0000006006057812 */ /* 0x000fe400078ec0ff */
[----:B------:R-:W-:Y:S02]  /*1d720*/  LOP3.LUT R3, R3, 0x1, RZ, 0xc0, !PT ;  /* 0x0000000103037812 */ /* 0x000fe400078ec0ff */
[----:B------:R-:W-:Y:S02]  /*1d730*/  LOP3.LUT R4, R4, 0x7, RZ, 0xc0, !PT ;  /* 0x0000000704047812 */ /* 0x000fe400078ec0ff */
[----:B------:R-:W-:Y:S01]  /*1d740*/  SHF.R.U32.HI R5, RZ, 0x1, R5 ;  /* 0x00000001ff057819 */ /* 0x000fe20000011605 */
[----:B------:R-:W-:Y:S01]  /*1d750*/  IMAD.SHL.U32 R17, R3, 0x40, RZ ;  /* 0x0000004003117824 */ /* 0x000fe200078e00ff */
[----:B------:R-:W-:-:S04]  /*1d760*/  PLOP3.LUT P0, PT, PT, PT, UP2, 0x80, 0x0 ;  /* 0x000000000000781c */ /* 0x000fc80003f0f028 */
[----:B------:R-:W-:-:S04]  /*1d770*/  LOP3.LUT R17, R17, 0x40, R4, 0xe2, !PT ;  /* 0x0000004011117812 */ /* 0x000fc800078ee204 */
[----:B------:R-:W-:Y:S02]  /*1d780*/  LOP3.LUT R17, R17, UR10, R5, 0xfe, !PT ;  /* 0x0000000a11117c12 */ /* 0x000fe4000f8efe05 */
[----:B--2---:R-:W-:Y:S02]  /*1d790*/  R2UR UR18, R0 ;  /* 0x00000000001272ca */ /* 0x004fe400000e0000 */
[----:B------:R-:W-:Y:S01]  /*1d7a0*/  IADD3 R0, RZ, -R5, -R4 ;  /* 0x80000005ff007210 */ /* 0x000fe20007ffe804 */
[----:B------:R-:W-:-:S04]  /*1d7b0*/  IMAD.MOV.U32 R4, RZ, RZ, -0x2 ;  /* 0xfffffffeff047424 */ /* 0x000fc800078e00ff */
[----:B------:R-:W-:Y:S01]  /*1d7c0*/  IMAD R0, R3, -0x40, R0 ;  /* 0xffffffc003007824 */ /* 0x000fe200078e0200 */
[C---:B------:R-:W-:Y:S02]  /*1d7d0*/  LOP3.LUT R3, R6.reuse, 0x3, RZ, 0xc0, !PT ;  /* 0x0000000306037812 */ /* 0x040fe400078ec0ff */
[----:B---3--:R-:W-:Y:S01]  /*1d7e0*/  R2UR UR16, R7 ;  /* 0x00000000071072ca */ /* 0x008fe200000e0000 */
[----:B------:R-:W-:Y:S01]  /*1d7f0*/  IMAD.SHL.U32 R7, R6, 0x2, RZ ;  /* 0x0000000206077824 */ /* 0x000fe200078e00ff */
[----:B----4-:R-:W-:Y:S01]  /*1d800*/  R2UR UR17, R15 ;  /* 0x000000000f1172ca */ /* 0x010fe200000e0000 */
[----:B------:R-:W-:Y:S01]  /*1d810*/  UIADD3 UR4, UR18, UR4, URZ ;  /* 0x0000000412047290 */ /* 0x000fe2000fffe03f */
[----:B------:R-:W-:Y:S02]  /*1d820*/  IMAD R3, R3, R4, UR14 ;  /* 0x0000000e03037e24 */ /* 0x000fe4000f8e0204 */
[----:B------:R-:W-:Y:S01]  /*1d830*/  IMAD.U32 R4, RZ, RZ, UR9 ;  /* 0x00000009ff047e24 */ /* 0x000fe2000f8e00ff */
[----:B------:R-:W-:Y:S01]  /*1d840*/  USHF.R.U32.HI UR5, URZ, 0x1, UR4 ;  /* 0x000000013f057899 */ /* 0x000fe20008011604 */
[----:B------:R-:W-:Y:S01]  /*1d850*/  IMAD.U32 R6, RZ, RZ, UR6 ;  /* 0x00000006ff067e24 */ /* 0x000fe2000f8e00ff */
[----:B------:R-:W-:Y:S01]  /*1d860*/  UISETP.GT.U32.AND UP1, UPT, UR4, 0x1, UPT ;  /* 0x000000010400788c */ /* 0x000fe2000bf24070 */
[----:B------:R-:W-:Y:S01]  /*1d870*/  VIADD R3, R3, -UR6 ;  /* 0x8000000603037c36 */ /* 0x000fe20008000000 */
[----:B------:R-:W-:Y:S01]  /*1d880*/  ULOP3.LUT UR5, UR5, 0x1, URZ, 0xc0, !UPT ;  /* 0x0000000105057892 */ /* 0x000fe2000f8ec03f */
[----:B------:R-:W-:Y:S01]  /*1d890*/  IADD3 R0, R4, -UR7, R0 ;  /* 0x8000000704007c10 */ /* 0x000fe2000fffe000 */
[----:B------:R-:W-:Y:S01]  /*1d8a0*/  UISETP.LT.U32.AND UP1, UPT, UR18, 0x2, UP1 ;  /* 0x000000021200788c */ /* 0x000fe20008f21070 */
[----:B------:R-:W-:Y:S01]  /*1d8b0*/  LOP3.LUT R6, R6, 0x6, R7, 0xf8, !PT ;  /* 0x0000000606067812 */ /* 0x000fe200078ef807 */
[----:B------:R-:W-:Y:S01]  /*1d8c0*/  UISETP.NE.U32.AND UP0, UPT, UR5, 0x1, UPT ;  /* 0x000000010500788c */ /* 0x000fe2000bf05070 */
[----:B------:R-:W-:Y:S01]  /*1d8d0*/  MOV R4, UR12 ;  /* 0x0000000c00047c02 */ /* 0x000fe20008000f00 */
[----:B------:R-:W-:Y:S01]  /*1d8e0*/  ULOP3.LUT UR4, UR4, 0x1, URZ, 0xc0, !UPT ;  /* 0x0000000104047892 */ /* 0x000fe2000f8ec03f */
[----:B------:R-:W-:Y:S01]  /*1d8f0*/  SHF.R.S32.HI R7, RZ, 0x1f, R6 ;  /* 0x0000001fff077819 */ /* 0x000fe20000011406 */
[----:B------:R-:W-:-:S02]  /*1d900*/  UISETP.GT.U32.AND UP0, UPT, UR18, 0x1, !UP0 ;  /* 0x000000011200788c */ /* 0x000fc4000c704070 */
[----:B------:R-:W-:Y:S02]  /*1d910*/  USEL UR7, URZ, 0x1, !UP1 ;  /* 0x000000013f077887 */ /* 0x000fe4000c800000 */
[----:B------:R-:W-:Y:S01]  /*1d920*/  USEL UR5, URZ, 0x1, !UP0 ;  /* 0x000000013f057887 */ /* 0x000fe2000c000000 */
[----:B------:R-:W-:Y:S01]  /*1d930*/  IMAD.U32 R8, RZ, RZ, UR4 ;  /* 0x00000004ff087e24 */ /* 0x000fe2000f8e00ff */
[----:B------:R-:W-:Y:S02]  /*1d940*/  USHF.R.S32.HI UR15, URZ, 0x1f, UR17 ;  /* 0x0000001f3f0f7899 */ /* 0x000fe40008011411 */
[----:B------:R-:W-:Y:S01]  /*1d950*/  IMAD.WIDE.U32 R4, R4, UR17, R6 ;  /* 0x0000001104047c25 */ /* 0x000fe2000f8e0006 */
[----:B------:R-:W-:Y:S01]  /*1d960*/  ULOP3.LUT UR16, UR5, UR16, UR7, 0x96, !UPT ;  /* 0x0000001005107292 */ /* 0x000fe2000f8e9607 */
[----:B------:R1:W-:Y:S01]  /*1d970*/  STL [R1+0x490], R8 ;  /* 0x0004900801007387 */ /* 0x0003e20000100800 */
[----:B------:R-:W-:Y:S01]  /*1d980*/  UIMAD UR8, UR15, UR12, URZ ;  /* 0x0000000c0f0872a4 */ /* 0x000fe2000f8e023f */
[----:B------:R-:W-:-:S03]  /*1d990*/  UMOV UR6, 0xffffffff ;  /* 0xffffffff00067882 */ /* 0x000fc60000000000 */
[----:B------:R-:W-:Y:S01]  /*1d9a0*/  UIMAD UR8, UR17, UR13, UR8 ;  /* 0x0000000d110872a4 */ /* 0x000fe2000f8e0208 */
[----:B-1----:R-:W-:-:S05]  /*1d9b0*/  IMAD.U32 R8, RZ, RZ, UR16 ;  /* 0x00000010ff087e24 */ /* 0x002fca000f8e00ff */
[----:B------:R-:W-:Y:S01]  /*1d9c0*/  VIADD R5, R5, UR8 ;  /* 0x0000000805057c36 */ /* 0x000fe20008000000 */
[----:B------:R1:W-:Y:S01]  /*1d9d0*/  STL [R1+0x494], R8 ;  /* 0x0004940801007387 */ /* 0x0003e20000100800 */
[----:B------:R-:W-:Y:S05]  /*1d9e0*/  @P0 BRA `(.L_x_32) ;  /* 0x000002e400d40947 */ /* 0x000fea0003800000 */
[----:B------:R-:W-:Y:S01]  /*1d9f0*/  FSETP.NEU.AND P2, PT, R16, RZ, PT ;  /* 0x000000ff1000720b */ /* 0x000fe20003f4d000 */
[----:B------:R-:W-:Y:S01]  /*1da00*/  ULDC.64 UR8, c[0x0][0x5c8] ;  /* 0x0001720000087ab9 */ /* 0x000fe20000000a00 */
[----:B------:R-:W-:Y:S01]  /*1da10*/  ISETP.GT.AND P0, PT, R3, RZ, PT ;  /* 0x000000ff0300720c */ /* 0x000fe20003f04270 */
[----:B------:R-:W-:Y:S01]  /*1da20*/  UIMAD UR4, UR11, UR8, URZ ;  /* 0x000000080b0472a4 */ /* 0x000fe2000f8e023f */
[----:B------:R-:W-:Y:S01]  /*1da30*/  IMAD.U32 R14, RZ, RZ, UR9 ;  /* 0x00000009ff0e7e24 */ /* 0x000fe2000f8e00ff */
[----:B------:R-:W-:Y:S01]  /*1da40*/  BSSY B0, `(.L_x_32) ;  /* 0x0002e6f000007945 */ /* 0x000fe20003800000 */
[----:B------:R-:W-:Y:S01]  /*1da50*/  IMAD.WIDE.U32 R4, R17, UR8, R4 ;  /* 0x0000000811047c25 */ /* 0x000fe2000f8e0004 */
[----:B------:R-:W-:-:S03]  /*1da60*/  ISETP.GT.AND P1, PT, R0, RZ, P0 ;  /* 0x000000ff0000720c */ /* 0x000fc60000724270 */
[----:B------:R-:W-:-:S04]  /*1da70*/  IMAD R14, R17, R14, UR4 ;  /* 0x00000004110e7e24 */ /* 0x000fc8000f8e020e */
[----:B------:R-:W-:Y:S01]  /*1da80*/  IMAD.IADD R14, R5, 0x1, R14 ;  /* 0x00000001050e7824 */ /* 0x000fe200078e020e */
[----:B------:R-:W-:Y:S06]  /*1da90*/  @!P2 BRA `(.L_x_33) ;  /* 0x000002500070a947 */ /* 0x000fec0003800000 */
[----:B------:R-:W1:Y:S01]  /*1daa0*/  LDC.64 R10, c[0x0][0x5b8] ;  /* 0x00016e00ff0a7b82 */ /* 0x000e620000000a00 */
[----:B------:R-:W2:Y:S01]  /*1dab0*/  LDL.LU R20, [R1+0x420] ;  /* 0x0004200001147983 */ /* 0x000ea20000300800 */
[----:B------:R-:W-:Y:S01]  /*1dac0*/  R2UR UR7, R15 ;  /* 0x000000000f0772ca */ /* 0x000fe200000e0000 */
[----:B------:R-:W-:-:S05]  /*1dad0*/  ULDC.64 UR12, c[0x0][0x208] ;  /* 0x00008200000c7ab9 */ /* 0x000fca0000000a00 */
[----:B------:R-:W3:Y:S01]  /*1dae0*/  LDC.64 R22, c[0x0][0x5b0] ;  /* 0x00016c00ff167b82 */ /* 0x000ee20000000a00 */
[----:B-1----:R-:W-:Y:S01]  /*1daf0*/  IMAD.MOV.U32 R8, RZ, RZ, R11 ;  /* 0x000000ffff087224 */ /* 0x002fe200078e000b */
[----:B------:R1:W-:Y:S01]  /*1db00*/  STL [R1+0x450], R10 ;  /* 0x0004500a01007387 */ /* 0x0003e20000100800 */
[----:B------:R-:W-:-:S04]  /*1db10*/  IMAD.MOV.U32 R235, RZ, RZ, R10 ;  /* 0x000000ffffeb7224 */ /* 0x000fc800078e000a */
[C---:B------:R-:W-:Y:S01]  /*1db20*/  IMAD R5, R235.reuse, UR15, RZ ;  /* 0x0000000feb057c24 */ /* 0x040fe2000f8e02ff */
[----:B---3--:R-:W-:Y:S01]  /*1db30*/  R2UR UR4, R22 ;  /* 0x00000000160472ca */ /* 0x008fe200000e0000 */
[----:B------:R-:W-:Y:S01]  /*1db40*/  IMAD.WIDE.U32 R232, R235, UR7, R6 ;  /* 0x00000007ebe87c25 */ /* 0x000fe2000f8e0006 */
[----:B-1----:R-:W1:Y:S03]  /*1db50*/  LDC.64 R10, c[0x0][0x5a8] ;  /* 0x00016a00ff0a7b82 */ /* 0x002e660000000a00 */
[----:B------:R-:W-:Y:S02]  /*1db60*/  IMAD R234, R8, UR7, R5 ;  /* 0x0000000708ea7c24 */ /* 0x000fe4000f8e0205 */
[----:B------:R-:W-:Y:S02]  /*1db70*/  IMAD.MOV.U32 R236, RZ, RZ, R232 ;  /* 0x000000ffffec7224 */ /* 0x000fe400078e00e8 */
[----:B------:R-:W-:Y:S01]  /*1db80*/  IMAD.IADD R237, R233, 0x1, R234 ;  /* 0x00000001e9ed7824 */ /* 0x000fe200078e02ea */
[----:B------:R3:W-:Y:S03]  /*1db90*/  STL [R1+0x46c], R234 ;  /* 0x00046cea01007387 */ /* 0x0007e60000100800 */
[----:B------:R-:W-:Y:S01]  /*1dba0*/  UIMAD UR4, UR11, UR4, URZ ;  /* 0x000000040b0472a4 */ /* 0x000fe2000f8e023f */
[C---:B------:R-:W-:Y:S01]  /*1dbb0*/  IMAD.WIDE.U32 R8, R17.reuse, R22, R236 ;  /* 0x0000001611087225 */ /* 0x040fe200078e00ec */
[----:B------:R3:W-:Y:S04]  /*1dbc0*/  STL.64 [R1+0x448], R232 ;  /* 0x000448e801007387 */ /* 0x0007e80000100a00 */
[----:B------:R-:W-:Y:S01]  /*1dbd0*/  IMAD R19, R17, R23, UR4 ;  /* 0x0000000411137e24 */ /* 0x000fe2000f8e0217 */
[----:B------:R-:W-:-:S03]  /*1dbe0*/  ULDC.64 UR4, c[0x0][0x5c0] ;  /* 0x0001700000047ab9 */ /* 0x000fc60000000a00 */
[----:B------:R-:W-:Y:S01]  /*1dbf0*/  IMAD.IADD R5, R9, 0x1, R19 ;  /* 0x0000000109057824 */ /* 0x000fe200078e0213 */
[----:B------:R3:W-:Y:S01]  /*1dc00*/  STL [R1+0x470], R19 ;  /* 0x0004701301007387 */ /* 0x0007e20000100800 */
[----:B-1----:R-:W-:-:S04]  /*1dc10*/  LEA R12, P2, R8, R10, 0x1 ;  /* 0x0000000a080c7211 */ /* 0x002fc800078408ff */
[----:B------:R-:W-:-:S05]  /*1dc20*/  LEA.HI.X R13, R8, R11, R5, 0x1, P2 ;  /* 0x0000000b080d7211 */ /* 0x000fca00010f0c05 */
[----:B------:R-:W4:Y:S01]  /*1dc30*/  @P1 LDG.E.LTC128B.U16 R18, desc[UR12][R12.64] ;  /* 0x0000000c0c121981 */ /* 0x000f22000c1e1520 */
[C---:B------:R-:W-:Y:S01]  /*1dc40*/  LEA R8, P2, R4.reuse, UR4, 0x1 ;  /* 0x0000000404087c11 */ /* 0x040fe2000f8408ff */
[----:B------:R-:W-:Y:S01]  /*1dc50*/  BSSY B1, `(.L_x_34) ;  /* 0x0000013000017945 */ /* 0x000fe20003800000 */
[----:B------:R-:W-:Y:S02]  /*1dc60*/  ISETP.GT.AND P3, PT, R3, 0x1, PT ;  /* 0x000000010300780c */ /* 0x000fe40003f64270 */
[----:B------:R-:W-:Y:S01]  /*1dc70*/  LEA.HI.X R9, R4, UR5, R14, 0x1, P2 ;  /* 0x0000000504097c11 */ /* 0x000fe200090f0c0e */
[----:B------:R-:W-:-:S04]  /*1dc80*/  IMAD.WIDE.U32 R4, R17, R22, R6 ;  /* 0x0000001611047225 */ /* 0x000fc800078e0006 */
[----:B------:R-:W-:Y:S02]  /*1dc90*/  IMAD.IADD R5, R19, 0x1, R5 ;  /* 0x0000000113057824 */ /* 0x000fe400078e0205 */
[----:B------:R-:W-:-:S04]  /*1dca0*/  IMAD.WIDE.U32 R4, R235, UR7, R4 ;  /* 0x00000007eb047c25 */ /* 0x000fc8000f8e0004 */
[----:B------:R-:W-:Y:S01]  /*1dcb0*/  IMAD.IADD R5, R234, 0x1, R5 ;  /* 0x00000001ea057824 */ /* 0x000fe200078e0205 */
[----:B----4-:R-:W-:-:S05]  /*1dcc0*/  SHF.L.U32 R12, R18, 0x10, RZ ;  /* 0x00000010120c7819 */ /* 0x010fca00000006ff */
[----:B------:R-:W-:-:S04]  /*1dcd0*/  FMUL R12, R12, R16 ;  /* 0x000000100c0c7220 */ /* 0x000fc80000400000 */
[----:B--2---:R-:W-:Y:S01]  /*1dce0*/  FFMA R12, R20, R2, R12 ;  /* 0x00000002140c7223 */ /* 0x004fe2000000000c */
[----:B------:R-:W-:-:S04]  /*1dcf0*/  LEA R20, P2, R4, R10, 0x1 ;  /* 0x0000000a04147211 */ /* 0x000fc800078408ff */
[----:B------:R-:W-:Y:S02]  /*1dd00*/  LEA.HI.X R21, R4, R11, R5, 0x1, P2 ;  /* 0x0000000b04157211 */ /* 0x000fe400010f0c05 */
[----:B------:R-:W-:Y:S02]  /*1dd10*/  ISETP.GT.AND P2, PT, R0, RZ, P3 ;  /* 0x000000ff0000720c */ /* 0x000fe40001f44270 */
[----:B------:R-:W-:Y:S01]  /*1dd20*/  F2FP.BF16.F32.PACK_AB R4, RZ, R12 ;  /* 0x0000000cff04723e */ /* 0x000fe200000010ff */
[----:B------:R3:W-:Y:S04]  /*1dd30*/  STL.64 [R1+0x440], R20 ;  /* 0x0004401401007387 */ /* 0x0007e80000100a00 */
[----:B------:R3:W-:Y:S06]  /*1dd40*/  @P1 STG.E.U16 desc[UR12][R8.64], R4 ;  /* 0x0000000408001986 */ /* 0x0007ec000c10150c */
[----:B------:R-:W-:Y:S05]  /*1dd50*/  @!P2 BRA `(.L_x_35) ;  /* 0x000000000008a947 */ /* 0x000fea0003800000 */
[----:B------:R-:W-:Y:S02]  /*1dd60*/  ULDC.64 UR4, c[0x0][0x208] ;  /* 0x0000820000047ab9 */ /* 0x000fe40000000a00 */
[----:B------:R1:W5:Y:S03]  /*1dd70*/  LDG.E.LTC128B.U16 R18, desc[UR4][R20.64+0x2] ;  /* 0x0000020414127981 */ /* 0x000366000c1e1520 */
.L_x_35:
[----:B------:R-:W-:Y:S05]  /*1dd80*/  BSYNC B1 ;  /* 0x0000000000017941 */ /* 0x000fea0003800000 */
.L_x_34:
[----:B------:R-:W1:Y:S01]  /*1dd90*/  LDL.LU R5, [R1+0x424] ;  /* 0x0004240001057983 */ /* 0x000e620000300800 */
[----:B---3-5:R-:W-:Y:S01]  /*1dda0*/  IMAD.U32 R4, R18, 0x10000, RZ ;  /* 0x0001000012047824 */ /* 0x028fe200078e00ff */
[----:B------:R-:W-:Y:S01]  /*1ddb0*/  R2UR UR7, R15 ;  /* 0x000000000f0772ca */ /* 0x000fe200000e0000 */
[----:B------:R-:W-:Y:S01]  /*1ddc0*/  ULDC.64 UR4, c[0x0][0x208] ;  /* 0x0000820000047ab9 */ /* 0x000fe20000000a00 */
[----:B------:R-:W-:Y:S01]  /*1ddd0*/  ISETP.GT.AND P1, PT, R0, 0x8, P0 ;  /* 0x000000080000780c */ /* 0x000fe20000724270 */
[----:B------:R-:W-:-:S04]  /*1dde0*/  FMUL R4, R4, R16 ;  /* 0x0000001004047220 */ /* 0x000fc80000400000 */
[----:B-1----:R-:W-:Y:S01]  /*1ddf0*/  FFMA R20, R5, R2, R4 ;  /* 0x0000000205147223 */ /* 0x002fe20000000004 */
[C---:B------:R-:W-:Y:S01]  /*1de00*/  SHF.L.U64.HI R5, R22.reuse, 0x3, R23 ;  /* 0x0000000316057819 */ /* 0x040fe20000010217 */
[----:B------:R-:W-:-:S03]  /*1de10*/  IMAD.SHL.U32 R4, R22, 0x8, RZ ;  /* 0x0000000816047824 */ /* 0x000fc600078e00ff */
[----:B------:R-:W-:Y:S01]  /*1de20*/  F2FP.BF16.F32.PACK_AB R20, RZ, R20 ;  /* 0x00000014ff14723e */ /* 0x000fe200000010ff */
[----:B------:R-:W-:-:S04]  /*1de30*/  IMAD.WIDE.U32 R14, R17, R22, R4 ;  /* 0x00000016110e7225 */ /* 0x000fc800078e0004 */
[----:B------:R-:W-:Y:S01]  /*1de40*/  IMAD.IADD R19, R19, 0x1, R15 ;  /* 0x0000000113137824 */ /* 0x000fe200078e020f */
[----:B------:R-:W-:-:S05]  /*1de50*/  IADD3 R13, P4, R232, R14, RZ ;  /* 0x0000000ee80d7210 */ /* 0x000fca0007f9e0ff */
[----:B------:R-:W-:Y:S01]  /*1de60*/  IMAD.X R21, R19, 0x1, R237, P4 ;  /* 0x0000000113157824 */ /* 0x000fe200020e06ed */
[----:B------:R-:W-:-:S04]  /*1de70*/  LEA R12, P4, R13, R10, 0x1 ;  /* 0x0000000a0d0c7211 */ /* 0x000fc800078808ff */
[----:B------:R-:W-:Y:S01]  /*1de80*/  LEA.HI.X R13, R13, R11, R21, 0x1, P4 ;  /* 0x0000000b0d0d7211 */ /* 0x000fe200020f0c15 */
[----:B------:R1:W-:Y:S04]  /*1de90*/  @P2 STG.E.U16 desc[UR4][R8.64+0x2], R20 ;  /* 0x0000021408002986 */ /* 0x0003e8000c101504 */
[----:B------:R2:W3:Y:S04]  /*1dea0*/  @P1 LDG.E.LTC128B.U16 R18, desc[UR4][R12.64] ;  /* 0x000000040c121981 */ /* 0x0004e8000c1e1520 */
[----:B------:R-:W4:Y:S01]  /*1deb0*/  LDL.LU R21, [R1+0x428] ;  /* 0x0004280001157983 */ /* 0x000f220000300800 */
[----:B--2---:R-:W-:-:S05]  /*1dec0*/  IADD3 R12, P2, R6, R14, RZ ;  /* 0x0000000e060c7210 */ /* 0x004fca0007f5e0ff */
[----:B------:R-:W-:Y:S02]  /*1ded0*/  IMAD.X R13, R7, 0x1, R19, P2 ;  /* 0x00000001070d7824 */ /* 0x000fe400010e0613 */
[----:B------:R-:W-:-:S04]  /*1dee0*/  IMAD.WIDE.U32 R12, R235, UR7, R12 ;  /* 0x00000007eb0c7c25 */ /* 0x000fc8000f8e000c */
[----:B------:R-:W-:Y:S01]  /*1def0*/  IMAD.IADD R13, R234, 0x1, R13 ;  /* 0x00000001ea0d7824 */ /* 0x000fe200078e020d */
[----:B------:R-:W-:-:S04]  /*1df00*/  LEA R232, P2, R12, R10, 0x1 ;  /* 0x0000000a0ce87211 */ /* 0x000fc800078408ff */
[----:B------:R-:W-:Y:S01]  /*1df10*/  LEA.HI.X R233, R12, R11, R13, 0x1, P2 ;  /* 0x0000000b0ce97211 */ /* 0x000fe200010f0c0d */
[----:B-1----:R-:W-:-:S04]  /*1df20*/  IMAD.U32 R20, RZ, RZ, UR9 ;  /* 0x00000009ff147e24 */ /* 0x002fc8000f8e00ff */
[----:B------:R-:W-:Y:S01]  /*1df30*/  STL.64 [R1+0x420], R232 ;  /* 0x000420e801007387 */ /* 0x000fe20000100a00 */
[----:B------:R-:W-:Y:S01]  /*1df40*/  ISETP.GT.AND P5, PT, R0, 0x8, P3 ;  /* 0x000000080000780c */ /* 0x000fe20001fa4270 */
[----:B------:R-:W-:Y:S01]  /*1df50*/  BSSY B1, `(.L_x_36) ;  /* 0x0000012000017945 */ /* 0x000fe20003800000 */
[----:B---3--:R-:W-:-:S04]  /*1df60*/  IMAD.U32 R12, R18, 0x10000, RZ ;  /* 0x00010000120c7824 */ /* 0x008fc800078e00ff */
[----:B------:R-:W-:-:S04]  /*1df70*/  FMUL R12, R12, R16 ;  /* 0x000000100c0c7220 */ /* 0x000fc80000400000 */
[----:B----4-:R-:W-:Y:S01]  /*1df80*/  FFMA R13, R21, R2, R12 ;  /* 0x00000002150d7223 */ /* 0x010fe2000000000c */
[----:B------:R-:W-:Y:S02]  /*1df90*/  IMAD.U32 R12, RZ, RZ, UR8 ;  /* 0x00000008ff0c7e24 */ /* 0x000fe4000f8e00ff */
[----:B------:R-:W-:Y:S02]  /*1dfa0*/  IMAD.U32 R21, RZ, RZ, UR8 ;  /* 0x00000008ff157e24 */ /* 0x000fe4000f8e00ff */
[----:B------:R-:W-:-:S03]  /*1dfb0*/  IMAD.SHL.U32 R12, R12, 0x10, RZ ;  /* 0x000000100c0c7824 */ /* 0x000fc600078e00ff */
[--C-:B------:R-:W-:Y:S02]  /*1dfc0*/  SHF.L.U64.HI R21, R21, 0x4, R20.reuse ;  /* 0x0000000415157819 */ /* 0x100fe40000010214 */
[----:B------:R1:W-:Y:S04]  /*1dfd0*/  STL [R1+0x468], R12 ;  /* 0x0004680c01007387 */ /* 0x0003e80000100800 */
[----:B------:R2:W-:Y:S01]  /*1dfe0*/  STL [R1+0x454], R21 ;  /* 0x0004541501007387 */ /* 0x0005e20000100800 */
[----:B------:R-:W-:Y:S02]  /*1dff0*/  F2FP.BF16.F32.PACK_AB R13, RZ, R13 ;  /* 0x0000000dff0d723e */ /* 0x000fe400000010ff */
[----:B-1----:R-:W-:Y:S02]  /*1e000*/  IADD3 R12, P2, R12, R8, RZ ;  /* 0x000000080c0c7210 */ /* 0x002fe40007f5e0ff */
[----:B------:R-:W-:-:S02]  /*1e010*/  PRMT R20, R13, 0x7610, R20 ;  /* 0x000076100d147816 */ /* 0x000fc40000000014 */
[----:B------:R-:W-:-:S05]  /*1e020*/  IADD3.X R13, R21, R9, RZ, P2, !PT ;  /* 0x00000009150d7210 */ /* 0x000fca00017fe4ff */
[----:B------:R2:W-:Y:S01]  /*1e030*/  @P1 STG.E.U16 desc[UR4][R12.64], R20 ;  /* 0x000000140c001986 */ /* 0x0005e2000c101504 */
[----:B------:R-:W-:Y:S05]  /*1e040*/  @!P5 BRA `(.L_x_37) ;  /* 0x000000000008d947 */ /* 0x000fea0003800000 */
[----:B------:R-:W-:Y:S02]  /*1e050*/  ULDC.64 UR4, c[0x0][0x208] ;  /* 0x0000820000047ab9 */ /* 0x000fe40000000a00 */
[----:B------:R1:W5:Y:S03]  /*1e060*/  LDG.E.LTC128B.U16 R18, desc[UR4][R232.64+0x2] ;  /* 0x00000204e8127981 */ /* 0x000366000c1e1520 */
.L_x_37:
[----:B------:R-:W-:Y:S05]  /*1e070*/  BSYNC B1 ;  /* 0x0000000000017941 */ /* 0x000fea0003800000 */
.L_x_36:
[----:B--2---:R-:W2:Y:S01]  /*1e080*/  LDL.LU R21, [R1+0x42c] ;  /* 0x00042c0001157983 */ /* 0x004ea20000300800 */
[----:B-----5:R-:W-:Y:S01]  /*1e090*/  IMAD.U32 R20, R18, 0x10000, RZ ;  /* 0x0001000012147824 */ /* 0x020fe200078e00ff */
[----:B------:R-:W-:Y:S01]  /*1e0a0*/  ULDC.64 UR4, c[0x0][0x208] ;  /* 0x0000820000047ab9 */ /* 0x000fe20000000a00 */
[----:B------:R-:W-:Y:S01]  /*1e0b0*/  ISETP.GT.AND P2, PT, R3, 0x8, PT ;  /* 0x000000080300780c */ /* 0x000fe20003f44270 */
[----:B------:R3:W-:Y:S01]  /*1e0c0*/  STL.64 [R1+0x4a0], R4 ;  /* 0x0004a00401007387 */ /* 0x0007e20000100a00 */
[----:B------:R-:W-:Y:S02]  /*1e0d0*/  FMUL R20, R20, R16 ;  /* 0x0000001014147220 */ /* 0x000fe40000400000 */
[----:B------:R-:W-:Y:S01]  /*1e0e0*/  ISETP.GT.AND P4, PT, R0, RZ, P2 ;  /* 0x000000ff0000720c */ /* 0x000fe20001784270 */
[----:B---3--:R-:W-:Y:S02]  /*1e0f0*/  IMAD.MOV.U32 R4, RZ, RZ, R12 ;  /* 0x000000ffff047224 */ /* 0x008fe400078e000c */
[----:B------:R-:W-:-:S05]  /*1e100*/  IMAD.MOV.U32 R5, RZ, RZ, R13 ;  /* 0x000000ffff057224 */ /* 0x000fca00078e000d */
[----:B------:R-:W-:Y:S01]  /*1e110*/  STL.64 [R1+0x428], R4 ;  /* 0x0004280401007387 */ /* 0x000fe20000100a00 */
[----:B--2---:R-:W-:-:S05]  /*1e120*/  FFMA R20, R21, R2, R20 ;  /* 0x0000000215147223 */ /* 0x004fca0000000014 */
[----:B------:R-:W-:-:S05]  /*1e130*/  F2FP.BF16.F32.PACK_AB R20, RZ, R20 ;  /* 0x00000014ff14723e */ /* 0x000fca00000010ff */
[----:B------:R2:W-:Y:S04]  /*1e140*/  @P5 STG.E.U16 desc[UR4][R4.64+0x2], R20 ;  /* 0x0000021404005986 */ /* 0x0005e8000c101504 */
[----:B--2---:R2:W5:Y:S01]  /*1e150*/  LDL.LU.64 R4, [R1+0x4a0] ;  /* 0x0004a00001047983 */ /* 0x0045620000300a00 */
[----:B------:R-:W-:Y:S04]  /*1e160*/  BSSY B1, `(.L_x_38) ;  /* 0x0000005000017945 */ /* 0x000fe80003800000 */
[----:B------:R-:W-:Y:S05]  /*1e170*/  @!P4 BRA `(.L_x_39) ;  /* 0x00000000000cc947 */ /* 0x000fea0003800000 */
[----:B------:R-:W3:Y:S01]  /*1e180*/  LDL.64 R20, [R1+0x440] ;  /* 0x0004400001147983 */ /* 0x000ee20000100a00 */
[----:B------:R-:W-:-:S03]  /*1e190*/  ULDC.64 UR4, c[0x0][0x208] ;  /* 0x0000820000047ab9 */ /* 0x000fc60000000a00 */
[----:B---3--:R3:W5:Y:S02]  /*1e1a0*/  LDG.E.LTC128B.U16 R18, desc[UR4][R20.64+0x10] ;  /* 0x0000100414127981 */ /* 0x008764000c1e1520 */
.L_x_39:
[----:B------:R-:W-:Y:S05]  /*1e1b0*/  BSYNC B1 ;  /* 0x0000000000017941 */ /* 0x000fea0003800000 */
.L_x_38:
[----:B---3--:R-:W3:Y:S01]  /*1e1c0*/  LDL.LU R21, [R1+0x430] ;  /* 0x0004300001157983 */ /* 0x008ee20000300800 */
[----:B-----5:R-:W-:Y:S01]  /*1e1d0*/  IMAD.U32 R20, R18, 0x10000, RZ ;  /* 0x0001000012147824 */ /* 0x020fe200078e00ff */
[----:B------:R-:W-:Y:S01]  /*1e1e0*/  ISETP.GT.AND P1, PT, R3, 0x9, PT ;  /* 0x000000090300780c */ /* 0x000fe20003f24270 */
[----:B------:R-:W-:Y:S01]  /*1e1f0*/  ULDC.64 UR4, c[0x0][0x208] ;  /* 0x0000820000047ab9 */ /* 0x000fe20000000a00 */
[----:B------:R-:W-:Y:S01]  /*1e200*/  BSSY B1, `(.L_x_40) ;  /* 0x000000a000017945 */ /* 0x000fe20003800000 */
[----:B------:R-:W-:Y:S01]  /*1e210*/  FMUL R20, R20, R16 ;  /* 0x0000001014147220 */ /* 0x000fe20000400000 */
[----:B------:R-:W-:-:S03]  /*1e220*/  ISETP.GT.AND P5, PT, R0, RZ, P1 ;  /* 0x000000ff0000720c */ /* 0x000fc60000fa4270 */
[----:B---3--:R-:W-:-:S05]  /*1e230*/  FFMA R20, R21, R2, R20 ;  /* 0x0000000215147223 */ /* 0x008fca0000000014 */
[----:B------:R-:W-:-:S05]  /*1e240*/  F2FP.BF16.F32.PACK_AB R20, RZ, R20 ;  /* 0x00000014ff14723e */ /* 0x000fca00000010ff */
[----:B------:R3:W-:Y:S01]  /*1e250*/  @P4 STG.E.U16 desc[UR4][R8.64+0x10], R20 ;  /* 0x0000101408004986 */ /* 0x0007e2000c101504 */
[----:B------:R-:W-:Y:S05]  /*1e260*/  @!P5 BRA `(.L_x_41) ;  /* 0x00000000000cd947 */ /* 0x000fea0003800000 */
[----:B---3--:R-:W3:Y:S01]  /*1e270*/  LDL.64 R20, [R1+0x440] ;  /* 0x0004400001147983 */ /* 0x008ee20000100a00 */
[----:B------:R-:W-:-:S03]  /*1e280*/  ULDC.64 UR4, c[0x0][0x208] ;  /* 0x0000820000047ab9 */ /* 0x000fc60000000a00 */
[----:B---3--:R4:W5:Y:S02]  /*1e290*/  LDG.E.LTC128B.U16 R18, desc[UR4][R20.64+0x12] ;  /* 0x0000120414127981 */ /* 0x008964000c1e1520 */
.L_x_41:
[----:B------:R-:W-:Y:S05]  /*1e2a0*/  BSYNC B1 ;  /* 0x0000000000017941 */ /* 0x000fea0003800000 */
.L_x_40:
[----:B----4-:R-:W4:Y:S01]  /*1e2b0*/  LDL.LU R21, [R1+0x434] ;  /* 0x0004340001157983 */ /* 0x010f220000300800 */
[----:B---3-5:R-:W-:Y:S01]  /*1e2c0*/  IMAD.U32 R20, R18, 0x10000, RZ ;  /* 0x0001000012147824 */ /* 0x028fe200078e00ff */
[----:B------:R-:W-:Y:S01]  /*1e2d0*/  ISETP.GT.AND P4, PT, R0, 0x8, P2 ;  /* 0x000000080000780c */ /* 0x000fe20001784270 */
[----:B------:R-:W-:Y:S01]  /*1e2e0*/  ULDC.64 UR4, c[0x0][0x208] ;  /* 0x0000820000047ab9 */ /* 0x000fe20000000a00 */
[----:B------:R-:W-:Y:S01]  /*1e2f0*/  BSSY B1, `(.L_x_42) ;  /* 0x0000008000017945 */ /* 0x000fe20003800000 */
[----:B------:R-:W-:-:S04]  /*1e300*/  FMUL R20, R20, R16 ;  /* 0x0000001014147220 */ /* 0x000fc80000400000 */
[----:B----4-:R-:W-:-:S05]  /*1e310*/  FFMA R20, R21, R2, R20 ;  /* 0x0000000215147223 */ /* 0x010fca0000000014 */
[----:B------:R-:W-:-:S05]  /*1e320*/  F2FP.BF16.F32.PACK_AB R20, RZ, R20 ;  /* 0x00000014ff14723e */ /* 0x000fca00000010ff */
[----:B------:R3:W-:Y:S01]  /*1e330*/  @P5 STG.E.U16 desc[UR4][R8.64+0x12], R20 ;  /* 0x0000121408005986 */ /* 0x0007e2000c101504 */
[----:B------:R-:W-:Y:S05]  /*1e340*/  @!P4 BRA `(.L_x_43) ;  /* 0x000000000008c947 */ /* 0x000fea0003800000 */
[----:B------:R-:W-:Y:S02]  /*1e350*/  ULDC.64 UR4, c[0x0][0x208] ;  /* 0x0000820000047ab9 */ /* 0x000fe40000000a00 */
[----:B------:R4:W5:Y:S03]  /*1e360*/  LDG.E.LTC128B.U16 R18, desc[UR4][R232.64+0x10] ;  /* 0x00001004e8127981 */ /* 0x000966000c1e1520 */
.L_x_43:
[----:B------:R-:W-:Y:S05]  /*1e370*/  BSYNC B1 ;  /* 0x0000000000017941 */ /* 0x000fea0003800000 */
.L_x_42:
[----:B------:R-:W2:Y:S01]  /*1e380*/  LDL.LU R21, [R1+0x438] ;  /* 0x0004380001157983 */ /* 0x000ea20000300800 */
[----:B---3-5:R-:W-:Y:S01]  /*1e390*/  IMAD.U32 R20, R18, 0x10000, RZ ;  /* 0x0001000012147824 */ /* 0x028fe200078e00ff */
[----:B------:R-:W-:Y:S01]  /*1e3a0*/  ISETP.GT.AND P5, PT, R0, 0x8, P1 ;  /* 0x000000080000780c */ /* 0x000fe20000fa4270 */
[----:B------:R-:W-:Y:S01]  /*1e3b0*/  ULDC.64 UR4, c[0x0][0x208] ;  /* 0x0000820000047ab9 */ /* 0x000fe20000000a00 */
[----:B------:R-:W-:Y:S01]  /*1e3c0*/  BSSY B1, `(.L_x_44) ;  /* 0x0000008000017945 */ /* 0x000fe20003800000 */
[----:B------:R-:W-:-:S04]  /*1e3d0*/  FMUL R20, R20, R16 ;  /* 0x0000001014147220 */ /* 0x000fc80000400000 */
[----:B--2---:R-:W-:-:S05]  /*1e3e0*/  FFMA R20, R21, R2, R20 ;  /* 0x0000000215147223 */ /* 0x004fca0000000014 */
[----:B------:R-:W-:-:S05]  /*1e3f0*/  F2FP.BF16.F32.PACK_AB R20, RZ, R20 ;  /* 0x00000014ff14723e */ /* 0x000fca00000010ff */
[----:B------:R2:W-:Y:S01]  /*1e400*/  @P4 STG.E.U16 desc[UR4][R12.64+0x10], R20 ;  /* 0x000010140c004986 */ /* 0x0005e2000c101504 */
[----:B------:R-:W-:Y:S05]  /*1e410*/  @!P5 BRA `(.L_x_45) ;  /* 0x000000000008d947 */ /* 0x000fea0003800000 */
[----:B------:R-:W-:Y:S02]  /*1e420*/  ULDC.64 UR4, c[0x0][0x208] ;  /* 0x0000820000047ab9 */ /* 0x000fe40000000a00 */
[----:B------:R3:W5:Y:S03]  /*1e430*/  LDG.E.LTC128B.U16 R18, desc[UR4][R232.64+0x12] ;  /* 0x00001204e8127981 */ /* 0x000766000c1e1520 */
.L_x_45:
[----:B------:R-:W-:Y:S05]  /*1e440*/  BSYNC B1 ;  /* 0x0000000000017941 */ /* 0x000fea0003800000 */
.L_x_44:
[----:B--2---:R-:W2:Y:S04]  /*1e450*/  LDL R20, [R1+0x464] ;  /* 0x0004640001147983 */ /* 0x004ea80000100800 */
[----:B-1-34-:R-:W3:Y:S01]  /*1e460*/  LDL.LU R233, [R1+0x43c] ;  /* 0x00043c0001e97983 */ /* 0x01aee20000300800 */
[----:B------:R-:W-:-:S03]  /*1e470*/  IMAD.MOV.U32 R15, RZ, RZ, R19 ;  /* 0x000000ffff0f7224 */ /* 0x000fc600078e0013 */
[----:B------:R-:W4:Y:S04]  /*1e480*/  LDL.LU R21, [R1+0x400] ;  /* 0x0004000001157983 */ /* 0x000f280000300800 */
[----:B------:R1:W-:Y:S04]  /*1e490*/  STL [R1+0x4a8], R3 ;  /* 0x0004a80301007387 */ /* 0x0003e80000100800 */
[----:B------:R0:W-:Y:S01]  /*1e4a0*/  STL.64 [R1+0x4a0], R8 ;  /* 0x0004a00801007387 */ /* 0x0001e20000100a00 */
[----:B------:R-:W-:Y:S01]  /*1e4b0*/  ULDC.64 UR12, c[0x0][0x208] ;  /* 0x00008200000c7ab9 */ /* 0x000fe20000000a00 */
[----:B------:R-:W-:Y:S01]  /*1e4c0*/  IMAD R23, R23, 0x78, RZ ;  /* 0x0000007817177824 */ /* 0x000fe200078e02ff */
[----:B------:R-:W-:-:S02]  /*1e4d0*/  ISETP.GT.AND P4, PT, R0, 0x80, P0 ;  /* 0x000000800000780c */ /* 0x000fc40000784270 */
[----:B-----5:R-:W-:Y:S01]  /*1e4e0*/  PRMT R232, R18, 0x7610, R232 ;  /* 0x0000761012e87816 */ /* 0x020fe200000000e8 */
[----:B-1----:R-:W4:Y:S01]  /*1e4f0*/  LDL R3, [R1+0x470] ;  /* 0x0004700001037983 */ /* 0x002f220000100800 */
[----:B0-----:R-:W-:-:S03]  /*1e500*/  IMAD.WIDE.U32 R8, R22, 0x78, R14 ;  /* 0x0000007816087825 */ /* 0x001fc600078e000e */
[----:B------:R-:W4:Y:S01]  /*1e510*/  LDL.64 R14, [R1+0x448] ;  /* 0x00044800010e7983 */ /* 0x000f220000100a00 */
[----:B--2---:R-:W-:Y:S01]  /*1e520*/  R2UR UR4, R20 ;  /* 0x00000000140472ca */ /* 0x004fe200000e0000 */
[----:B------:R-:W-:-:S04]  /*1e530*/  IMAD.U32 R20, R18, 0x10000, RZ ;  /* 0x0001000012147824 */ /* 0x000fc800078e00ff */
[----:B------:R-:W-:-:S04]  /*1e540*/  FMUL R20, R20, R16 ;  /* 0x0000001014147220 */ /* 0x000fc80000400000 */
[----:B---3--:R-:W-:-:S05]  /*1e550*/  FFMA R20, R233, R2, R20 ;  /* 0x00000002e9147223 */ /* 0x008fca0000000014 */
[----:B------:R-:W-:Y:S01]  /*1e560*/  F2FP.BF16.F32.PACK_AB R20, RZ, R20 ;  /* 0x00000014ff14723e */ /* 0x000fe200000010ff */
[----:B------:R-:W-:-:S04]  /*1e570*/  IMAD.IADD R233, R9, 0x1, R23 ;  /* 0x0000000109e97824 */ /* 0x000fc800078e0217 */
[----:B------:R0:W-:Y:S01]  /*1e580*/  @P5 STG.E.U16 desc[UR12][R12.64+0x12], R20 ;  /* 0x000012140c005986 */ /* 0x0001e2000c10150c */
[----:B----4-:R-:W-:-:S05]  /*1e590*/  IADD3 R15, P5, R14, R8, RZ ;  /* 0x000000080e0f7210 */ /* 0x010fca0007fbe0ff */
[----:B------:R-:W-:Y:S01]  /*1e5a0*/  IMAD.X R19, R233, 0x1, R237, P5 ;  /* 0x00000001e9137824 */ /* 0x000fe200028e06ed */
[----:B------:R-:W-:-:S04]  /*1e5b0*/  LEA R14, P5, R15, R10, 0x1 ;  /* 0x0000000a0f0e7211 */ /* 0x000fc800078a08ff */
[----:B------:R-:W-:-:S05]  /*1e5c0*/  LEA.HI.X R15, R15, R11, R19, 0x1, P5 ;  /* 0x0000000b0f0f7211 */ /* 0x000fca00028f0c13 */
[----:B------:R-:W2:Y:S01]  /*1e5d0*/  @P4 LDG.E.LTC128B.U16 R232, desc[UR12][R14.64] ;  /* 0x0000000c0ee84981 */ /* 0x000ea2000c1e1520 */
[----:B0-----:R-:W-:-:S03]  /*1e5e0*/  IMAD.U32 R20, RZ, RZ, UR8 ;  /* 0x00000008ff147e24 */ /* 0x001fc6000f8e00ff */
[----:B------:R0:W-:Y:S02]  /*1e5f0*/  STL [R1+0x434], R233 ;  /* 0x000434e901007387 */ /* 0x0001e40000100800 */
[----:B0-----:R-:W-:-:S05]  /*1e600*/  MOV R233, UR9 ;  /* 0x0000000900e97c02 */ /* 0x001fca0008000f00 */
[----:B------:R-:W-:Y:S01]  /*1e610*/  IMAD R233, R233, 0xf0, RZ ;  /* 0x000000f0e9e97824 */ /* 0x000fe200078e02ff */
[----:B------:R-:W-:Y:S01]  /*1e620*/  BSSY B1, `(.L_x_46) ;  /* 0x000001c000017945 */ /* 0x000fe20003800000 */
[----:B--2---:R-:W-:-:S04]  /*1e630*/  IMAD.U32 R14, R232, 0x10000, RZ ;  /* 0x00010000e80e7824 */ /* 0x004fc800078e00ff */
[----:B------:R-:W-:-:S04]  /*1e640*/  FMUL R14, R14, R16 ;  /* 0x000000100e0e7220 */ /* 0x000fc80000400000 */
[----:B------:R-:W-:Y:S01]  /*1e650*/  FFMA R14, R21, R2, R14 ;  /* 0x00000002150e7223 */ /* 0x000fe2000000000e */
[----:B------:R-:W-:-:S04]  /*1e660*/  IMAD.WIDE.U32 R20, R20, 0xf0, R12 ;  /* 0x000000f014147825 */ /* 0x000fc800078e000c */
[----:B------:R-:W-:Y:S01]  /*1e670*/  F2FP.BF16.F32.PACK_AB R12, RZ, R14 ;  /* 0x0000000eff0c723e */ /* 0x000fe200000010ff */
[----:B------:R-:W-:Y:S02]  /*1e680*/  IMAD.IADD R15, R21, 0x1, R233 ;  /* 0x00000001150f7824 */ /* 0x000fe400078e02e9 */
[----:B------:R-:W-:-:S05]  /*1e690*/  @P4 IMAD.MOV.U32 R14, RZ, RZ, R20 ;  /* 0x000000ffff0e4224 */ /* 0x000fca00078e0014 */
[----:B------:R0:W-:Y:S02]  /*1e6a0*/  @P4 STG.E.U16 desc[UR12][R14.64], R12 ;  /* 0x0000000c0e004986 */ /* 0x0001e4000c10150c */
[----:B0-----:R-:W-:-:S04]  /*1e6b0*/  IMAD.WIDE.U32 R12, R22, 0x78, R4 ;  /* 0x00000078160c7825 */ /* 0x001fc800078e0004 */
[----:B------:R-:W-:Y:S02]  /*1e6c0*/  IMAD.IADD R19, R23, 0x1, R13 ;  /* 0x0000000117137824 */ /* 0x000fe400078e020d */
[----:B------:R-:W-:Y:S01]  /*1e6d0*/  IMAD.MOV.U32 R18, RZ, RZ, R12 ;  /* 0x000000ffff127224 */ /* 0x000fe200078e000c */
[----:B------:R0:W-:Y:S03]  /*1e6e0*/  STL.64 [R1+0x480], R12 ;  /* 0x0004800c01007387 */ /* 0x0001e60000100a00 */
[----:B0-----:R-:W-:-:S03]  /*1e6f0*/  IMAD.WIDE.U32 R12, R17, R22, R18 ;  /* 0x00000016110c7225 */ /* 0x001fc600078e0012 */
[----:B------:R-:W-:-:S04]  /*1e700*/  IADD3 R12, P4, R6, R12, RZ ;  /* 0x0000000c060c7210 */ /* 0x000fc80007f9e0ff */
[----:B------:R-:W-:Y:S02]  /*1e710*/  IADD3.X R13, R7, R3, R13, P4, !PT ;  /* 0x00000003070d7210 */ /* 0x000fe400027fe40d */
[----:B------:R0:W5:Y:S01]  /*1e720*/  LDL.LU R3, [R1+0x4a8] ;  /* 0x0004a80001037983 */ /* 0x0001620000300800 */
[----:B------:R-:W-:-:S04]  /*1e730*/  IMAD.WIDE.U32 R12, R235, UR4, R12 ;  /* 0x00000004eb0c7c25 */ /* 0x000fc8000f8e000c */
[----:B------:R-:W-:Y:S01]  /*1e740*/  IMAD.IADD R13, R234, 0x1, R13 ;  /* 0x00000001ea0d7824 */ /* 0x000fe200078e020d */
[----:B------:R-:W-:-:S04]  /*1e750*/  LEA R234, P4, R12, R10, 0x1 ;  /* 0x0000000a0cea7211 */ /* 0x000fc800078808ff */
[----:B------:R-:W-:Y:S02]  /*1e760*/  LEA.HI.X R235, R12, R11, R13, 0x1, P4 ;  /* 0x0000000b0ceb7211 */ /* 0x000fe400020f0c0d */
[----:B------:R-:W-:Y:S02]  /*1e770*/  IADD3 R12, P5, R4, R8, RZ ;  /* 0x00000008040c7210 */ /* 0x000fe40007fbe0ff */
[----:B------:R0:W5:Y:S04]  /*1e780*/  LDL.LU.64 R8, [R1+0x4a0] ;  /* 0x0004a00001087983 */ /* 0x0001680000300a00 */
[----:B------:R0:W-:Y:S01]  /*1e790*/  STL [R1+0x400], R12 ;  /* 0x0004000c01007387 */ /* 0x0001e20000100800 */
[----:B------:R-:W-:-:S13]  /*1e7a0*/  ISETP.GT.AND P4, PT, R0, 0x80, P3 ;  /* 0x000000800000780c */ /* 0x000fda0001f84270 */
[----:B0-----:R-:W-:Y:S05]  /*1e7b0*/  @!P4 BRA `(.L_x_47) ;  /* 0x000000000008c947 */ /* 0x001fea0003800000 */
[----:B------:R-:W-:Y:S02]  /*1e7c0*/  ULDC.64 UR4, c[0x0][0x208] ;  /* 0x0000820000047ab9 */ /* 0x000fe40000000a00 */
[----:B------:R0:W5:Y:S03]  /*1e7d0*/  LDG.E.LTC128B.U16 R232, desc[UR4][R234.64+0x2] ;  /* 0x00000204eae87981 */ /* 0x000166000c1e1520 */
.L_x_47:
[----:B------:R-:W-:Y:S05]  /*1e7e0*/  BSYNC B1 ;  /* 0x0000000000017941 */ /* 0x000fea0003800000 */
.L_x_46:
[----:B------:R-:W2:Y:S04]  /*1e7f0*/  LDL R13, [R1+0x404] ;  /* 0x00040400010d7983 */ /* 0x000ea80000100800 */
[----:B------:R1:W-:Y:S04]  /*1e800*/  STL.64 [R1+0x4b8], R14 ;  /* 0x0004b80e01007387 */ /* 0x0003e80000100a00 */
[----:B-1----:R-:W3:Y:S04]  /*1e810*/  LDL.64 R14, [R1+0x400] ;  /* 0x00040000010e7983 */ /* 0x002ee80000100a00 */
[----:B-----5:R1:W-:Y:S04]  /*1e820*/  STL.64 [R1+0x4b0], R8 ;  /* 0x0004b00801007387 */ /* 0x0203e80000100a00 */
[----:B-1----:R1:W4:Y:S01]  /*1e830*/  LDL.64 R8, [R1+0x400] ;  /* 0x0004000001087983 */ /* 0x0023220000100a00 */
[----:B------:R-:W-:-:S04]  /*1e840*/  IMAD.U32 R12, R232, 0x10000, RZ ;  /* 0x00010000e80c7824 */ /* 0x000fc800078e00ff */
[----:B------:R-:W-:Y:S01]  /*1e850*/  FMUL R12, R12, R16 ;  /* 0x000000100c0c7220 */ /* 0x000fe20000400000 */
[----:B----4-:R-:W4:Y:S04]  /*1e860*/  LDL.LU R9, [R1+0x434] ;  /* 0x0004340001097983 */ /* 0x010f280000300800 */
[----:B------:R2:W-:Y:S04]  /*1e870*/  STL [R1+0x4a8], R3 ;  /* 0x0004a80301007387 */ /* 0x0005e80000100800 */
[----:B------:R0:W-:Y:S01]  /*1e880*/  STL.64 [R1+0x4a0], R6 ;  /* 0x0004a00601007387 */ /* 0x0001e20000100a00 */
[----:B--2---:R-:W-:-:S03]  /*1e890*/  FFMA R3, R13, R2, R12 ;  /* 0x000000020d037223 */ /* 0x004fc6000000000c */
[----:B------:R-:W2:Y:S04]  /*1e8a0*/  LDL.64 R12, [R1+0x448] ;  /* 0x00044800010c7983 */ /* 0x000ea80000100a00 */
[----:B0-----:R-:W2:Y:S01]  /*1e8b0*/  LDL.64 R6, [R1+0x428] ;  /* 0x0004280001067983 */ /* 0x001ea20000100a00 */
[----:B---3--:R-:W-:-:S03]  /*1e8c0*/  IMAD.MOV.U32 R8, RZ, RZ, R14 ;  /* 0x000000ffff087224 */ /* 0x008fc600078e000e */
[----:B------:R1:W5:Y:S01]  /*1e8d0*/  LDL.LU.64 R14, [R1+0x4b8] ;  /* 0x0004b800010e7983 */ /* 0x0003620000300a00 */
[----:B------:R-:W-:Y:S01]  /*1e8e0*/  ULDC.64 UR4, c[0x0][0x208] ;  /* 0x0000820000047ab9 */ /* 0x000fe20000000a00 */
[----:B------:R-:W-:Y:S01]  /*1e8f0*/  BSSY B1, `(.L_x_48) ;  /* 0x000001a000017945 */ /* 0x000fe20003800000 */
[----:B----4-:R-:W-:-:S05]  /*1e900*/  IMAD.X R9, R9, 0x1, R5, P5 ;  /* 0x0000000109097824 */ /* 0x010fca00028e0605 */
[----:B------:R0:W-:Y:S01]  /*1e910*/  STL [R1+0x404], R9 ;  /* 0x0004040901007387 */ /* 0x0001e20000100800 */
[----:B--2---:R-:W-:-:S05]  /*1e920*/  IADD3 R12, P5, R8, R12, RZ ;  /* 0x0000000c080c7210 */ /* 0x004fca0007fbe0ff */
[----:B------:R-:W-:Y:S01]  /*1e930*/  IMAD.X R13, R9, 0x1, R237, P5 ;  /* 0x00000001090d7824 */ /* 0x000fe200028e06ed */
[----:B------:R-:W-:-:S04]  /*1e940*/  LEA R8, P5, R12, R10, 0x1 ;  /* 0x0000000a0c087211 */ /* 0x000fc800078a08ff */
[----:B0-----:R-:W-:Y:S01]  /*1e950*/  LEA.HI.X R9, R12, R11, R13, 0x1, P5 ;  /* 0x0000000b0c097211 */ /* 0x001fe200028f0c0d */
[----:B------:R-:W-:Y:S01]  /*1e960*/  IMAD.U32 R13, RZ, RZ, UR8 ;  /* 0x00000008ff0d7e24 */ /* 0x000fe2000f8e00ff */
[----:B------:R-:W-:-:S03]  /*1e970*/  F2FP.BF16.F32.PACK_AB R12, RZ, R3 ;  /* 0x00000003ff0c723e */ /* 0x000fc600000010ff */
[----:B------:R-:W-:Y:S01]  /*1e980*/  IMAD.WIDE.U32 R6, R13, 0xf0, R6 ;  /* 0x000000f00d067825 */ /* 0x000fe200078e0006 */
[----:B------:R0:W-:Y:S03]  /*1e990*/  STL.64 [R1+0x438], R8 ;  /* 0x0004380801007387 */ /* 0x0001e60000100a00 */
[----:B------:R-:W-:Y:S01]  /*1e9a0*/  IMAD.IADD R13, R233, 0x1, R7 ;  /* 0x00000001e90d7824 */ /* 0x000fe200078e0207 */
[----:B------:R-:W-:Y:S01]  /*1e9b0*/  PRMT R233, R12, 0x7610, R233 ;  /* 0x000076100ce97816 */ /* 0x000fe200000000e9 */
[----:B------:R-:W-:Y:S01]  /*1e9c0*/  IMAD.MOV.U32 R12, RZ, RZ, R6 ;  /* 0x000000ffff0c7224 */ /* 0x000fe200078e0006 */
[----:B0-----:R1:W5:Y:S04]  /*1e9d0*/  LDL.LU.64 R8, [R1+0x4b0] ;  /* 0x0004b00001087983 */ /* 0x0013680000300a00 */
[----:B------:R1:W5:Y:S04]  /*1e9e0*/  LDL.LU R3, [R1+0x4a8] ;  /* 0x0004a80001037983 */ /* 0x0003680000300800 */
[----:B------:R0:W-:Y:S01]  /*1e9f0*/  STL.64 [R1+0x430], R6 ;  /* 0x0004300601007387 */ /* 0x0001e20000100a00 */
[----:B------:R-:W-:-:S03]  /*1ea00*/  ISETP.GT.AND P5, PT, R0, 0x88, P0 ;  /* 0x000000880000780c */ /* 0x000fc600007a4270 */
[----:B0-----:R1:W5:Y:S04]  /*1ea10*/  LDL.LU.64 R6, [R1+0x4a0] ;  /* 0x0004a00001067983 */ /* 0x0013680000300a00 */
[----:B------:R1:W-:Y:S04]  /*1ea20*/  STL.S16 [R1+0x488], R232 ;  /* 0x000488e801007387 */ /* 0x0003e80000100600 */
[----:B------:R1:W-:Y:S02]  /*1ea30*/  @P4 STG.E.U16 desc[UR4][R12.64+0x2], R233 ;  /* 0x000002e90c004986 */ /* 0x0003e4000c101504 */
[----:B------:R-:W-:Y:S05]  /*1ea40*/  @!P5 BRA `(.L_x_49) ;  /* 0x000000000010d947 */ /* 0x000fea0003800000 */
[----:B-1----:R-:W2:Y:S01]  /*1ea50*/  LDL.LU.64 R232, [R1+0x438] ;  /* 0x0004380001e87983 */ /* 0x002ea20000300a00 */
[----:B------:R-:W-:-:S03]  /*1ea60*/  ULDC.64 UR4, c[0x0][0x208] ;  /* 0x0000820000047ab9 */ /* 0x000fc60000000a00 */
[----:B--2---:R-:W2:Y:S04]  /*1ea70*/  LDG.E.LTC128B.U16 R232, desc[UR4][R232.64] ;  /* 0x00000004e8e87981 */ /* 0x004ea8000c1e1520 */
[----:B--2---:R0:W-:Y:S02]  /*1ea80*/  STL [R1+0x488], R232 ;  /* 0x000488e801007387 */ /* 0x0041e40000100800 */
.L_x_49:
[----:B------:R-:W-:Y:S05]  /*1ea90*/  BSYNC B1 ;  /* 0x0000000000017941 */ /* 0x000fea0003800000 */
.L_x_48:
[----:B01----:R-:W2:Y:S04]  /*1eaa0*/  LDL R232, [R1+0x464] ;  /* 0x0004640001e87983 */ /* 0x003ea80000100800 */
[----:B------:R-:W3:Y:S04]  /*1eab0*/  LDL R233, [R1+0x454] ;  /* 0x0004540001e97983 */ /* 0x000ee80000100800 */
[----:B------:R0:W-:Y:S04]  /*1eac0*/  STL.64 [R1+0x4b0], R24 ;  /* 0x0004b01801007387 */ /* 0x0001e80000100a00 */
[----:B0-----:R-:W4:Y:S04]  /*1ead0*/  LDL.LU R24, [R1+0x408] ;  /* 0x0004080001187983 */ /* 0x001f280000300800 */
[----:B------:R-:W3:Y:S04]  /*1eae0*/  LDL R25, [R1+0x468] ;  /* 0x0004680001197983 */ /* 0x000ee80000100800 */
[----:B------:R0:W-:Y:S04]  /*1eaf0*/  STL.64 [R1+0x4a8], R12 ;  /* 0x0004a80c01007387 */ /* 0x0001e80000100a00 */
[----:B0-----:R-:W3:Y:S04]  /*1eb00*/  LDL R12, [R1+0x470] ;  /* 0x00047000010c7983 */ /* 0x001ee80000100800 */
[----:B------:R-:W3:Y:S04]  /*1eb10*/  LDL R13, [R1+0x450] ;  /* 0x00045000010d7983 */ /* 0x000ee80000100800 */
[----:B-----5:R0:W-:Y:S04]  /*1eb20*/  STL [R1+0x4a0], R8 ;  /* 0x0004a00801007387 */ /* 0x0201e80000100800 */
[----:B0-----:R-:W4:Y:S01]  /*1eb30*/  LDL.LU R8, [R1+0x488] ;  /* 0x0004880001087983 */ /* 0x001f220000300800 */
[----:B------:R-:W-:-:S03]  /*1eb40*/  ULDC.64 UR12, c[0x0][0x208] ;  /* 0x00008200000c7ab9 */ /* 0x000fc60000000a00 */
[----:B------:R-:W-:Y:S01]  /*1eb50*/  STL [R1+0x49c], R3 ;  /* 0x00049c0301007387 */ /* 0x000fe20000100800 */
[----:B--2---:R-:W-:Y:S02]  /*1eb60*/  R2UR UR4, R232 ;  /* 0x00000000e80472ca */ /* 0x004fe400000e0000 */
[----:B----4-:R-:W-:-:S05]  /*1eb70*/  SHF.L.U32 R232, R8, 0x10, RZ ;  /* 0x0000001008e87819 */ /* 0x010fca00000006ff */
[----:B------:R-:W-:-:S04]  /*1eb80*/  FMUL R232, R232, R16 ;  /* 0x00000010e8e87220 */ /* 0x000fc80000400000 */
[----:B------:R-:W-:Y:S01]  /*1eb90*/  FFMA R232, R24, R2, R232 ;  /* 0x0000000218e87223 */ /* 0x000fe200000000e8 */
[----:B---3--:R-:W-:-:S04]  /*1eba0*/  IADD3 R24, P4, R25, R20, RZ ;  /* 0x0000001419187210 */ /* 0x008fc80007f9e0ff */
[----:B------:R-:W-:Y:S01]  /*1ebb0*/  F2FP.BF16.F32.PACK_AB R232, RZ, R232 ;  /* 0x000000e8ffe8723e */ /* 0x000fe200000010ff */
[----:B------:R-:W-:-:S05]  /*1ebc0*/  IMAD.X R25, R15, 0x1, R233, P4 ;  /* 0x000000010f197824 */ /* 0x000fca00020e06e9 */
[----:B------:R-:W-:Y:S04]  /*1ebd0*/  STL.64 [R1+0x478], R24 ;  /* 0x0004781801007387 */ /* 0x000fe80000100a00 */
[----:B------:R0:W-:Y:S04]  /*1ebe0*/  @P5 STG.E.U16 desc[UR12][R24.64], R232 ;  /* 0x000000e818005986 */ /* 0x0001e8000c10150c */
[----:B0-----:R0:W5:Y:S04]  /*1ebf0*/  LDL.LU.64 R24, [R1+0x4b0] ;  /* 0x0004b00001187983 */ /* 0x0011680000300a00 */
[----:B------:R-:W2:Y:S02]  /*1ec00*/  LDL.LU.64 R232, [R1+0x480] ;  /* 0x0004800001e87983 */ /* 0x000ea40000300a00 */
[----:B--2---:R-:W-:-:S05]  /*1ec10*/  IADD3 R232, P4, R4, R232, RZ ;  /* 0x000000e804e87210 */ /* 0x004fca0007f9e0ff */
[----:B------:R-:W-:-:S05]  /*1ec20*/  IMAD.X R233, R19, 0x1, R5, P4 ;  /* 0x0000000113e97824 */ /* 0x000fca00020e0605 */
[----:B------:R1:W-:Y:S02]  /*1ec30*/  STL.64 [R1+0x480], R232 ;  /* 0x000480e801007387 */ /* 0x0003e40000100a00 */
[----:B-1----:R-:W-:-:S03]  /*1ec40*/  IMAD.WIDE.U32 R232, R17, R22, R232 ;  /* 0x0000001611e87225 */ /* 0x002fc600078e00e8 */
[----:B------:R-:W-:-:S04]  /*1ec50*/  IADD3 R232, P4, R6, R232, RZ ;  /* 0x000000e806e87210 */ /* 0x000fc80007f9e0ff */
[----:B------:R-:W-:-:S03]  /*1ec60*/  IADD3.X R233, R7, R12, R233, P4, !PT ;  /* 0x0000000c07e97210 */ /* 0x000fc600027fe4e9 */
[----:B------:R-:W-:-:S03]  /*1ec70*/  IMAD.WIDE.U32 R12, R13, UR4, R232 ;  /* 0x000000040d0c7c25 */ /* 0x000fc6000f8e00e8 */
[----:B------:R-:W2:Y:S01]  /*1ec80*/  LDL R233, [R1+0x46c] ;  /* 0x00046c0001e97983 */ /* 0x000ea20000100800 */
[----:B------:R-:W-:Y:S02]  /*1ec90*/  PRMT R3, R8, 0x7610, R3 ;  /* 0x0000761008037816 */ /* 0x000fe40000000003 */
[----:B------:R-:W-:Y:S02]  /*1eca0*/  LEA R232, P4, R12, R10, 0x1 ;  /* 0x0000000a0ce87211 */ /* 0x000fe400078808ff */
[----:B------:R-:W-:Y:S01]  /*1ecb0*/  ISETP.GT.AND P5, PT, R0, 0x88, P3 ;  /* 0x000000880000780c */ /* 0x000fe20001fa4270 */
[----:B--2---:R-:W-:-:S05]  /*1ecc0*/  IMAD.IADD R233, R233, 0x1, R13 ;  /* 0x00000001e9e97824 */ /* 0x004fca00078e020d */
[----:B------:R-:W-:Y:S02]  /*1ecd0*/  LEA.HI.X R233, R12, R11, R233, 0x1, P4 ;  /* 0x0000000b0ce97211 */ /* 0x000fe400020f0ce9 */
[----:B------:R0:W5:Y:S04]  /*1ece0*/  LDL.LU.64 R12, [R1+0x4a8] ;  /* 0x0004a800010c7983 */ /* 0x0001680000300a00 */
[----:B------:R0:W5:Y:S04]  /*1ecf0*/  LDL.LU R8, [R1+0x4a0] ;  /* 0x0004a00001087983 */ /* 0x0001680000300800 */
[----:B------:R1:W-:Y:S04]  /*1ed00*/  STL.S16 [R1+0x408], R3 ;  /* 0x0004080301007387 */ /* 0x0003e80000100600 */
[----:B-1----:R0:W5:Y:S01]  /*1ed10*/  LDL.LU R3, [R1+0x49c] ;  /* 0x00049c0001037983 */ /* 0x0021620000300800 */
[----:B------:R-:W-:Y:S04]  /*1ed20*/  BSSY B1, `(.L_x_50) ;  /* 0x0000007000017945 */ /* 0x000fe80003800000 */
[----:B------:R-:W-:Y:S05]  /*1ed30*/  @!P5 BRA `(.L_x_51) ;  /* 0x000000000014d947 */ /* 0x000fea0003800000 */
[----:B------:R-:W-:Y:S01]  /*1ed40*/  ULDC.64 UR4, c[0x0][0x208] ;  /* 0x0000820000047ab9 */ /* 0x000fe20000000a00 */
[----:B------:R1:W-:Y:S04]  /*1ed50*/  STL [R1+0x49c], R0 ;  /* 0x00049c0001007387 */ /* 0x0003e80000100800 */
[----:B-1----:R-:W2:Y:S04]  /*1ed60*/  LDG.E.LTC128B.U16 R0, desc[UR4][R232.64+0x2] ;  /* 0x00000204e8007981 */ /* 0x002ea8000c1e1520 */
[----:B--2---:R1:W-:Y:S04]  /*1ed70*/  STL [R1+0x408], R0 ;  /* 0x0004080001007387 */ /* 0x0043e80000100800 */
[----:B-1----:R1:W5:Y:S02]  /*1ed80*/  LDL.LU R0, [R1+0x49c] ;  /* 0x00049c0001007983 */ /* 0x0023640000300800 */
.L_x_51:
[----:B------:R-:W-:Y:S05]  /*1ed90*/  BSYNC B1 ;  /* 0x0000000000017941 */ /* 0x000fea0003800000 */
.L_x_50:
[----:B------:R2:W-:Y:S04]  /*1eda0*/  STL.64 [R1+0x4c0], R14 ;  /* 0x0004c00e01007387 */ /* 0x0005e80000100a00 */
[----:B--2---:R-:W2:Y:S04]  /*1edb0*/  LDL.64 R14, [R1+0x430] ;  /* 0x00043000010e7983 */ /* 0x004ea80000100a00 */
[----:B------:R3:W-:Y:S04]  /*1edc0*/  STL [R1+0x4b8], R10 ;  /* 0x0004b80a01007387 */ /* 0x0007e80000100800 */
[----:B---3--:R-:W3:Y:S04]  /*1edd0*/  LDL.LU R10, [R1+0x40c] ;  /* 0x00040c00010a7983 */ /* 0x008ee80000300800 */
[----:B------:R-:W-:Y:S04]  /*1ede0*/  STL [R1+0x4b4], R9 ;  /* 0x0004b40901007387 */ /* 0x000fe80000100800 */
[----:B-----5:R-:W-:Y:S04]  /*1edf0*/  STL [R1+0x4b0], R8 ;  /* 0x0004b00801007387 */ /* 0x020fe80000100800 */
[----:B------:R4:W-:Y:S04]  /*1ee00*/  STL.64 [R1+0x4a8], R6 ;  /* 0x0004a80601007387 */ /* 0x0009e80000100a00 */
[----:B----4-:R-:W2:Y:S04]  /*1ee10*/  LDL R7, [R1+0x468] ;  /* 0x0004680001077983 */ /* 0x010ea80000100800 */
[----:B------:R-:W-:Y:S04]  /*1ee20*/  STL [R1+0x4a4], R5 ;  /* 0x0004a40501007387 */ /* 0x000fe80000100800 */
[----:B------:R4:W-:Y:S04]  /*1ee30*/  STL [R1+0x4a0], R4 ;  /* 0x0004a00401007387 */ /* 0x0009e80000100800 */
[----:B----4-:R-:W4:Y:S04]  /*1ee40*/  LDL.LU R4, [R1+0x408] ;  /* 0x0004080001047983 */ /* 0x010f280000300800 */
[----:B------:R0:W-:Y:S01]  /*1ee50*/  STL [R1+0x49c], R3 ;  /* 0x00049c0301007387 */ /* 0x0001e20000100800 */
[----:B----4-:R-:W-:-:S04]  /*1ee60*/  IMAD.U32 R6, R4, 0x10000, RZ ;  /* 0x0001000004067824 */ /* 0x010fc800078e00ff */
[----:B------:R-:W-:-:S04]  /*1ee70*/  FMUL R6, R6, R16 ;  /* 0x0000001006067220 */ /* 0x000fc80000400000 */
[----:B---3--:R-:W-:Y:S01]  /*1ee80*/  FFMA R10, R10, R2, R6 ;  /* 0x000000020a0a7223 */ /* 0x008fe20000000006 */
[----:B--2---:R-:W-:Y:S02]  /*1ee90*/  IADD3 R6, P4, R7, R14, RZ ;  /* 0x0000000e07067210 */ /* 0x004fe40007f9e0ff */
[----:B------:R2:W5:Y:S04]  /*1eea0*/  LDL.LU.64 R14, [R1+0x4c0] ;  /* 0x0004c000010e7983 */ /* 0x0005680000300a00 */
[----:B------:R-:W3:Y:S01]  /*1eeb0*/  LDL R7, [R1+0x454] ;  /* 0x0004540001077983 */ /* 0x000ee20000100800 */
[----:B------:R-:W-:Y:S01]  /*1eec0*/  F2FP.BF16.F32.PACK_AB R9, RZ, R10 ;  /* 0x0000000aff09723e */ /* 0x000fe200000010ff */
[----:B------:R-:W-:Y:S02]  /*1eed0*/  ULDC.64 UR4, c[0x0][0x208] ;  /* 0x0000820000047ab9 */ /* 0x000fe40000000a00 */
[----:B------:R2:W5:Y:S01]  /*1eee0*/  LDL.LU R10, [R1+0x4b8] ;  /* 0x0004b800010a7983 */ /* 0x0005620000300800 */
[----:B------:R-:W-:-:S02]  /*1eef0*/  PRMT R8, R9, 0x7610, R8 ;  /* 0x0000761009087816 */ /* 0x000fc40000000008 */
[----:B0-----:R-:W-:Y:S01]  /*1ef00*/  PRMT R3, R4, 0x7610, R3 ;  /* 0x0000761004037816 */ /* 0x001fe20000000003 */
[----:B------:R2:W5:Y:S01]  /*1ef10*/  LDL.LU R9, [R1+0x4b4] ;  /* 0x0004b40001097983 */ /* 0x0005620000300800 */
[----:B------:R-:W-:-:S03]  /*1ef20*/  PRMT R5, R8, 0x7610, R5 ;  /* 0x0000761008057816 */ /* 0x000fc60000000005 */
[----:B------:R2:W5:Y:S01]  /*1ef30*/  LDL.LU R8, [R1+0x4b0] ;  /* 0x0004b00001087983 */ /* 0x0005620000300800 */
[----:B---3--:R-:W-:Y:S01]  /*1ef40*/  IMAD.X R7, R7, 0x1, R13, P4 ;  /* 0x0000000107077824 */ /* 0x008fe200020e060d */
[----:B------:R-:W-:-:S04]  /*1ef50*/  ISETP.GT.AND P4, PT, R0, 0x80, P2 ;  /* 0x000000800000780c */ /* 0x000fc80001784270 */
[----:B------:R-:W-:Y:S04]  /*1ef60*/  STL.64 [R1+0x438], R6 ;  /* 0x0004380601007387 */ /* 0x000fe80000100a00 */
[----:B------:R0:W-:Y:S04]  /*1ef70*/  @P5 STG.E.U16 desc[UR4][R6.64+0x2], R5 ;  /* 0x0000020506005986 */ /* 0x0001e8000c101504 */
[----:B0-----:R2:W5:Y:S04]  /*1ef80*/  LDL.LU.64 R6, [R1+0x4a8] ;  /* 0x0004a80001067983 */ /* 0x0015680000300a00 */
[----:B------:R2:W5:Y:S04]  /*1ef90*/  LDL.LU R5, [R1+0x4a4] ;  /* 0x0004a40001057983 */ /* 0x0005680000300800 */
[----:B------:R2:W5:Y:S04]  /*1efa0*/  LDL.LU R4, [R1+0x4a0] ;  /* 0x0004a00001047983 */ /* 0x0005680000300800 */
[----:B------:R0:W-:Y:S04]  /*1efb0*/  STL.S16 [R1+0x408], R3 ;  /* 0x0004080301007387 */ /* 0x0001e80000100600 */
[----:B0-----:R2:W5:Y:S01]  /*1efc0*/  LDL.LU R3, [R1+0x49c] ;  /* 0x00049c0001037983 */ /* 0x0015620000300800 */
[----:B------:R-:W-:Y:S04]  /*1efd0*/  BSSY B1, `(.L_x_52) ;  /* 0x0000007000017945 */ /* 0x000fe80003800000 */
[----:B------:R-:W-:Y:S05]  /*1efe0*/  @!P4 BRA `(.L_x_53) ;  /* 0x000000000014c947 */ /* 0x000fea0003800000 */
[----:B------:R-:W-:Y:S01]  /*1eff0*/  ULDC.64 UR4, c[0x0][0x208] ;  /* 0x0000820000047ab9 */ /* 0x000fe20000000a00 */
[----:B------:R0:W-:Y:S04]  /*1f000*/  STL [R1+0x49c], R0 ;  /* 0x00049c0001007387 */ /* 0x0001e80000100800 */
[----:B0-----:R-:W3:Y:S04]  /*1f010*/  LDG.E.LTC128B.U16 R0, desc[UR4][R234.64+0x10] ;  /* 0x00001004ea007981 */ /* 0x001ee8000c1e1520 */
[----:B---3--:R0:W-:Y:S04]  /*1f020*/  STL [R1+0x408], R0 ;  /* 0x0004080001007387 */ /* 0x0081e80000100800 */
[----:B0-----:R0:W5:Y:S02]  /*1f030*/  LDL.LU R0, [R1+0x49c] ;  /* 0x00049c0001007983 */ /* 0x0011640000300800 */
.L_x_53:
[----:B------:R-:W-:Y:S05]  /*1f040*/  BSYNC B1 ;  /* 0x0000000000017941 */ /* 0x000fea0003800000 */
.L_x_52:
[----:B-----5:R-:W3:Y:S04]  /*1f050*/  LDL R14, [R1+0x408] ;  /* 0x00040800010e7983 */ /* 0x020ee80000100800 */
[----:B------:R4:W-:Y:S04]  /*1f060*/  STL [R1+0x49c], R3 ;  /* 0x00049c0301007387 */ /* 0x0009e80000100800 */
[----:B----4-:R-:W4:Y:S01]  /*1f070*/  LDL.LU R3, [R1+0x410] ;  /* 0x0004100001037983 */ /* 0x010f220000300800 */
[----:B---3--:R-:W-:-:S04]  /*1f080*/  IMAD.U32 R14, R14, 0x10000, RZ ;  /* 0x000100000e0e7824 */ /* 0x008fc800078e00ff */
[----:B------:R-:W-:-:S04]  /*1f090*/  FMUL R14, R14, R16 ;  /* 0x000000100e0e7220 */ /* 0x000fc80000400000 */
[----:B----4-:R-:W-:Y:S02]  /*1f0a0*/  FFMA R14, R3, R2, R14 ;  /* 0x00000002030e7223 */ /* 0x010fe4000000000e */
[----:B------:R3:W5:Y:S01]  /*1f0b0*/  LDL.LU R3, [R1+0x49c] ;  /* 0x00049c0001037983 */ /* 0x0007620000300800 */
[----:B------:R-:W-:Y:S01]  /*1f0c0*/  ISETP.GT.AND P5, PT, R0, 0x80, P1 ;  /* 0x000000800000780c */ /* 0x000fe20000fa4270 */
[----:B------:R-:W-:Y:S01]  /*1f0d0*/  ULDC.64 UR4, c[0x0][0x208] ;  /* 0x0000820000047ab9 */ /* 0x000fe20000000a00 */
[----:B------:R-:W-:-:S04]  /*1f0e0*/  F2FP.BF16.F32.PACK_AB R14, RZ, R14 ;  /* 0x0000000eff0e723e */ /* 0x000fc800000010ff */
[----:B------:R-:W-:Y:S01]  /*1f0f0*/  PRMT R21, R14, 0x7610, R21 ;  /* 0x000076100e157816 */ /* 0x000fe20000000015 */
[----:B------:R-:W-:Y:S02]  /*1f100*/  @P4 IMAD.MOV.U32 R14, RZ, RZ, R20 ;  /* 0x000000ffff0e4224 */ /* 0x000fe400078e0014 */
[----:B------:R-:W4:Y:S01]  /*1f110*/  LDL.LU R20, [R1+0x408] ;  /* 0x0004080001147983 */ /* 0x000f220000300800 */
[----:B------:R-:W-:Y:S03]  /*1f120*/  BSSY B1, `(.L_x_54) ;  /* 0x0000006000017945 */ /* 0x000fe60003800000 */
[----:B------:R4:W-:Y:S02]  /*1f130*/  @P4 STG.E.U16 desc[UR4][R14.64+0x10], R21 ;  /* 0x000010150e004986 */ /* 0x0009e4000c101504 */
[----:B----4-:R-:W-:Y:S01]  /*1f140*/  PRMT R14, R20, 0x7610, R14 ;  /* 0x00007610140e7816 */ /* 0x010fe2000000000e */
[----:B---3--:R-:W-:Y:S06]  /*1f150*/  @!P5 BRA `(.L_x_55) ;  /* 0x000000000008d947 */ /* 0x008fec0003800000 */
[----:B------:R-:W-:Y:S02]  /*1f160*/  ULDC.64 UR4, c[0x0][0x208] ;  /* 0x0000820000047ab9 */ /* 0x000fe40000000a00 */
[----:B------:R3:W5:Y:S03]  /*1f170*/  LDG.E.LTC128B.U16 R14, desc[UR4][R234.64+0x12] ;  /* 0x00001204ea0e7981 */ /* 0x000766000c1e1520 */
.L_x_55:
[----:B------:R-:W-:Y:S05]  /*1f180*/  BSYNC B1 ;  /* 0x0000000000017941 */ /* 0x000fea0003800000 */
.L_x_54:
[----:B------:R-:W4:Y:S01]  /*1f190*/  LDL.LU R20, [R1+0x414] ;  /* 0x0004140001147983 */ /* 0x000f220000300800 */
[----:B-----5:R-:W-:Y:S01]  /*1f1a0*/  IMAD.U32 R15, R14, 0x10000, RZ ;  /* 0x000100000e0f7824 */ /* 0x020fe200078e00ff */
        /* <DEDUP_REMOVED lines=10> */
.L_x_57:
[----:B------:R-:W-:Y:S05]  /*1f250*/  BSYNC B1 ;  /* 0x0000000000017941 */ /* 0x000fea0003800000 */
.L_x_56:
[----:B------:R1:W-:Y:S04]  /*1f260*/  STL [R1+0x49c], R3 ;  /* 0x00049c0301007387 */ /* 0x0003e80000100800 */
[----:B-1----:R-:W2:Y:S01]  /*1f270*/  LDL.LU R3, [R1+0x418] ;  /* 0x0004180001037983 */ /* 0x002ea20000300800 */
[----:B----45:R-:W-:-:S03]  /*1f280*/  IMAD.U32 R15, R14, 0x10000, RZ ;  /* 0x000100000e0f7824 */ /* 0x030fc600078e00ff */
[----:B------:R-:W4:Y:S01]  /*1f290*/  LDL.LU.64 R20, [R1+0x478] ;  /* 0x0004780001147983 */ /* 0x000f220000300a00 */
[----:B------:R-:W-:Y:S01]  /*1f2a0*/  FMUL R15, R15, R16 ;  /* 0x000000100f0f7220 */ /* 0x000fe20000400000 */
[----:B------:R-:W-:Y:S01]  /*1f2b0*/  ISETP.GT.AND P5, PT, R0, 0x88, P1 ;  /* 0x000000880000780c */ /* 0x000fe20000fa4270 */
[----:B------:R-:W-:Y:S02]  /*1f2c0*/  ULDC.64 UR4, c[0x0][0x208] ;  /* 0x0000820000047ab9 */ /* 0x000fe40000000a00 */
[----:B--2---:R-:W-:Y:S02]  /*1f2d0*/  FFMA R15, R3, R2, R15 ;  /* 0x00000002030f7223 */ /* 0x004fe4000000000f */
[----:B------:R1:W5:Y:S01]  /*1f2e0*/  LDL.LU R3, [R1+0x49c] ;  /* 0x00049c0001037983 */ /* 0x0003620000300800 */
[----:B------:R-:W-:Y:S02]  /*1f2f0*/  BSSY B1, `(.L_x_58) ;  /* 0x0000007000017945 */ /* 0x000fe40003800000 */
[----:B------:R-:W-:-:S05]  /*1f300*/  F2FP.BF16.F32.PACK_AB R15, RZ, R15 ;  /* 0x0000000fff0f723e */ /* 0x000fca00000010ff */
[----:B----4-:R2:W-:Y:S02]  /*1f310*/  @P4 STG.E.U16 desc[UR4][R20.64+0x10], R15 ;  /* 0x0000100f14004986 */ /* 0x0105e4000c101504 */
[----:B--2---:R-:W-:Y:S01]  /*1f320*/  PRMT R20, R14, 0x7610, R20 ;  /* 0x000076100e147816 */ /* 0x004fe20000000014 */
[----:B-1----:R-:W-:Y:S06]  /*1f330*/  @!P5 BRA `(.L_x_59) ;  /* 0x000000000008d947 */ /* 0x002fec0003800000 */
[----:B------:R-:W-:Y:S02]  /*1f340*/  ULDC.64 UR4, c[0x0][0x208] ;  /* 0x0000820000047ab9 */ /* 0x000fe40000000a00 */
[----:B------:R1:W5:Y:S03]  /*1f350*/  LDG.E.LTC128B.U16 R20, desc[UR4][R232.64+0x12] ;  /* 0x00001204e8147981 */ /* 0x000366000c1e1520 */
.L_x_59:
[----:B------:R-:W-:Y:S05]  /*1f360*/  BSYNC B1 ;  /* 0x0000000000017941 */ /* 0x000fea0003800000 */
.L_x_58:
[----:B------:R-:W2:Y:S04]  /*1f370*/  LDL R14, [R1+0x464] ;  /* 0x00046400010e7983 */ /* 0x000ea80000100800 */
[----:B------:R-:W4:Y:S04]  /*1f380*/  LDL.LU R15, [R1+0x41c] ;  /* 0x00041c00010f7983 */ /* 0x000f280000300800 */
[----:B------:R0:W-:Y:S04]  /*1f390*/  STL.64 [R1+0x4b0], R26 ;  /* 0x0004b01a01007387 */ /* 0x0001e80000100a00 */
[----:B0-----:R-:W3:Y:S04]  /*1f3a0*/  LDL.LU.64 R26, [R1+0x438] ;  /* 0x00043800011a7983 */ /* 0x001ee80000300a00 */
[----:B------:R0:W-:Y:S01]  /*1f3b0*/  STL.64 [R1+0x4a8], R24 ;  /* 0x0004a81801007387 */ /* 0x0001e20000100a00 */
[----:B------:R-:W-:-:S03]  /*1f3c0*/  ULDC.64 UR12, c[0x0][0x208] ;  /* 0x00008200000c7ab9 */ /* 0x000fc60000000a00 */
[----:B0-----:R-:W3:Y:S04]  /*1f3d0*/  LDL.LU.64 R24, [R1+0x400] ;  /* 0x0004000001187983 */ /* 0x001ee80000300a00 */
[----:B------:R0:W-:Y:S04]  /*1f3e0*/  STL.64 [R1+0x4a0], R12 ;  /* 0x0004a00c01007387 */ /* 0x0001e80000100a00 */
[----:B0-----:R-:W3:Y:S04]  /*1f3f0*/  LDL.LU R13, [R1+0x3e0] ;  /* 0x0003e000010d7983 */ /* 0x001ee80000300800 */
[----:B-----5:R0:W-:Y:S04]  /*1f400*/  STL [R1+0x49c], R3 ;  /* 0x00049c0301007387 */ /* 0x0201e80000100800 */
[----:B0-----:R-:W3:Y:S01]  /*1f410*/  LDL R3, [R1+0x470] ;  /* 0x0004700001037983 */ /* 0x001ee20000100800 */
[----:B--2---:R-:W-:Y:S01]  /*1f420*/  R2UR UR5, R14 ;  /* 0x000000000e0572ca */ /* 0x004fe200000e0000 */
[----:B------:R-:W-:-:S04]  /*1f430*/  IMAD.U32 R14, R20, 0x10000, RZ ;  /* 0x00010000140e7824 */ /* 0x000fc800078e00ff */
[----:B------:R-:W-:-:S04]  /*1f440*/  FMUL R14, R14, R16 ;  /* 0x000000100e0e7220 */ /* 0x000fc80000400000 */
[----:B----4-:R-:W-:-:S05]  /*1f450*/  FFMA R14, R15, R2, R14 ;  /* 0x000000020f0e7223 */ /* 0x010fca000000000e */
[----:B------:R-:W-:Y:S01]  /*1f460*/  F2FP.BF16.F32.PACK_AB R14, RZ, R14 ;  /* 0x0000000eff0e723e */ /* 0x000fe200000010ff */
[----:B---3--:R-:W-:Y:S04]  /*1f470*/  STL.64 [R1+0x400], R26 ;  /* 0x0004001a01007387 */ /* 0x008fe80000100a00 */
[----:B------:R0:W-:Y:S04]  /*1f480*/  @P5 STG.E.U16 desc[UR12][R26.64+0x12], R14 ;  /* 0x0000120e1a005986 */ /* 0x0001e8000c10150c */
[----:B0-----:R0:W5:Y:S04]  /*1f490*/  LDL.LU.64 R26, [R1+0x4b0] ;  /* 0x0004b000011a7983 */ /* 0x0011680000300a00 */
[----:B------:R-:W2:Y:S01]  /*1f4a0*/  LDL.64 R14, [R1+0x448] ;  /* 0x00044800010e7983 */ /* 0x000ea20000100a00 */
[----:B------:R-:W-:Y:S01]  /*1f4b0*/  IMAD.WIDE.U32 R24, R22, 0x78, R24 ;  /* 0x0000007816187825 */ /* 0x000fe200078e0018 */
[----:B------:R-:W-:-:S03]  /*1f4c0*/  ISETP.GT.AND P4, PT, R0, 0x100, P0 ;  /* 0x000001000000780c */ /* 0x000fc60000784270 */
[----:B------:R-:W-:Y:S01]  /*1f4d0*/  IMAD.IADD R21, R23, 0x1, R25 ;  /* 0x0000000117157824 */ /* 0x000fe200078e0219 */
[----:B------:R3:W-:Y:S01]  /*1f4e0*/  STL.64 [R1+0x408], R24 ;  /* 0x0004081801007387 */ /* 0x0007e20000100a00 */
[----:B------:R-:W-:Y:S02]  /*1f4f0*/  PRMT R12, R20, 0x7610, R12 ;  /* 0x00007610140c7816 */ /* 0x000fe4000000000c */
[----:B--2---:R-:W-:Y:S02]  /*1f500*/  IADD3 R15, P5, R14, R24, RZ ;  /* 0x000000180e0f7210 */ /* 0x004fe40007fbe0ff */
[----:B---3--:R0:W5:Y:S04]  /*1f510*/  LDL.LU.64 R24, [R1+0x4a8] ;  /* 0x0004a80001187983 */ /* 0x0081680000300a00 */
[----:B------:R2:W-:Y:S02]  /*1f520*/  STL [R1+0x414], R21 ;  /* 0x0004141501007387 */ /* 0x0005e40000100800 */
[----:B--2---:R-:W-:Y:S01]  /*1f530*/  IMAD.X R21, R21, 0x1, R237, P5 ;  /* 0x0000000115157824 */ /* 0x004fe200028e06ed */
[----:B------:R-:W-:-:S04]  /*1f540*/  LEA R14, P5, R15, R10, 0x1 ;  /* 0x0000000a0f0e7211 */ /* 0x000fc800078a08ff */
[----:B------:R-:W-:Y:S01]  /*1f550*/  LEA.HI.X R15, R15, R11, R21, 0x1, P5 ;  /* 0x0000000b0f0f7211 */ /* 0x000fe200028f0c15 */
[----:B------:R-:W-:Y:S01]  /*1f560*/  USHF.L.U64.HI UR4, UR8, 0x9, UR9 ;  /* 0x0000000908047899 */ /* 0x000fe20008010209 */
[----:B------:R-:W2:Y:S04]  /*1f570*/  LDL R21, [R1+0x46c] ;  /* 0x00046c0001157983 */ /* 0x000ea80000100800 */
[----:B------:R-:W3:Y:S01]  /*1f580*/  @P4 LDG.E.LTC128B.U16 R12, desc[UR12][R14.64] ;  /* 0x0000000c0e0c4981 */ /* 0x000ee2000c1e1520 */
[----:B------:R-:W-:Y:S01]  /*1f590*/  IMAD.WIDE.U32 R18, R22, 0x78, R18 ;  /* 0x0000007816127825 */ /* 0x000fe200078e0012 */
[----:B---3--:R-:W-:-:S05]  /*1f5a0*/  SHF.L.U32 R14, R12, 0x10, RZ ;  /* 0x000000100c0e7819 */ /* 0x008fca00000006ff */
[----:B------:R-:W-:-:S04]  /*1f5b0*/  FMUL R14, R14, R16 ;  /* 0x000000100e0e7220 */ /* 0x000fc80000400000 */
[----:B------:R-:W-:Y:S01]  /*1f5c0*/  FFMA R20, R13, R2, R14 ;  /* 0x000000020d147223 */ /* 0x000fe2000000000e */
[----:B------:R-:W-:-:S05]  /*1f5d0*/  IMAD.U32 R14, RZ, RZ, UR8 ;  /* 0x00000008ff0e7e24 */ /* 0x000fca000f8e00ff */
[----:B------:R-:W-:Y:S02]  /*1f5e0*/  LEA R14, P5, R14, R8, 0x9 ;  /* 0x000000080e0e7211 */ /* 0x000fe400078a48ff */
[----:B------:R-:W-:Y:S02]  /*1f5f0*/  F2FP.BF16.F32.PACK_AB R20, RZ, R20 ;  /* 0x00000014ff14723e */ /* 0x000fe400000010ff */
[----:B------:R-:W-:Y:S01]  /*1f600*/  IADD3.X R15, R9, UR4, RZ, P5, !PT ;  /* 0x00000004090f7c10 */ /* 0x000fe2000affe4ff */
[----:B------:R-:W-:Y:S04]  /*1f610*/  STL [R1+0x410], R12 ;  /* 0x0004100c01007387 */ /* 0x000fe80000100800 */
[----:B------:R3:W-:Y:S04]  /*1f620*/  @P4 STG.E.U16 desc[UR12][R14.64], R20 ;  /* 0x000000140e004986 */ /* 0x0007e8000c10150c */
[----:B---3--:R-:W3:Y:S01]  /*1f630*/  LDL R20, [R1+0x450] ;  /* 0x0004500001147983 */ /* 0x008ee20000100800 */
[----:B------:R-:W-:-:S04]  /*1f640*/  IADD3 R12, P4, R4, R18, RZ ;  /* 0x00000012040c7210 */ /* 0x000fc80007f9e0ff */
[----:B------:R-:W-:-:S03]  /*1f650*/  IADD3.X R13, R5, R23, R19, P4, !PT ;  /* 0x00000017050d7210 */ /* 0x000fc600027fe413 */
[----:B------:R-:W-:Y:S02]  /*1f660*/  IMAD.WIDE.U32 R18, R17, R22, R12 ;  /* 0x0000001611127225 */ /* 0x000fe400078e000c */
[----:B------:R4:W-:Y:S01]  /*1f670*/  STL.64 [R1+0x418], R12 ;  /* 0x0004180c01007387 */ /* 0x0009e20000100a00 */
[----:B------:R-:W-:-:S04]  /*1f680*/  IADD3 R18, P4, R6, R18, RZ ;  /* 0x0000001206127210 */ /* 0x000fc80007f9e0ff */
[----:B------:R-:W-:Y:S01]  /*1f690*/  IADD3.X R19, R7, R3, R19, P4, !PT ;  /* 0x0000000307137210 */ /* 0x000fe200027fe413 */
[----:B----4-:R0:W5:Y:S04]  /*1f6a0*/  LDL.LU.64 R12, [R1+0x4a0] ;  /* 0x0004a000010c7983 */ /* 0x0101680000300a00 */
[----:B------:R0:W5:Y:S01]  /*1f6b0*/  LDL.LU R3, [R1+0x49c] ;  /* 0x00049c0001037983 */ /* 0x0001620000300800 */
[----:B------:R-:W-:Y:S01]  /*1f6c0*/  BSSY B1, `(.L_x_60) ;  /* 0x000000a000017945 */ /* 0x000fe20003800000 */
[----:B---3--:R-:W-:-:S04]  /*1f6d0*/  IMAD.WIDE.U32 R18, R20, UR5, R18 ;  /* 0x0000000514127c25 */ /* 0x008fc8000f8e0012 */
[----:B--2---:R-:W-:Y:S01]  /*1f6e0*/  IMAD.IADD R19, R21, 0x1, R19 ;  /* 0x0000000115137824 */ /* 0x004fe200078e0213 */
[----:B------:R-:W-:-:S04]  /*1f6f0*/  LEA R20, P4, R18, R10, 0x1 ;  /* 0x0000000a12147211 */ /* 0x000fc800078808ff */
[----:B------:R-:W-:Y:S02]  /*1f700*/  LEA.HI.X R21, R18, R11, R19, 0x1, P4 ;  /* 0x0000000b12157211 */ /* 0x000fe400020f0c13 */
[----:B------:R-:W-:-:S13]  /*1f710*/  ISETP.GT.AND P4, PT, R0, 0x100, P3 ;  /* 0x000001000000780c */ /* 0x000fda0001f84270 */
[----:B0-----:R-:W-:Y:S05]  /*1f720*/  @!P4 BRA `(.L_x_61) ;  /* 0x00000000000cc947 */ /* 0x001fea0003800000 */
[----:B------:R-:W-:Y:S02]  /*1f730*/  ULDC.64 UR4, c[0x0][0x208] ;  /* 0x0000820000047ab9 */ /* 0x000fe40000000a00 */
[----:B------:R-:W2:Y:S04]  /*1f740*/  LDG.E.LTC128B.U16 R18, desc[UR4][R20.64+0x2] ;  /* 0x0000020414127981 */ /* 0x000ea8000c1e1520 */
[----:B--2---:R0:W-:Y:S02]  /*1f750*/  STL [R1+0x410], R18 ;  /* 0x0004101201007387 */ /* 0x0041e40000100800 */
.L_x_61:
[----:B------:R-:W-:Y:S05]  /*1f760*/  BSYNC B1 ;  /* 0x0000000000017941 */ /* 0x000fea0003800000 */
.L_x_60:
[----:B------:R-:W2:Y:S04]  /*1f770*/  LDL.LU R19, [R1+0x3e4] ;  /* 0x0003e40001137983 */ /* 0x000ea80000300800 */
[----:B------:R3:W-:Y:S04]  /*1f780*/  STL.64 [R1+0x4a8], R8 ;  /* 0x0004a80801007387 */ /* 0x0007e80000100a00 */
[----:B---3--:R-:W3:Y:S04]  /*1f790*/  LDL.LU.64 R8, [R1+0x408] ;  /* 0x0004080001087983 */ /* 0x008ee80000300a00 */
[----:B------:R4:W-:Y:S04]  /*1f7a0*/  STL [R1+0x4a4], R7 ;  /* 0x0004a40701007387 */ /* 0x0009e80000100800 */
[----:B----4-:R-:W4:Y:S04]  /*1f7b0*/  LDL.LU R7, [R1+0x414] ;  /* 0x0004140001077983 */ /* 0x010f280000300800 */
[----:B------:R1:W-:Y:S04]  /*1f7c0*/  STL [R1+0x4a0], R6 ;  /* 0x0004a00601007387 */ /* 0x0003e80000100800 */
[----:B-1----:R-:W0:Y:S01]  /*1f7d0*/  LDL.LU R6, [R1+0x410] ;  /* 0x0004100001067983 */ /* 0x002e220000300800 */
[----:B------:R-:W-:-:S03]  /*1f7e0*/  ULDC.64 UR4, c[0x0][0x208] ;  /* 0x0000820000047ab9 */ /* 0x000fc60000000a00 */
[----:B-----5:R-:W-:Y:S01]  /*1f7f0*/  STL [R1+0x49c], R3 ;  /* 0x00049c0301007387 */ /* 0x020fe20000100800 */
[----:B0-----:R-:W-:-:S04]  /*1f800*/  IMAD.U32 R18, R6, 0x10000, RZ ;  /* 0x0001000006127824 */ /* 0x001fc800078e00ff */
[----:B------:R-:W-:-:S04]  /*1f810*/  FMUL R18, R18, R16 ;  /* 0x0000001012127220 */ /* 0x000fc80000400000 */
[----:B--2---:R-:W-:-:S05]  /*1f820*/  FFMA R18, R19, R2, R18 ;  /* 0x0000000213127223 */ /* 0x004fca0000000012 */
[----:B------:R-:W-:-:S05]  /*1f830*/  F2FP.BF16.F32.PACK_AB R18, RZ, R18 ;  /* 0x00000012ff12723e */ /* 0x000fca00000010ff */
[----:B------:R0:W-:Y:S04]  /*1f840*/  @P4 STG.E.U16 desc[UR4][R14.64+0x2], R18 ;  /* 0x000002120e004986 */ /* 0x0001e8000c101504 */
[----:B0-----:R-:W2:Y:S01]  /*1f850*/  LDL.64 R18, [R1+0x448] ;  /* 0x0004480001127983 */ /* 0x001ea20000100a00 */
[----:B---3--:R-:W-:-:S05]  /*1f860*/  IADD3 R8, P4, R4, R8, RZ ;  /* 0x0000000804087210 */ /* 0x008fca0007f9e0ff */
[----:B----4-:R-:W-:Y:S01]  /*1f870*/  IMAD.X R9, R7, 0x1, R5, P4 ;  /* 0x0000000107097824 */ /* 0x010fe200020e0605 */
[----:B------:R-:W-:Y:S02]  /*1f880*/  PRMT R3, R6, 0x7610, R3 ;  /* 0x0000761006037816 */ /* 0x000fe40000000003 */
[----:B------:R-:W-:Y:S02]  /*1f890*/  ISETP.GT.AND P4, PT, R0, 0x108, P0 ;  /* 0x000001080000780c */ /* 0x000fe40000784270 */
[----:B------:R0:W-:Y:S01]  /*1f8a0*/  STL.64 [R1+0x3e0], R8 ;  /* 0x0003e00801007387 */ /* 0x0001e20000100a00 */
[----:B--2---:R-:W-:-:S05]  /*1f8b0*/  IADD3 R19, P5, R8, R18, RZ ;  /* 0x0000001208137210 */ /* 0x004fca0007fbe0ff */
[----:B------:R-:W-:Y:S01]  /*1f8c0*/  IMAD.X R7, R9, 0x1, R237, P5 ;  /* 0x0000000109077824 */ /* 0x000fe200028e06ed */
[C---:B------:R-:W-:Y:S01]  /*1f8d0*/  LEA R18, P5, R19.reuse, R10, 0x1 ;  /* 0x0000000a13127211 */ /* 0x040fe200078a08ff */
[----:B0-----:R0:W5:Y:S03]  /*1f8e0*/  LDL.LU.64 R8, [R1+0x4a8] ;  /* 0x0004a80001087983 */ /* 0x0011660000300a00 */
[----:B------:R-:W-:Y:S02]  /*1f8f0*/  LEA.HI.X R19, R19, R11, R7, 0x1, P5 ;  /* 0x0000000b13137211 */ /* 0x000fe400028f0c07 */
[----:B------:R0:W5:Y:S04]  /*1f900*/  LDL.LU R7, [R1+0x4a4] ;  /* 0x0004a40001077983 */ /* 0x0001680000300800 */
[----:B------:R0:W5:Y:S04]  /*1f910*/  LDL.LU R6, [R1+0x4a0] ;  /* 0x0004a00001067983 */ /* 0x0001680000300800 */
[----:B------:R1:W-:Y:S04]  /*1f920*/  STL.S16 [R1+0x478], R3 ;  /* 0x0004780301007387 */ /* 0x0003e80000100600 */
[----:B-1----:R0:W5:Y:S01]  /*1f930*/  LDL.LU R3, [R1+0x49c] ;  /* 0x00049c0001037983 */ /* 0x0021620000300800 */
[----:B------:R-:W-:Y:S04]  /*1f940*/  BSSY B1, `(.L_x_62) ;  /* 0x0000005000017945 */ /* 0x000fe80003800000 */
[----:B------:R-:W-:Y:S05]  /*1f950*/  @!P4 BRA `(.L_x_63) ;  /* 0x00000000000cc947 */ /* 0x000fea0003800000 */
[----:B------:R-:W-:Y:S02]  /*1f960*/  ULDC.64 UR4, c[0x0][0x208] ;  /* 0x0000820000047ab9 */ /* 0x000fe40000000a00 */
[----:B------:R-:W2:Y:S04]  /*1f970*/  LDG.E.LTC128B.U16 R18, desc[UR4][R18.64] ;  /* 0x0000000412127981 */ /* 0x000ea8000c1e1520 */
[----:B--2---:R1:W-:Y:S02]  /*1f980*/  STL [R1+0x478], R18 ;  /* 0x0004781201007387 */ /* 0x0043e40000100800 */
.L_x_63:
[----:B------:R-:W-:Y:S05]  /*1f990*/  BSYNC B1 ;  /* 0x0000000000017941 */ /* 0x000fea0003800000 */
.L_x_62:
[----:B-1----:R-:W2:Y:S04]  /*1f9a0*/  LDL R18, [R1+0x464] ;  /* 0x0004640001127983 */ /* 0x002ea80000100800 */
[----:B------:R-:W3:Y:S04]  /*1f9b0*/  LDL R19, [R1+0x454] ;  /* 0x0004540001137983 */ /* 0x000ee80000100800 */
[----:B------:R1:W-:Y:S04]  /*1f9c0*/  STL.64 [R1+0x4b8], R24 ;  /* 0x0004b81801007387 */ /* 0x0003e80000100a00 */
[----:B-1----:R-:W4:Y:S04]  /*1f9d0*/  LDL.LU R24, [R1+0x3e8] ;  /* 0x0003e80001187983 */ /* 0x002f280000300800 */
[----:B------:R-:W3:Y:S04]  /*1f9e0*/  LDL R25, [R1+0x468] ;  /* 0x0004680001197983 */ /* 0x000ee80000100800 */
[----:B------:R1:W-:Y:S04]  /*1f9f0*/  STL.64 [R1+0x4b0], R20 ;  /* 0x0004b01401007387 */ /* 0x0003e80000100a00 */
[----:B-1----:R-:W3:Y:S04]  /*1fa00*/  LDL.LU.64 R20, [R1+0x480] ;  /* 0x0004800001147983 */ /* 0x002ee80000300a00 */
[----:B------:R1:W-:Y:S04]  /*1fa10*/  STL.64 [R1+0x4a8], R12 ;  /* 0x0004a80c01007387 */ /* 0x0003e80000100a00 */
[----:B-1----:R-:W3:Y:S04]  /*1fa20*/  LDL R12, [R1+0x470] ;  /* 0x00047000010c7983 */ /* 0x002ee80000100800 */
[----:B------:R-:W3:Y:S04]  /*1fa30*/  LDL R13, [R1+0x450] ;  /* 0x00045000010d7983 */ /* 0x000ee80000100800 */
[----:B-----5:R1:W-:Y:S04]  /*1fa40*/  STL [R1+0x4a0], R8 ;  /* 0x0004a00801007387 */ /* 0x0203e80000100800 */
[----:B-1----:R-:W4:Y:S01]  /*1fa50*/  LDL.LU R8, [R1+0x478] ;  /* 0x0004780001087983 */ /* 0x002f220000300800 */
[----:B------:R-:W-:-:S03]  /*1fa60*/  ULDC.64 UR12, c[0x0][0x208] ;  /* 0x00008200000c7ab9 */ /* 0x000fc60000000a00 */
[----:B------:R-:W-:Y:S01]  /*1fa70*/  STL [R1+0x49c], R3 ;  /* 0x00049c0301007387 */ /* 0x000fe20000100800 */
[----:B--2---:R-:W-:Y:S01]  /*1fa80*/  R2UR UR4, R18 ;  /* 0x00000000120472ca */ /* 0x004fe200000e0000 */
[----:B----4-:R-:W-:-:S04]  /*1fa90*/  IMAD.U32 R18, R8, 0x10000, RZ ;  /* 0x0001000008127824 */ /* 0x010fc800078e00ff */
[----:B------:R-:W-:-:S04]  /*1faa0*/  FMUL R18, R18, R16 ;  /* 0x0000001012127220 */ /* 0x000fc80000400000 */
[----:B------:R-:W-:Y:S01]  /*1fab0*/  FFMA R18, R24, R2, R18 ;  /* 0x0000000218127223 */ /* 0x000fe20000000012 */
[----:B---3--:R-:W-:-:S04]  /*1fac0*/  IADD3 R24, P5, R14, R25, RZ ;  /* 0x000000190e187210 */ /* 0x008fc80007fbe0ff */
[----:B------:R-:W-:Y:S01]  /*1fad0*/  F2FP.BF16.F32.PACK_AB R18, RZ, R18 ;  /* 0x00000012ff12723e */ /* 0x000fe200000010ff */
[----:B------:R-:W-:-:S05]  /*1fae0*/  IMAD.X R25, R15, 0x1, R19, P5 ;  /* 0x000000010f197824 */ /* 0x000fca00028e0613 */
[----:B------:R1:W-:Y:S04]  /*1faf0*/  @P4 STG.E.U16 desc[UR12][R24.64], R18 ;  /* 0x0000001218004986 */ /* 0x0003e8000c10150c */
[----:B------:R2:W-:Y:S01]  /*1fb00*/  STL.64 [R1+0x438], R24 ;  /* 0x0004381801007387 */ /* 0x0005e20000100a00 */
[----:B-1----:R-:W-:-:S03]  /*1fb10*/  IMAD.WIDE.U32 R18, R22, 0x78, R20 ;  /* 0x0000007816127825 */ /* 0x002fc600078e0014 */
[----:B--2---:R1:W5:Y:S01]  /*1fb20*/  LDL.LU.64 R24, [R1+0x4b8] ;  /* 0x0004b80001187983 */ /* 0x0043620000300a00 */
[----:B------:R-:W-:-:S04]  /*1fb30*/  IADD3 R20, P4, R4, R18, RZ ;  /* 0x0000001204147210 */ /* 0x000fc80007f9e0ff */
[----:B------:R-:W-:-:S03]  /*1fb40*/  IADD3.X R21, R5, R23, R19, P4, !PT ;  /* 0x0000001705157210 */ /* 0x000fc600027fe413 */
[----:B------:R-:W-:Y:S02]  /*1fb50*/  IMAD.WIDE.U32 R18, R17, R22, R20 ;  /* 0x0000001611127225 */ /* 0x000fe400078e0014 */
[----:B------:R2:W-:Y:S01]  /*1fb60*/  STL.64 [R1+0x408], R20 ;  /* 0x0004081401007387 */ /* 0x0005e20000100a00 */
[----:B------:R-:W-:-:S04]  /*1fb70*/  IADD3 R18, P4, R6, R18, RZ ;  /* 0x0000001206127210 */ /* 0x000fc80007f9e0ff */
[----:B------:R-:W-:Y:S01]  /*1fb80*/  IADD3.X R19, R7, R12, R19, P4, !PT ;  /* 0x0000000c07137210 */ /* 0x000fe200027fe413 */
[----:B--2---:R1:W5:Y:S02]  /*1fb90*/  LDL.LU.64 R20, [R1+0x4b0] ;  /* 0x0004b00001147983 */ /* 0x0043640000300a00 */
[----:B------:R-:W-:-:S03]  /*1fba0*/  IMAD.WIDE.U32 R12, R13, UR4, R18 ;  /* 0x000000040d0c7c25 */ /* 0x000fc6000f8e0012 */
[----:B------:R-:W2:Y:S01]  /*1fbb0*/  LDL R19, [R1+0x46c] ;  /* 0x00046c0001137983 */ /* 0x000ea20000100800 */
[----:B------:R-:W-:Y:S02]  /*1fbc0*/  LEA R18, P4, R12, R10, 0x1 ;  /* 0x0000000a0c127211 */ /* 0x000fe400078808ff */
[----:B------:R-:W-:Y:S02]  /*1fbd0*/  PRMT R3, R8, 0x7610, R3 ;  /* 0x0000761008037816 */ /* 0x000fe40000000003 */
[----:B------:R-:W-:Y:S01]  /*1fbe0*/  ISETP.GT.AND P5, PT, R0, 0x108, P3 ;  /* 0x000001080000780c */ /* 0x000fe20001fa4270 */
[----:B--2---:R-:W-:-:S05]  /*1fbf0*/  IMAD.IADD R19, R19, 0x1, R13 ;  /* 0x0000000113137824 */ /* 0x004fca00078e020d */
[----:B------:R-:W-:Y:S02]  /*1fc00*/  LEA.HI.X R19, R12, R11, R19, 0x1, P4 ;  /* 0x0000000b0c137211 */ /* 0x000fe400020f0c13 */
[----:B------:R1:W5:Y:S04]  /*1fc10*/  LDL.LU.64 R12, [R1+0x4a8] ;  /* 0x0004a800010c7983 */ /* 0x0003680000300a00 */
[----:B------:R1:W5:Y:S04]  /*1fc20*/  LDL.LU R8, [R1+0x4a0] ;  /* 0x0004a00001087983 */ /* 0x0003680000300800 */
[----:B------:R2:W-:Y:S04]  /*1fc30*/  STL.S16 [R1+0x410], R3 ;  /* 0x0004100301007387 */ /* 0x0005e80000100600 */
[----:B--2---:R1:W5:Y:S01]  /*1fc40*/  LDL.LU R3, [R1+0x49c] ;  /* 0x00049c0001037983 */ /* 0x0043620000300800 */
[----:B------:R-:W-:Y:S04]  /*1fc50*/  BSSY B1, `(.L_x_64) ;  /* 0x0000007000017945 */ /* 0x000fe80003800000 */
[----:B------:R-:W-:Y:S05]  /*1fc60*/  @!P5 BRA `(.L_x_65) ;  /* 0x000000000014d947 */ /* 0x000fea0003800000 */
[----:B------:R-:W-:Y:S01]  /*1fc70*/  ULDC.64 UR4, c[0x0][0x208] ;  /* 0x0000820000047ab9 */ /* 0x000fe20000000a00 */
[----:B------:R2:W-:Y:S04]  /*1fc80*/  STL [R1+0x49c], R0 ;  /* 0x00049c0001007387 */ /* 0x0005e80000100800 */
[----:B--2---:R-:W2:Y:S04]  /*1fc90*/  LDG.E.LTC128B.U16 R0, desc[UR4][R18.64+0x2] ;  /* 0x0000020412007981 */ /* 0x004ea8000c1e1520 */
[----:B--2---:R2:W-:Y:S04]  /*1fca0*/  STL [R1+0x410], R0 ;  /* 0x0004100001007387 */ /* 0x0045e80000100800 */
[----:B--2---:R2:W5:Y:S02]  /*1fcb0*/  LDL.LU R0, [R1+0x49c] ;  /* 0x00049c0001007983 */ /* 0x0045640000300800 */
.L_x_65:
[----:B------:R-:W-:Y:S05]  /*1fcc0*/  BSYNC B1 ;  /* 0x0000000000017941 */ /* 0x000fea0003800000 */
.L_x_64:
[----:B------:R3:W-:Y:S04]  /*1fcd0*/  STL [R1+0x4b8], R10 ;  /* 0x0004b80a01007387 */ /* 0x0007e80000100800 */
[----:B---3--:R-:W3:Y:S04]  /*1fce0*/  LDL.LU R10, [R1+0x3ec] ;  /* 0x0003ec00010a7983 */ /* 0x008ee80000300800 */
[----:B------:R-:W-:Y:S04]  /*1fcf0*/  STL [R1+0x4b4], R9 ;  /* 0x0004b40901007387 */ /* 0x000fe80000100800 */
[----:B-----5:R-:W-:Y:S04]  /*1fd00*/  STL [R1+0x4b0], R8 ;  /* 0x0004b00801007387 */ /* 0x020fe80000100800 */
[----:B------:R4:W-:Y:S04]  /*1fd10*/  STL.64 [R1+0x4a8], R6 ;  /* 0x0004a80601007387 */ /* 0x0009e80000100a00 */
[----:B----4-:R-:W4:Y:S04]  /*1fd20*/  LDL R7, [R1+0x468] ;  /* 0x0004680001077983 */ /* 0x010f280000100800 */
[----:B------:R-:W-:Y:S04]  /*1fd30*/  STL [R1+0x4a4], R5 ;  /* 0x0004a40501007387 */ /* 0x000fe80000100800 */
[----:B------:R0:W-:Y:S04]  /*1fd40*/  STL [R1+0x4a0], R4 ;  /* 0x0004a00401007387 */ /* 0x0001e80000100800 */
[----:B0-----:R-:W2:Y:S04]  /*1fd50*/  LDL.LU R4, [R1+0x410] ;  /* 0x0004100001047983 */ /* 0x001ea80000300800 */
[----:B------:R0:W-:Y:S01]  /*1fd60*/  STL [R1+0x49c], R3 ;  /* 0x00049c0301007387 */ /* 0x0001e20000100800 */
[----:B--2---:R-:W-:-:S04]  /*1fd70*/  IMAD.U32 R6, R4, 0x10000, RZ ;  /* 0x0001000004067824 */ /* 0x004fc800078e00ff */
[----:B------:R-:W-:-:S04]  /*1fd80*/  FMUL R6, R6, R16 ;  /* 0x0000001006067220 */ /* 0x000fc80000400000 */
[----:B---3--:R-:W-:Y:S01]  /*1fd90*/  FFMA R10, R10, R2, R6 ;  /* 0x000000020a0a7223 */ /* 0x008fe20000000006 */
[----:B----4-:R-:W-:Y:S02]  /*1fda0*/  IADD3 R6, P4, R14, R7, RZ ;  /* 0x000000070e067210 */ /* 0x010fe40007f9e0ff */
[----:B------:R-:W2:Y:S02]  /*1fdb0*/  LDL R7, [R1+0x454] ;  /* 0x0004540001077983 */ /* 0x000ea40000100800 */
[----:B------:R-:W-:Y:S01]  /*1fdc0*/  F2FP.BF16.F32.PACK_AB R9, RZ, R10 ;  /* 0x0000000aff09723e */ /* 0x000fe200000010ff */
[----:B------:R-:W-:Y:S01]  /*1fdd0*/  ULDC.64 UR4, c[0x0][0x208] ;  /* 0x0000820000047ab9 */ /* 0x000fe20000000a00 */
[----:B------:R3:W5:Y:S02]  /*1fde0*/  LDL.LU R10, [R1+0x4b8] ;  /* 0x0004b800010a7983 */ /* 0x0007640000300800 */
[----:B------:R-:W-:Y:S02]  /*1fdf0*/  PRMT R8, R9, 0x7610, R8 ;  /* 0x0000761009087816 */ /* 0x000fe40000000008 */
[----:B------:R3:W5:Y:S02]  /*1fe00*/  LDL.LU R9, [R1+0x4b4] ;  /* 0x0004b40001097983 */ /* 0x0007640000300800 */
[----:B------:R-:W-:-:S02]  /*1fe10*/  PRMT R5, R8, 0x7610, R5 ;  /* 0x0000761008057816 */ /* 0x000fc40000000005 */
[----:B------:R3:W5:Y:S01]  /*1fe20*/  LDL.LU R8, [R1+0x4b0] ;  /* 0x0004b00001087983 */ /* 0x0007620000300800 */
[----:B0-----:R-:W-:Y:S01]  /*1fe30*/  PRMT R3, R4, 0x7610, R3 ;  /* 0x0000761004037816 */ /* 0x001fe20000000003 */
[----:B--2---:R-:W-:Y:S01]  /*1fe40*/  IMAD.X R7, R15, 0x1, R7, P4 ;  /* 0x000000010f077824 */ /* 0x004fe200020e0607 */
        /* <DEDUP_REMOVED lines=12> */
[----:B0-----:R-:W2:Y:S04]  /*1ff10*/  LDG.E.LTC128B.U16 R0, desc[UR4][R20.64+0x10] ;  /* 0x0000100414007981 */ /* 0x001ea8000c1e1520 */
[----:B--2---:R0:W-:Y:S04]  /*1ff20*/  STL [R1+0x410], R0 ;  /* 0x0004100001007387 */ /* 0x0041e80000100800 */
[----:B0-----:R0:W5:Y:S02]  /*1ff30*/  LDL.LU R0, [R1+0x49c] ;  /* 0x00049c0001007983 */ /* 0x0011640000300800 */
.L_x_67:
[----:B------:R-:W-:Y:S05]  /*1ff40*/  BSYNC B1 ;  /* 0x0000000000017941 */ /* 0x000fea0003800000 */
.L_x_66:
[----:B-----5:R-:W-:Y:S04]  /*1ff50*/  STL [R1+0x4b4], R9 ;  /* 0x0004b40901007387 */ /* 0x020fe80000100800 */
[----:B------:R2:W-:Y:S04]  /*1ff60*/  STL [R1+0x4b0], R8 ;  /* 0x0004b00801007387 */ /* 0x0005e80000100800 */
[----:B--2---:R-:W2:Y:S04]  /*1ff70*/  LDL.LU R8, [R1+0x3f0] ;  /* 0x0003f00001087983 */ /* 0x004ea80000300800 */
[----:B------:R-:W-:Y:S04]  /*1ff80*/  STL [R1+0x4ac], R7 ;  /* 0x0004ac0701007387 */ /* 0x000fe80000100800 */
[----:B------:R-:W-:Y:S04]  /*1ff90*/  STL [R1+0x4a8], R6 ;  /* 0x0004a80601007387 */ /* 0x000fe80000100800 */
[----:B------:R-:W-:Y:S04]  /*1ffa0*/  STL [R1+0x4a4], R5 ;  /* 0x0004a40501007387 */ /* 0x000fe80000100800 */
[----:B------:R4:W-:Y:S04]  /*1ffb0*/  STL [R1+0x4a0], R4 ;  /* 0x0004a00401007387 */ /* 0x0009e80000100800 */
[----:B----4-:R-:W4:Y:S01]  /*1ffc0*/  LDL.LU R4, [R1+0x410] ;  /* 0x0004100001047983 */ /* 0x010f220000300800 */
[----:B------:R-:W-:-:S03]  /*1ffd0*/  ULDC.64 UR4, c[0x0][0x208] ;  /* 0x0000820000047ab9 */ /* 0x000fc60000000a00 */
[----:B------:R1:W-:Y:S01]  /*1ffe0*/  STL [R1+0x49c], R3 ;  /* 0x00049c0301007387 */ /* 0x0003e20000100800 */
[----:B----4-:R-:W-:-:S04]  /*1fff0*/  IMAD.U32 R9, R4, 0x10000, RZ ;  /* 0x0001000004097824 */ /* 0x010fc800078e00ff */
[----:B------:R-:W-:-:S04]  /*20000*/  FMUL R9, R9, R16 ;  /* 0x0000001009097220 */ /* 0x000fc80000400000 */
[----:B--2---:R-:W-:Y:S01]  /*20010*/  FFMA R8, R8, R2, R9 ;  /* 0x0000000208087223 */ /* 0x004fe20000000009 */
[----:B-1----:R-:W-:Y:S01]  /*20020*/  PRMT R3, R4, 0x7610, R3 ;  /* 0x0000761004037816 */ /* 0x002fe20000000003 */
[----:B------:R1:W5:Y:S03]  /*20030*/  LDL.LU R9, [R1+0x4b4] ;  /* 0x0004b40001097983 */ /* 0x0003660000300800 */
[----:B------:R-:W-:Y:S02]  /*20040*/  F2FP.BF16.F32.PACK_AB R7, RZ, R8 ;  /* 0x00000008ff07723e */ /* 0x000fe400000010ff */
[----:B------:R1:W5:Y:S02]  /*20050*/  LDL.LU R8, [R1+0x4b0] ;  /* 0x0004b00001087983 */ /* 0x0003640000300800 */
[----:B------:R-:W-:Y:S02]  /*20060*/  PRMT R6, R7, 0x7610, R6 ;  /* 0x0000761007067816 */ /* 0x000fe40000000006 */
[----:B------:R1:W5:Y:S01]  /*20070*/  LDL.LU R7, [R1+0x4ac] ;  /* 0x0004ac0001077983 */ /* 0x0003620000300800 */
[----:B------:R-:W-:-:S02]  /*20080*/  ISETP.GT.AND P5, PT, R0, 0x100, P1 ;  /* 0x000001000000780c */ /* 0x000fc40000fa4270 */
[----:B------:R-:W-:Y:S02]  /*20090*/  PRMT R5, R6, 0x7610, R5 ;  /* 0x0000761006057816 */ /* 0x000fe40000000005 */
[----:B------:R1:W5:Y:S04]  /*200a0*/  LDL.LU R6, [R1+0x4a8] ;  /* 0x0004a80001067983 */ /* 0x0003680000300800 */
[----:B------:R2:W-:Y:S04]  /*200b0*/  @P4 STG.E.U16 desc[UR4][R14.64+0x10], R5 ;  /* 0x000010050e004986 */ /* 0x0005e8000c101504 */
[----:B--2---:R1:W5:Y:S04]  /*200c0*/  LDL.LU R5, [R1+0x4a4] ;  /* 0x0004a40001057983 */ /* 0x0043680000300800 */
        /* <DEDUP_REMOVED lines=10> */
.L_x_69:
[----:B------:R-:W-:Y:S05]  /*20170*/  BSYNC B1 ;  /* 0x0000000000017941 */ /* 0x000fea0003800000 */
.L_x_68:
[----:B-----5:R4:W-:Y:S04]  /*20180*/  STL [R1+0x4ac], R7 ;  /* 0x0004ac0701007387 */ /* 0x0209e80000100800 */
[----:B----4-:R-:W4:Y:S04]  /*20190*/  LDL R7, [R1+0x3f0] ;  /* 0x0003f00001077983 */ /* 0x010f280000100800 */
[----:B------:R0:W-:Y:S04]  /*201a0*/  STL [R1+0x4a8], R6 ;  /* 0x0004a80601007387 */ /* 0x0001e80000100800 */
[----:B0-----:R-:W3:Y:S04]  /*201b0*/  LDL.LU R6, [R1+0x3f4] ;  /* 0x0003f40001067983 */ /* 0x001ee80000300800 */
[----:B------:R0:W-:Y:S04]  /*201c0*/  STL [R1+0x4a4], R5 ;  /* 0x0004a40501007387 */ /* 0x0001e80000100800 */
[----:B------:R1:W-:Y:S04]  /*201d0*/  STL [R1+0x4a0], R4 ;  /* 0x0004a00401007387 */ /* 0x0003e80000100800 */
[----:B------:R2:W-:Y:S01]  /*201e0*/  STL [R1+0x49c], R3 ;  /* 0x00049c0301007387 */ /* 0x0005e20000100800 */
[----:B------:R-:W-:Y:S01]  /*201f0*/  ULDC.64 UR4, c[0x0][0x208] ;  /* 0x0000820000047ab9 */ /* 0x000fe20000000a00 */
[----:B----4-:R-:W-:-:S04]  /*20200*/  IMAD.U32 R7, R7, 0x10000, RZ ;  /* 0x0001000007077824 */ /* 0x010fc800078e00ff */
[----:B------:R-:W-:-:S04]  /*20210*/  FMUL R7, R7, R16 ;  /* 0x0000001007077220 */ /* 0x000fc80000400000 */
[----:B---3--:R-:W-:Y:S02]  /*20220*/  FFMA R6, R6, R2, R7 ;  /* 0x0000000206067223 */ /* 0x008fe40000000007 */
[----:B------:R3:W5:Y:S03]  /*20230*/  LDL.LU R7, [R1+0x4ac] ;  /* 0x0004ac0001077983 */ /* 0x0007660000300800 */
[----:B0-----:R-:W-:Y:S02]  /*20240*/  F2FP.BF16.F32.PACK_AB R5, RZ, R6 ;  /* 0x00000006ff05723e */ /* 0x001fe400000010ff */
[----:B------:R3:W5:Y:S02]  /*20250*/  LDL.LU R6, [R1+0x4a8] ;  /* 0x0004a80001067983 */ /* 0x0007640000300800 */
[----:B-1----:R-:W-:Y:S02]  /*20260*/  PRMT R4, R5, 0x7610, R4 ;  /* 0x0000761005047816 */ /* 0x002fe40000000004 */
[----:B------:R3:W5:Y:S01]  /*20270*/  LDL.LU R5, [R1+0x4a4] ;  /* 0x0004a40001057983 */ /* 0x0007620000300800 */
[----:B------:R-:W-:-:S02]  /*20280*/  ISETP.GT.AND P4, PT, R0, 0x108, P2 ;  /* 0x000001080000780c */ /* 0x000fc40001784270 */
[----:B--2---:R-:W-:Y:S02]  /*20290*/  PRMT R3, R4, 0x7610, R3 ;  /* 0x0000761004037816 */ /* 0x004fe40000000003 */
[----:B------:R3:W5:Y:S04]  /*202a0*/  LDL.LU R4, [R1+0x4a0] ;  /* 0x0004a00001047983 */ /* 0x0007680000300800 */
[----:B------:R0:W-:Y:S04]  /*202b0*/  @P5 STG.E.U16 desc[UR4][R14.64+0x12], R3 ;  /* 0x000012030e005986 */ /* 0x0001e8000c101504 */
[----:B0-----:R3:W5:Y:S04]  /*202c0*/  LDL.LU R3, [R1+0x49c] ;  /* 0x00049c0001037983 */ /* 0x0017680000300800 */
[----:B------:R-:W2:Y:S01]  /*202d0*/  LDL.LU R15, [R1+0x3f0] ;  /* 0x0003f000010f7983 */ /* 0x000ea20000300800 */
[----:B------:R-:W-:Y:S01]  /*202e0*/  BSSY B1, `(.L_x_70) ;  /* 0x0000005000017945 */ /* 0x000fe20003800000 */
[----:B--2---:R-:W-:-:S03]  /*202f0*/  PRMT R14, R15, 0x7610, R14 ;  /* 0x000076100f0e7816 */ /* 0x004fc6000000000e */
[----:B---3--:R-:W-:Y:S05]  /*20300*/  @!P4 BRA `(.L_x_71) ;  /* 0x000000000008c947 */ /* 0x008fea0003800000 */
[----:B------:R-:W-:Y:S02]  /*20310*/  ULDC.64 UR4, c[0x0][0x208] ;  /* 0x0000820000047ab9 */ /* 0x000fe40000000a00 */
[----:B------:R0:W5:Y:S03]  /*20320*/  LDG.E.LTC128B.U16 R14, desc[UR4][R18.64+0x10] ;  /* 0x00001004120e7981 */ /* 0x000166000c1e1520 */
.L_x_71:
[----:B------:R-:W-:Y:S05]  /*20330*/  BSYNC B1 ;  /* 0x0000000000017941 */ /* 0x000fea0003800000 */
.L_x_70:
[----:B-----5:R1:W-:Y:S04]  /*20340*/  STL [R1+0x4a8], R3 ;  /* 0x0004a80301007387 */ /* 0x0203e80000100800 */
[----:B-1----:R-:W2:Y:S04]  /*20350*/  LDL.LU R3, [R1+0x3f8] ;  /* 0x0003f80001037983 */ /* 0x002ea80000300800 */
[----:B------:R1:W-:Y:S04]  /*20360*/  STL.64 [R1+0x4a0], R4 ;  /* 0x0004a00401007387 */ /* 0x0003e80000100a00 */
[----:B-1----:R-:W3:Y:S01]  /*20370*/  LDL.LU.64 R4, [R1+0x438] ;  /* 0x0004380001047983 */ /* 0x002ee20000300a00 */
[----:B------:R-:W-:-:S05]  /*20380*/  SHF.L.U32 R15, R14, 0x10, RZ ;  /* 0x000000100e0f7819 */ /* 0x000fca00000006ff */
[----:B------:R-:W-:Y:S01]  /*20390*/  FMUL R15, R15, R16 ;  /* 0x000000100f0f7220 */ /* 0x000fe20000400000 */
[----:B------:R-:W-:Y:S01]  /*203a0*/  ULDC.64 UR4, c[0x0][0x208] ;  /* 0x0000820000047ab9 */ /* 0x000fe20000000a00 */
[----:B------:R-:W-:Y:S01]  /*203b0*/  ISETP.GT.AND P5, PT, R0, 0x108, P1 ;  /* 0x000001080000780c */ /* 0x000fe20000fa4270 */
[----:B------:R-:W-:Y:S01]  /*203c0*/  BSSY B1, `(.L_x_72) ;  /* 0x000000b000017945 */ /* 0x000fe20003800000 */
[----:B--2---:R-:W-:Y:S02]  /*203d0*/  FFMA R15, R3, R2, R15 ;  /* 0x00000002030f7223 */ /* 0x004fe4000000000f */
[----:B------:R1:W5:Y:S03]  /*203e0*/  LDL.LU R3, [R1+0x4a8] ;  /* 0x0004a80001037983 */ /* 0x0003660000300800 */
[----:B------:R-:W-:-:S05]  /*203f0*/  F2FP.BF16.F32.PACK_AB R15, RZ, R15 ;  /* 0x0000000fff0f723e */ /* 0x000fca00000010ff */
[----:B---3--:R2:W-:Y:S04]  /*20400*/  @P4 STG.E.U16 desc[UR4][R4.64+0x10], R15 ;  /* 0x0000100f04004986 */ /* 0x0085e8000c101504 */
[----:B--2---:R1:W5:Y:S04]  /*20410*/  LDL.LU.64 R4, [R1+0x4a0] ;  /* 0x0004a00001047983 */ /* 0x0043680000300a00 */
[----:B------:R1:W-:Y:S01]  /*20420*/  STL.S16 [R1+0x3f0], R14 ;  /* 0x0003f00e01007387 */ /* 0x0003e20000100600 */
[----:B------:R-:W-:Y:S05]  /*20430*/  @!P5 BRA `(.L_x_73) ;  /* 0x00000000000cd947 */ /* 0x000fea0003800000 */
[----:B------:R-:W-:Y:S02]  /*20440*/  ULDC.64 UR4, c[0x0][0x208] ;  /* 0x0000820000047ab9 */ /* 0x000fe40000000a00 */
[----:B-1----:R-:W2:Y:S04]  /*20450*/  LDG.E.LTC128B.U16 R14, desc[UR4][R18.64+0x12] ;  /* 0x00001204120e7981 */ /* 0x002ea8000c1e1520 */
[----:B--2---:R2:W-:Y:S02]  /*20460*/  STL [R1+0x3f0], R14 ;  /* 0x0003f00e01007387 */ /* 0x0045e40000100800 */
.L_x_73:
[----:B------:R-:W-:Y:S05]  /*20470*/  BSYNC B1 ;  /* 0x0000000000017941 */ /* 0x000fea0003800000 */
.L_x_72:
[----:B-12---:R-:W2:Y:S04]  /*20480*/  LDL R14, [R1+0x464] ;  /* 0x00046400010e7983 */ /* 0x006ea80000100800 */
[----:B------:R-:W3:Y:S04]  /*20490*/  LDL.LU R15, [R1+0x3fc] ;  /* 0x0003fc00010f7983 */ /* 0x000ee80000300800 */
[----:B------:R1:W-:Y:S04]  /*204a0*/  STL.64 [R1+0x4d0], R28 ;  /* 0x0004d01c01007387 */ /* 0x0003e80000100a00 */
[----:B-1----:R-:W4:Y:S04]  /*204b0*/  LDL.LU.64 R28, [R1+0x3e0] ;  /* 0x0003e000011c7983 */ /* 0x002f280000300a00 */
[----:B-----5:R-:W-:Y:S04]  /*204c0*/  STL [R1+0x4c8], R3 ;  /* 0x0004c80301007387 */ /* 0x020fe80000100800 */
[----:B------:R1:W-:Y:S04]  /*204d0*/  STL.64 [R1+0x4c0], R26 ;  /* 0x0004c01a01007387 */ /* 0x0003e80000100a00 */
[----:B-1----:R-:W3:Y:S04]  /*204e0*/  LDL.LU R26, [R1+0x3f0] ;  /* 0x0003f000011a7983 */ /* 0x002ee80000300800 */
[----:B------:R-:W4:Y:S04]  /*204f0*/  LDL.LU R27, [R1+0x3c0] ;  /* 0x0003c000011b7983 */ /* 0x000f280000300800 */
[----:B------:R-:W-:Y:S04]  /*20500*/  STL.64 [R1+0x4b8], R24 ;  /* 0x0004b81801007387 */ /* 0x000fe80000100a00 */
[----:B------:R-:W-:Y:S04]  /*20510*/  STL.64 [R1+0x4b0], R20 ;  /* 0x0004b01401007387 */ /* 0x000fe80000100a00 */
[----:B------:R-:W-:Y:S04]  /*20520*/  STL.64 [R1+0x4a8], R18 ;  /* 0x0004a81201007387 */ /* 0x000fe80000100a00 */
[----:B------:R1:W-:Y:S04]  /*20530*/  STL.64 [R1+0x4a0], R12 ;  /* 0x0004a00c01007387 */ /* 0x0003e80000100a00 */
[----:B-1----:R-:W4:Y:S04]  /*20540*/  LDL.LU.64 R12, [R1+0x418] ;  /* 0x00041800010c7983 */ /* 0x002f280000300a00 */
[----:B------:R-:W4:Y:S04]  /*20550*/  LDL.LU.64 R20, [R1+0x408] ;  /* 0x0004080001147983 */ /* 0x000f280000300a00 */
[----:B0-----:R-:W4:Y:S01]  /*20560*/  LDL R18, [R1+0x470] ;  /* 0x0004700001127983 */ /* 0x001f220000100800 */
[----:B--2---:R-:W-:Y:S01]  /*20570*/  R2UR UR5, R14 ;  /* 0x000000000e0572ca */ /* 0x004fe200000e0000 */
[----:B---3--:R-:W-:-:S04]  /*20580*/  IMAD.U32 R14, R26, 0x10000, RZ ;  /* 0x000100001a0e7824 */ /* 0x008fc800078e00ff */
[----:B------:R-:W-:-:S04]  /*20590*/  FMUL R14, R14, R16 ;  /* 0x000000100e0e7220 */ /* 0x000fc80000400000 */
[----:B------:R-:W-:-:S05]  /*205a0*/  FFMA R14, R15, R2, R14 ;  /* 0x000000020f0e7223 */ /* 0x000fca000000000e */
[----:B------:R-:W-:-:S04]  /*205b0*/  F2FP.BF16.F32.PACK_AB R14, RZ, R14 ;  /* 0x0000000eff0e723e */ /* 0x000fc800000010ff */
[----:B------:R-:W-:Y:S02]  /*205c0*/  PRMT R3, R14, 0x7610, R3 ;  /* 0x000076100e037816 */ /* 0x000fe40000000003 */
[----:B------:R-:W2:Y:S01]  /*205d0*/  LDL.LU.64 R14, [R1+0x3e8] ;  /* 0x0003e800010e7983 */ /* 0x000ea20000300a00 */
[----:B------:R-:W-:Y:S01]  /*205e0*/  ULDC.64 UR12, c[0x0][0x208] ;  /* 0x00008200000c7ab9 */ /* 0x000fe20000000a00 */
[----:B----4-:R-:W-:Y:S01]  /*205f0*/  IMAD.WIDE.U32 R28, R22, 0x78, R28 ;  /* 0x00000078161c7825 */ /* 0x010fe200078e001c */
[----:B------:R-:W-:Y:S01]  /*20600*/  ISETP.GT.AND P4, PT, R0, 0x180, P0 ;  /* 0x000001800000780c */ /* 0x000fe20000784270 */
[----:B------:R-:W3:Y:S04]  /*20610*/  LDL R19, [R1+0x450] ;  /* 0x0004500001137983 */ /* 0x000ee80000100800 */
[----:B--2---:R0:W-:Y:S04]  /*20620*/  @P5 STG.E.U16 desc[UR12][R14.64+0x12], R3 ;  /* 0x000012030e005986 */ /* 0x0041e8000c10150c */
[----:B0-----:R-:W2:Y:S01]  /*20630*/  LDL.64 R14, [R1+0x448] ;  /* 0x00044800010e7983 */ /* 0x001ea20000100a00 */
[----:B------:R-:W-:-:S03]  /*20640*/  IMAD.IADD R3, R23, 0x1, R29 ;  /* 0x0000000117037824 */ /* 0x000fc600078e021d */
[----:B------:R0:W-:Y:S01]  /*20650*/  STL.64 [R1+0x3f8], R28 ;  /* 0x0003f81c01007387 */ /* 0x0001e20000100a00 */
[----:B------:R-:W-:Y:S02]  /*20660*/  PRMT R25, R26, 0x7610, R25 ;  /* 0x000076101a197816 */ /* 0x000fe40000000019 */
[----:B--2---:R-:W-:Y:S02]  /*20670*/  IADD3 R15, P5, R14, R28, RZ ;  /* 0x0000001c0e0f7210 */ /* 0x004fe40007fbe0ff */
[----:B0-----:R-:W5:Y:S04]  /*20680*/  LDL.LU.64 R28, [R1+0x4d0] ;  /* 0x0004d000011c7983 */ /* 0x001f680000300a00 */
[----:B------:R0:W-:Y:S02]  /*20690*/  STL [R1+0x414], R3 ;  /* 0x0004140301007387 */ /* 0x0001e40000100800 */
[----:B0-----:R-:W-:Y:S01]  /*206a0*/  IMAD.X R3, R3, 0x1, R237, P5 ;  /* 0x0000000103037824 */ /* 0x001fe200028e06ed */
[----:B------:R-:W-:-:S04]  /*206b0*/  LEA R14, P5, R15, R10, 0x1 ;  /* 0x0000000a0f0e7211 */ /* 0x000fc800078a08ff */
[----:B------:R-:W-:Y:S01]  /*206c0*/  LEA.HI.X R15, R15, R11, R3, 0x1, P5 ;  /* 0x0000000b0f0f7211 */ /* 0x000fe200028f0c03 */
[----:B------:R-:W-:Y:S01]  /*206d0*/  UIMAD UR4, UR9, 0x300, URZ ;  /* 0x00000300090478a4 */ /* 0x000fe2000f8e023f */
[----:B------:R-:W5:Y:S04]  /*206e0*/  LDL.LU R3, [R1+0x4c8] ;  /* 0x0004c80001037983 */ /* 0x000f680000300800 */
[----:B------:R0:W2:Y:S02]  /*206f0*/  @P4 LDG.E.LTC128B.U16 R25, desc[UR12][R14.64] ;  /* 0x0000000c0e194981 */ /* 0x0000a4000c1e1520 */
[----:B0-----:R-:W-:Y:S02]  /*20700*/  IMAD.U32 R15, RZ, RZ, UR8 ;  /* 0x00000008ff0f7e24 */ /* 0x001fe4000f8e00ff */
[----:B--2---:R-:W-:-:S04]  /*20710*/  IMAD.U32 R14, R25, 0x10000, RZ ;  /* 0x00010000190e7824 */ /* 0x004fc800078e00ff */
[----:B------:R-:W-:-:S04]  /*20720*/  FMUL R14, R14, R16 ;  /* 0x000000100e0e7220 */ /* 0x000fc80000400000 */
[----:B------:R-:W-:Y:S01]  /*20730*/  FFMA R14, R27, R2, R14 ;  /* 0x000000021b0e7223 */ /* 0x000fe2000000000e */
[----:B------:R-:W-:Y:S01]  /*20740*/  IMAD.WIDE.U32 R26, R15, 0x300, R8 ;  /* 0x000003000f1a7825 */ /* 0x000fe200078e0008 */
[----:B------:R0:W-:Y:S03]  /*20750*/  STL [R1+0x410], R25 ;  /* 0x0004101901007387 */ /* 0x0001e60000100800 */
[----:B------:R-:W-:Y:S01]  /*20760*/  F2FP.BF16.F32.PACK_AB R14, RZ, R14 ;  /* 0x0000000eff0e723e */ /* 0x000fe200000010ff */
[----:B------:R-:W-:Y:S02]  /*20770*/  @P4 IMAD.MOV.U32 R24, RZ, RZ, R26 ;  /* 0x000000ffff184224 */ /* 0x000fe400078e001a */
[----:B0-----:R-:W-:-:S05]  /*20780*/  VIADD R25, R27, UR4 ;  /* 0x000000041b197c36 */ /* 0x001fca0008000000 */
[----:B------:R0:W-:Y:S02]  /*20790*/  @P4 STG.E.U16 desc[UR12][R24.64], R14 ;  /* 0x0000000e18004986 */ /* 0x0001e4000c10150c */
[----:B0-----:R-:W-:-:S03]  /*207a0*/  IMAD.WIDE.U32 R14, R22, 0x78, R12 ;  /* 0x00000078160e7825 */ /* 0x001fc600078e000c */
[----:B------:R-:W-:-:S04]  /*207b0*/  IADD3 R14, P4, R4, R14, RZ ;  /* 0x0000000e040e7210 */ /* 0x000fc80007f9e0ff */
[----:B------:R-:W-:-:S03]  /*207c0*/  IADD3.X R15, R5, R23, R15, P4, !PT ;  /* 0x00000017050f7210 */ /* 0x000fc600027fe40f */
[----:B------:R-:W-:-:S04]  /*207d0*/  IMAD.WIDE.U32 R12, R17, R22, R14 ;  /* 0x00000016110c7225 */ /* 0x000fc800078e000e */
[----:B------:R-:W-:Y:S01]  /*207e0*/  IMAD.WIDE.U32 R14, R22, 0x78, R20 ;  /* 0x00000078160e7825 */ /* 0x000fe200078e0014 */
[----:B------:R-:W-:Y:S01]  /*207f0*/  IADD3 R20, P4, R6, R12, RZ ;  /* 0x0000000c06147210 */ /* 0x000fe20007f9e0ff */
[----:B------:R0:W-:Y:S03]  /*20800*/  STL.64 [R1+0x3e8], R26 ;  /* 0x0003e81a01007387 */ /* 0x0001e60000100a00 */
[----:B------:R-:W-:Y:S02]  /*20810*/  IADD3.X R21, R7, R18, R13, P4, !PT ;  /* 0x0000001207157210 */ /* 0x000fe400027fe40d */
[----:B------:R-:W-:-:S04]  /*20820*/  IADD3 R12, P4, R4, R14, RZ ;  /* 0x0000000e040c7210 */ /* 0x000fc80007f9e0ff */
[----:B------:R-:W-:Y:S01]  /*20830*/  IADD3.X R13, R5, R23, R15, P4, !PT ;  /* 0x00000017050d7210 */ /* 0x000fe200027fe40f */
[----:B0-----:R0:W5:Y:S04]  /*20840*/  LDL.LU.64 R26, [R1+0x4c0] ;  /* 0x0004c000011a7983 */ /* 0x0011680000300a00 */
[----:B------:R1:W-:Y:S04]  /*20850*/  STL.64 [R1+0x3e0], R24 ;  /* 0x0003e01801007387 */ /* 0x0003e80000100a00 */
[----:B-1----:R0:W5:Y:S04]  /*20860*/  LDL.LU.64 R24, [R1+0x4b8] ;  /* 0x0004b80001187983 */ /* 0x0021680000300a00 */
[----:B------:R-:W2:Y:S01]  /*20870*/  LDL R15, [R1+0x46c] ;  /* 0x00046c00010f7983 */ /* 0x000ea20000100800 */
[----:B---3--:R-:W-:-:S03]  /*20880*/  IMAD.WIDE.U32 R18, R19, UR5, R20 ;  /* 0x0000000513127c25 */ /* 0x008fc6000f8e0014 */
[----:B------:R0:W5:Y:S01]  /*20890*/  LDL.LU.64 R20, [R1+0x4b0] ;  /* 0x0004b00001147983 */ /* 0x0001620000300a00 */
[----:B------:R-:W-:Y:S01]  /*208a0*/  LEA R14, P4, R18, R10, 0x1 ;  /* 0x0000000a120e7211 */ /* 0x000fe200078808ff */
[----:B------:R-:W-:Y:S01]  /*208b0*/  IMAD.WIDE.U32 R22, R17, R22, R12 ;  /* 0x0000001611167225 */ /* 0x000fe200078e000c */
[----:B------:R-:W-:-:S03]  /*208c0*/  ISETP.GT.AND P5, PT, R0, 0x180, P3 ;  /* 0x000001800000780c */ /* 0x000fc60001fa4270 */
[----:B--2---:R-:W-:-:S05]  /*208d0*/  IMAD.IADD R15, R15, 0x1, R19 ;  /* 0x000000010f0f7824 */ /* 0x004fca00078e0213 */
[----:B------:R-:W-:Y:S02]  /*208e0*/  LEA.HI.X R15, R18, R11, R15, 0x1, P4 ;  /* 0x0000000b120f7211 */ /* 0x000fe400020f0c0f */
[----:B------:R0:W5:Y:S04]  /*208f0*/  LDL.LU.64 R18, [R1+0x4a8] ;  /* 0x0004a80001127983 */ /* 0x0001680000300a00 */
[----:B------:R0:W5:Y:S01]  /*20900*/  LDL.LU.64 R12, [R1+0x4a0] ;  /* 0x0004a000010c7983 */ /* 0x0001620000300a00 */
[----:B------:R-:W-:Y:S04]  /*20910*/  BSSY B1, `(.L_x_74) ;  /* 0x0000005000017945 */ /* 0x000fe80003800000 */
[----:B------:R-:W-:Y:S05]  /*20920*/  @!P5 BRA `(.L_x_75) ;  /* 0x00000000000cd947 */ /* 0x000fea0003800000 */
[----:B------:R-:W-:Y:S02]  /*20930*/  ULDC.64 UR4, c[0x0][0x208] ;  /* 0x0000820000047ab9 */ /* 0x000fe40000000a00 */
[----:B------:R-:W2:Y:S04]  /*20940*/  LDG.E.LTC128B.U16 R17, desc[UR4][R14.64+0x2] ;  /* 0x000002040e117981 */ /* 0x000ea8000c1e1520 */
[----:B--2---:R1:W-:Y:S02]  /*20950*/  STL [R1+0x410], R17 ;  /* 0x0004101101007387 */ /* 0x0043e40000100800 */
.L_x_75:
[----:B------:R-:W-:Y:S05]  /*20960*/  BSYNC B1 ;  /* 0x0000000000017941 */ /* 0x000fea0003800000 */
.L_x_74:
[----:B-1----:R-:W2:Y:S04]  /*20970*/  LDL R17, [R1+0x410] ;  /* 0x0004100001117983 */ /* 0x002ea80000100800 */
[----:B-----5:R1:W-:Y:S04]  /*20980*/  STL [R1+0x4bc], R18 ;  /* 0x0004bc1201007387 */ /* 0x0203e80000100800 */
[----:B-1----:R-:W3:Y:S04]  /*20990*/  LDL.LU R18, [R1+0x3c4] ;  /* 0x0003c40001127983 */ /* 0x002ee80000300800 */
[----:B------:R1:W-:Y:S04]  /*209a0*/  STL [R1+0x4b8], R3 ;  /* 0x0004b80301007387 */ /* 0x0003e80000100800 */
[----:B-1----:R-:W4:Y:S01]  /*209b0*/  LDL.LU R3, [R1+0x470] ;  /* 0x0004700001037983 */ /* 0x002f220000300800 */
[----:B------:R-:W-:-:S03]  /*209c0*/  IADD3 R6, P4, R6, R22, RZ ;  /* 0x0000001606067210 */ /* 0x000fc60007f9e0ff */
[----:B------:R1:W-:Y:S04]  /*209d0*/  STL.64 [R1+0x4b0], R14 ;  /* 0x0004b00e01007387 */ /* 0x0003e80000100a00 */
[----:B-1----:R-:W4:Y:S04]  /*209e0*/  LDL.64 R14, [R1+0x3e0] ;  /* 0x0003e000010e7983 */ /* 0x002f280000100a00 */
[----:B------:R1:W-:Y:S04]  /*209f0*/  STL.64 [R1+0x4a8], R12 ;  /* 0x0004a80c01007387 */ /* 0x0003e80000100a00 */
[----:B-1----:R-:W4:Y:S04]  /*20a00*/  LDL.LU.64 R12, [R1+0x3f8] ;  /* 0x0003f800010c7983 */ /* 0x002f280000300a00 */
[----:B------:R1:W-:Y:S04]  /*20a10*/  STL.64 [R1+0x4a0], R8 ;  /* 0x0004a00801007387 */ /* 0x0003e80000100a00 */
[----:B-1----:R-:W4:Y:S01]  /*20a20*/  LDL.LU.64 R8, [R1+0x448] ;  /* 0x0004480001087983 */ /* 0x002f220000300a00 */
[----:B--2---:R-:W-:-:S04]  /*20a30*/  IMAD.U32 R17, R17, 0x10000, RZ ;  /* 0x0001000011117824 */ /* 0x004fc800078e00ff */
[----:B------:R-:W-:-:S04]  /*20a40*/  FMUL R17, R17, R16 ;  /* 0x0000001011117220 */ /* 0x000fc80000400000 */
[----:B---3--:R-:W-:Y:S02]  /*20a50*/  FFMA R17, R18, R2, R17 ;  /* 0x0000000212117223 */ /* 0x008fe40000000011 */
[----:B------:R1:W5:Y:S01]  /*20a60*/  LDL.LU R18, [R1+0x4bc] ;  /* 0x0004bc0001127983 */ /* 0x0003620000300800 */
[----:B----4-:R-:W-:-:S03]  /*20a70*/  IADD3.X R7, R7, R3, R23, P4, !PT ;  /* 0x0000000307077210 */ /* 0x010fc600027fe417 */
[----:B------:R1:W5:Y:S04]  /*20a80*/  LDL.LU R3, [R1+0x4b8] ;  /* 0x0004b80001037983 */ /* 0x0003680000300800 */
[----:B------:R-:W2:Y:S01]  /*20a90*/  LDL.64 R22, [R1+0x3e8] ;  /* 0x0003e80001167983 */ /* 0x000ea20000100a00 */
[----:B------:R-:W-:Y:S01]  /*20aa0*/  F2FP.BF16.F32.PACK_AB R17, RZ, R17 ;  /* 0x00000011ff11723e */ /* 0x000fe200000010ff */
[----:B------:R-:W-:Y:S01]  /*20ab0*/  ULDC.64 UR4, c[0x0][0x208] ;  /* 0x0000820000047ab9 */ /* 0x000fe20000000a00 */
[----:B------:R-:W-:Y:S01]  /*20ac0*/  ISETP.GT.AND P0, PT, R0, 0x188, P0 ;  /* 0x000001880000780c */ /* 0x000fe20000704270 */
[----:B--2---:R-:W-:Y:S02]  /*20ad0*/  @P5 IMAD.MOV.U32 R23, RZ, RZ, R15 ;  /* 0x000000ffff175224 */ /* 0x004fe400078e000f */
[----:B------:R1:W5:Y:S04]  /*20ae0*/  LDL.LU.64 R14, [R1+0x4b0] ;  /* 0x0004b000010e7983 */ /* 0x0003680000300a00 */
[----:B------:R2:W-:Y:S04]  /*20af0*/  @P5 STG.E.U16 desc[UR4][R22.64+0x2], R17 ;  /* 0x0000021116005986 */ /* 0x0005e8000c101504 */
[----:B--2---:R-:W2:Y:S01]  /*20b00*/  LDL.LU R22, [R1+0x414] ;  /* 0x0004140001167983 */ /* 0x004ea20000300800 */
[----:B------:R-:W-:-:S03]  /*20b10*/  IADD3 R17, P4, P5, R8, R12, R4 ;  /* 0x0000000c08117210 */ /* 0x000fc60007d9e004 */
[----:B------:R-:W3:Y:S04]  /*20b20*/  LDL.LU R23, [R1+0x410] ;  /* 0x0004100001177983 */ /* 0x000ee80000300800 */
[----:B------:R1:W5:Y:S04]  /*20b30*/  LDL.LU.64 R12, [R1+0x4a8] ;  /* 0x0004a800010c7983 */ /* 0x0003680000300a00 */
[----:B------:R1:W5:Y:S01]  /*20b40*/  LDL.LU.64 R8, [R1+0x4a0] ;  /* 0x0004a00001087983 */ /* 0x0003620000300a00 */
[----:B------:R-:W-:Y:S01]  /*20b50*/  BSSY B1, `(.L_x_76) ;  /* 0x0000008000017945 */ /* 0x000fe20003800000 */
[----:B--2---:R-:W-:-:S02]  /*20b60*/  IADD3.X R5, R237, R22, R5, P4, P5 ;  /* 0x00000016ed057210 */ /* 0x004fc400027ea405 */
[----:B------:R-:W-:-:S04]  /*20b70*/  LEA R4, P4, R17, R10, 0x1 ;  /* 0x0000000a11047211 */ /* 0x000fc800078808ff */
[----:B------:R-:W-:Y:S02]  /*20b80*/  LEA.HI.X R5, R17, R11, R5, 0x1, P4 ;  /* 0x0000000b11057211 */ /* 0x000fe400020f0c05 */
[----:B---3--:R-:W-:Y:S01]  /*20b90*/  PRMT R17, R23, 0x7610, R17 ;  /* 0x0000761017117816 */ /* 0x008fe20000000011 */
[----:B-1----:R-:W-:Y:S06]  /*20ba0*/  @!P0 BRA `(.L_x_77) ;  /* 0x0000000000088947 */ /* 0x002fec0003800000 */
[----:B------:R-:W-:Y:S02]  /*20bb0*/  ULDC.64 UR4, c[0x0][0x208] ;  /* 0x0000820000047ab9 */ /* 0x000fe40000000a00 */
[----:B------:R1:W5:Y:S03]  /*20bc0*/  LDG.E.LTC128B.U16 R17, desc[UR4][R4.64] ;  /* 0x0000000404117981 */ /* 0x000366000c1e1520 */
.L_x_77:
[----:B------:R-:W-:Y:S05]  /*20bd0*/  BSYNC B1 ;  /* 0x0000000000017941 */ /* 0x000fea0003800000 */
.L_x_76:
[----:B-1----:R-:W2:Y:S04]  /*20be0*/  LDL R4, [R1+0x464] ;  /* 0x0004640001047983 */ /* 0x002ea80000100800 */
[----:B-----5:R1:W-:Y:S04]  /*20bf0*/  STL [R1+0x4a8], R3 ;  /* 0x0004a80301007387 */ /* 0x0203e80000100800 */
[----:B-1----:R-:W3:Y:S04]  /*20c00*/  LDL.LU R3, [R1+0x450] ;  /* 0x0004500001037983 */ /* 0x002ee80000300800 */
[----:B------:R-:W4:Y:S04]  /*20c10*/  LDL.LU R22, [R1+0x3c8] ;  /* 0x0003c80001167983 */ /* 0x000f280000300800 */
[----:B------:R-:W4:Y:S04]  /*20c20*/  LDL.LU R5, [R1+0x46c] ;  /* 0x00046c0001057983 */ /* 0x000f280000300800 */
[----:B------:R1:W-:Y:S04]  /*20c30*/  STL.64 [R1+0x4a0], R8 ;  /* 0x0004a00801007387 */ /* 0x0003e80000100a00 */
[----:B------:R-:W4:Y:S04]  /*20c40*/  LDL R23, [R1+0x468] ;  /* 0x0004680001177983 */ /* 0x000f280000100800 */
[----:B-1----:R-:W4:Y:S01]  /*20c50*/  LDL.64 R8, [R1+0x3e8] ;  /* 0x0003e80001087983 */ /* 0x002f220000100a00 */
[----:B--2---:R-:W-:Y:S01]  /*20c60*/  R2UR UR4, R4 ;  /* 0x00000000040472ca */ /* 0x004fe200000e0000 */
[----:B------:R-:W-:-:S04]  /*20c70*/  IMAD.U32 R4, R17, 0x10000, RZ ;  /* 0x0001000011047824 */ /* 0x000fc800078e00ff */
[----:B------:R-:W-:-:S08]  /*20c80*/  FMUL R4, R4, R16 ;  /* 0x0000001004047220 */ /* 0x000fd00000400000 */
[----:B---3--:R-:W-:Y:S02]  /*20c90*/  IMAD.WIDE.U32 R6, R3, UR4, R6 ;  /* 0x0000000403067c25 */ /* 0x008fe4000f8e0006 */
[----:B------:R1:W5:Y:S02]  /*20ca0*/  LDL.LU R3, [R1+0x4a8] ;  /* 0x0004a80001037983 */ /* 0x0003640000300800 */
[----:B----4-:R-:W-:Y:S01]  /*20cb0*/  FFMA R22, R22, R2, R4 ;  /* 0x0000000216167223 */ /* 0x010fe20000000004 */
[----:B------:R-:W-:Y:S01]  /*20cc0*/  LEA R10, P5, R6, R10, 0x1 ;  /* 0x0000000a060a7211 */ /* 0x000fe200078a08ff */
[----:B------:R-:W-:-:S03]  /*20cd0*/  IMAD.IADD R5, R5, 0x1, R7 ;  /* 0x0000000105057824 */ /* 0x000fc600078e0207 */
[----:B------:R-:W-:Y:S02]  /*20ce0*/  F2FP.BF16.F32.PACK_AB R7, RZ, R22 ;  /* 0x00000016ff07723e */ /* 0x000fe400000010ff */
[----:B------:R-:W-:Y:S02]  /*20cf0*/  LEA.HI.X R11, R6, R11, R5, 0x1, P5 ;  /* 0x0000000b060b7211 */ /* 0x000fe400028f0c05 */
[----:B------:R-:W-:Y:S02]  /*20d00*/  IADD3 R4, P4, R23, R8, RZ ;  /* 0x0000000817047210 */ /* 0x000fe40007f9e0ff */
[----:B------:R1:W5:Y:S04]  /*20d10*/  LDL.LU.64 R8, [R1+0x4a0] ;  /* 0x0004a00001087983 */ /* 0x0003680000300a00 */
[----:B------:R-:W2:Y:S04]  /*20d20*/  LDL.64 R22, [R1+0x3e0] ;  /* 0x0003e00001167983 */ /* 0x000ea80000100a00 */
[----:B------:R-:W2:Y:S01]  /*20d30*/  LDL R5, [R1+0x454] ;  /* 0x0004540001057983 */ /* 0x000ea20000100800 */
[----:B------:R-:W-:Y:S01]  /*20d40*/  ISETP.GT.AND P3, PT, R0, 0x188, P3 ;  /* 0x000001880000780c */ /* 0x000fe20001f64270 */
[----:B------:R-:W-:Y:S01]  /*20d50*/  ULDC.64 UR4, c[0x0][0x208] ;  /* 0x0000820000047ab9 */ /* 0x000fe20000000a00 */
[----:B------:R-:W-:Y:S01]  /*20d60*/  BSSY B1, `(.L_x_78) ;  /* 0x0000007000017945 */ /* 0x000fe20003800000 */
[----:B------:R-:W-:-:S02]  /*20d70*/  PRMT R6, R17, 0x7610, R6 ;  /* 0x0000761011067816 */ /* 0x000fc40000000006 */
[----:B--2---:R-:W-:-:S05]  /*20d80*/  IADD3.X R5, R23, R5, RZ, P4, !PT ;  /* 0x0000000517057210 */ /* 0x004fca00027fe4ff */
[----:B------:R1:W-:Y:S03]  /*20d90*/  @P0 STG.E.U16 desc[UR4][R4.64], R7 ;  /* 0x0000000704000986 */ /* 0x0003e6000c101504 */
[----:B------:R-:W-:Y:S05]  /*20da0*/  @!P3 BRA `(.L_x_79) ;  /* 0x000000000008b947 */ /* 0x000fea0003800000 */
[----:B------:R-:W-:Y:S02]  /*20db0*/  ULDC.64 UR4, c[0x0][0x208] ;  /* 0x0000820000047ab9 */ /* 0x000fe40000000a00 */
[----:B------:R2:W5:Y:S03]  /*20dc0*/  LDG.E.LTC128B.U16 R6, desc[UR4][R10.64+0x2] ;  /* 0x000002040a067981 */ /* 0x000566000c1e1520 */
.L_x_79:
[----:B------:R-:W-:Y:S05]  /*20dd0*/  BSYNC B1 ;  /* 0x0000000000017941 */ /* 0x000fea0003800000 */
.L_x_78:
[----:B------:R-:W3:Y:S01]  /*20de0*/  LDL.LU R17, [R1+0x3cc] ;  /* 0x0003cc0001117983 */ /* 0x000ee20000300800 */
[----:B-1---5:R-:W-:Y:S01]  /*20df0*/  IMAD.U32 R7, R6, 0x10000, RZ ;  /* 0x0001000006077824 */ /* 0x022fe200078e00ff */
[----:B------:R-:W-:Y:S01]  /*20e00*/  ISETP.GT.AND P0, PT, R0, 0x180, P2 ;  /* 0x000001800000780c */ /* 0x000fe20001704270 */
[----:B------:R-:W-:Y:S01]  /*20e10*/  ULDC.64 UR4, c[0x0][0x208] ;  /* 0x0000820000047ab9 */ /* 0x000fe20000000a00 */
[----:B------:R-:W-:Y:S01]  /*20e20*/  BSSY B1, `(.L_x_80) ;  /* 0x0000008000017945 */ /* 0x000fe20003800000 */
[----:B------:R-:W-:-:S04]  /*20e30*/  FMUL R7, R7, R16 ;  /* 0x0000001007077220 */ /* 0x000fc80000400000 */
[----:B---3--:R-:W-:-:S05]  /*20e40*/  FFMA R7, R17, R2, R7 ;  /* 0x0000000211077223 */ /* 0x008fca0000000007 */
[----:B------:R-:W-:-:S05]  /*20e50*/  F2FP.BF16.F32.PACK_AB R7, RZ, R7 ;  /* 0x00000007ff07723e */ /* 0x000fca00000010ff */
[----:B------:R1:W-:Y:S01]  /*20e60*/  @P3 STG.E.U16 desc[UR4][R4.64+0x2], R7 ;  /* 0x0000020704003986 */ /* 0x0003e2000c101504 */
[----:B------:R-:W-:Y:S05]  /*20e70*/  @!P0 BRA `(.L_x_81) ;  /* 0x0000000000088947 */ /* 0x000fea0003800000 */
[----:B------:R-:W-:Y:S02]  /*20e80*/  ULDC.64 UR4, c[0x0][0x208] ;  /* 0x0000820000047ab9 */ /* 0x000fe40000000a00 */
[----:B------:R3:W5:Y:S03]  /*20e90*/  LDG.E.LTC128B.U16 R6, desc[UR4][R14.64+0x10] ;  /* 0x000010040e067981 */ /* 0x000766000c1e1520 */
.L_x_81:
[----:B------:R-:W-:Y:S05]  /*20ea0*/  BSYNC B1 ;  /* 0x0000000000017941 */ /* 0x000fea0003800000 */
.L_x_80:
[----:B------:R-:W4:Y:S04]  /*20eb0*/  LDL.LU R17, [R1+0x3d0] ;  /* 0x0003d00001117983 */ /* 0x000f280000300800 */
[----:B------:R1:W-:Y:S04]  /*20ec0*/  STL.64 [R1+0x4a0], R4 ;  /* 0x0004a00401007387 */ /* 0x0003e80000100a00 */
[----:B------:R-:W2:Y:S04]  /*20ed0*/  LDL.64 R22, [R1+0x3e8] ;  /* 0x0003e80001167983 */ /* 0x000ea80000100a00 */
[----:B-1----:R-:W2:Y:S01]  /*20ee0*/  LDL.64 R4, [R1+0x3e0] ;  /* 0x0003e00001047983 */ /* 0x002ea20000100a00 */
[----:B-----5:R-:W-:Y:S01]  /*20ef0*/  IMAD.U32 R7, R6, 0x10000, RZ ;  /* 0x0001000006077824 */ /* 0x020fe200078e00ff */
[----:B------:R-:W-:-:S03]  /*20f00*/  ISETP.GT.AND P3, PT, R0, 0x180, P1 ;  /* 0x000001800000780c */ /* 0x000fc60000f64270 */
[----:B------:R-:W-:Y:S01]  /*20f10*/  FMUL R7, R7, R16 ;  /* 0x0000001007077220 */ /* 0x000fe20000400000 */
[----:B------:R-:W-:Y:S01]  /*20f20*/  ULDC.64 UR4, c[0x0][0x208] ;  /* 0x0000820000047ab9 */ /* 0x000fe20000000a00 */
[----:B--2---:R-:W-:Y:S02]  /*20f30*/  @P0 IMAD.MOV.U32 R23, RZ, RZ, R5 ;  /* 0x000000ffff170224 */ /* 0x004fe400078e0005 */
[----:B------:R1:W5:Y:S01]  /*20f40*/  LDL.LU.64 R4, [R1+0x4a0] ;  /* 0x0004a00001047983 */ /* 0x0003620000300a00 */
[----:B----4-:R-:W-:-:S05]  /*20f50*/  FFMA R7, R17, R2, R7 ;  /* 0x0000000211077223 */ /* 0x010fca0000000007 */
[----:B------:R-:W-:Y:S01]  /*20f60*/  F2FP.BF16.F32.PACK_AB R7, RZ, R7 ;  /* 0x00000007ff07723e */ /* 0x000fe200000010ff */
[----:B------:R-:W-:Y:S04]  /*20f70*/  BSSY B1, `(.L_x_82) ;  /* 0x0000005000017945 */ /* 0x000fe80003800000 */
[----:B------:R1:W-:Y:S01]  /*20f80*/  @P0 STG.E.U16 desc[UR4][R22.64+0x10], R7 ;  /* 0x0000100716000986 */ /* 0x0003e2000c101504 */
[----:B------:R-:W-:Y:S05]  /*20f90*/  @!P3 BRA `(.L_x_83) ;  /* 0x000000000008b947 */ /* 0x000fea0003800000 */
[----:B------:R-:W-:Y:S02]  /*20fa0*/  ULDC.64 UR4, c[0x0][0x208] ;  /* 0x0000820000047ab9 */ /* 0x000fe40000000a00 */
[----:B------:R2:W5:Y:S03]  /*20fb0*/  LDG.E.LTC128B.U16 R6, desc[UR4][R14.64+0x12] ;  /* 0x000012040e067981 */ /* 0x000566000c1e1520 */
.L_x_83:
[----:B------:R-:W-:Y:S05]  /*20fc0*/  BSYNC B1 ;  /* 0x0000000000017941 */ /* 0x000fea0003800000 */
.L_x_82:
[----:B------:R-:W4:Y:S04]  /*20fd0*/  LDL.LU R17, [R1+0x3d4] ;  /* 0x0003d40001117983 */ /* 0x000f280000300800 */
[----:B-----5:R0:W-:Y:S04]  /*20fe0*/  STL.64 [R1+0x4a0], R4 ;  /* 0x0004a00401007387 */ /* 0x0201e80000100a00 */
[----:B0-----:R-:W3:Y:S04]  /*20ff0*/  LDL.LU.64 R4, [R1+0x3e0] ;  /* 0x0003e00001047983 */ /* 0x001ee80000300a00 */
[----:B-1----:R-:W3:Y:S01]  /*21000*/  LDL.LU.64 R22, [R1+0x3e8] ;  /* 0x0003e80001167983 */ /* 0x002ee20000300a00 */
[----:B------:R-:W-:Y:S01]  /*21010*/  IMAD.U32 R7, R6, 0x10000, RZ ;  /* 0x0001000006077824 */ /* 0x000fe200078e00ff */
[----:B------:R-:W-:Y:S01]  /*21020*/  ISETP.GT.AND P2, PT, R0, 0x188, P2 ;  /* 0x000001880000780c */ /* 0x000fe20001744270 */
[----:B------:R-:W-:-:S02]  /*21030*/  ULDC.64 UR4, c[0x0][0x208] ;  /* 0x0000820000047ab9 */ /* 0x000fc40000000a00 */
[----:B------:R-:W-:Y:S01]  /*21040*/  FMUL R7, R7, R16 ;  /* 0x0000001007077220 */ /* 0x000fe20000400000 */
[----:B------:R-:W-:Y:S03]  /*21050*/  BSSY B1, `(.L_x_84) ;  /* 0x0000009000017945 */ /* 0x000fe60003800000 */
[----:B----4-:R-:W-:-:S05]  /*21060*/  FFMA R7, R17, R2, R7 ;  /* 0x0000000211077223 */ /* 0x010fca0000000007 */
[----:B------:R-:W-:Y:S01]  /*21070*/  F2FP.BF16.F32.PACK_AB R7, RZ, R7 ;  /* 0x00000007ff07723e */ /* 0x000fe200000010ff */
[----:B---3--:R-:W-:Y:S02]  /*21080*/  @P3 IMAD.MOV.U32 R23, RZ, RZ, R5 ;  /* 0x000000ffff173224 */ /* 0x008fe400078e0005 */
[----:B------:R0:W5:Y:S04]  /*21090*/  LDL.LU.64 R4, [R1+0x4a0] ;  /* 0x0004a00001047983 */ /* 0x0001680000300a00 */
[----:B------:R0:W-:Y:S01]  /*210a0*/  @P3 STG.E.U16 desc[UR4][R22.64+0x12], R7 ;  /* 0x0000120716003986 */ /* 0x0001e2000c101504 */
[----:B------:R-:W-:Y:S05]  /*210b0*/  @!P2 BRA `(.L_x_85) ;  /* 0x000000000008a947 */ /* 0x000fea0003800000 */
[----:B------:R-:W-:Y:S02]  /*210c0*/  ULDC.64 UR4, c[0x0][0x208] ;  /* 0x0000820000047ab9 */ /* 0x000fe40000000a00 */
[----:B------:R1:W5:Y:S03]  /*210d0*/  LDG.E.LTC128B.U16 R6, desc[UR4][R10.64+0x10] ;  /* 0x000010040a067981 */ /* 0x000366000c1e1520 */
.L_x_85:
[----:B------:R-:W-:Y:S05]  /*210e0*/  BSYNC B1 ;  /* 0x0000000000017941 */ /* 0x000fea0003800000 */
.L_x_84:
[----:B------:R-:W3:Y:S01]  /*210f0*/  LDL.LU R17, [R1+0x3d8] ;  /* 0x0003d80001117983 */ /* 0x000ee20000300800 */
[----:B0----5:R-:W-:Y:S01]  /*21100*/  IMAD.U32 R7, R6, 0x10000, RZ ;  /* 0x0001000006077824 */ /* 0x021fe200078e00ff */
        /* <DEDUP_REMOVED lines=10> */
.L_x_87:
[----:B------:R-:W-:Y:S05]  /*211b0*/  BSYNC B1 ;  /* 0x0000000000017941 */ /* 0x000fea0003800000 */
.L_x_86:
[----:B------:R-:W4:Y:S04]  /*211c0*/  LDL.LU R17, [R1+0x3dc] ;  /* 0x0003dc0001117983 */ /* 0x000f280000300800 */
[----:B------:R1:W5:Y:S02]  /*211d0*/  LDL.64 R22, [R1+0x440] ;  /* 0x0004400001167983 */ /* 0x0003640000100a00 */
[----:B0----5:R-:W-:Y:S01]  /*211e0*/  IMAD.U32 R7, R6, 0x10000, RZ ;  /* 0x0001000006077824 */ /* 0x021fe200078e00ff */
[----:B------:R-:W-:Y:S01]  /*211f0*/  ISETP.GT.AND P3, PT, R3, 0x10, PT ;  /* 0x000000100300780c */ /* 0x000fe20003f64270 */
[----:B------:R-:W-:Y:S01]  /*21200*/  ULDC.64 UR4, c[0x0][0x208] ;  /* 0x0000820000047ab9 */ /* 0x000fe20000000a00 */
[----:B------:R-:W-:Y:S01]  /*21210*/  BSSY B1, `(.L_x_88) ;  /* 0x0000009000017945 */ /* 0x000fe20003800000 */
[----:B------:R-:W-:Y:S01]  /*21220*/  FMUL R7, R7, R16 ;  /* 0x0000001007077220 */ /* 0x000fe20000400000 */
[----:B------:R-:W-:-:S03]  /*21230*/  ISETP.GT.AND P0, PT, R0, RZ, P3 ;  /* 0x000000ff0000720c */ /* 0x000fc60001f04270 */
[----:B----4-:R-:W-:-:S05]  /*21240*/  FFMA R7, R17, R2, R7 ;  /* 0x0000000211077223 */ /* 0x010fca0000000007 */
[----:B------:R-:W-:-:S05]  /*21250*/  F2FP.BF16.F32.PACK_AB R7, RZ, R7 ;  /* 0x00000007ff07723e */ /* 0x000fca00000010ff */
[----:B------:R1:W-:Y:S01]  /*21260*/  @P1 STG.E.U16 desc[UR4][R4.64+0x12], R7 ;  /* 0x0000120704001986 */ /* 0x0003e2000c101504 */
[----:B------:R-:W-:Y:S05]  /*21270*/  @!P0 BRA `(.L_x_89) ;  /* 0x0000000000088947 */ /* 0x000fea0003800000 */
[----:B------:R-:W-:Y:S02]  /*21280*/  ULDC.64 UR4, c[0x0][0x208] ;  /* 0x0000820000047ab9 */ /* 0x000fe40000000a00 */
[----:B------:R0:W5:Y:S03]  /*21290*/  LDG.E.LTC128B.U16 R6, desc[UR4][R22.64+0x20] ;  /* 0x0000200416067981 */ /* 0x000166000c1e1520 */
.L_x_89:
[----:B------:R-:W-:Y:S05]  /*212a0*/  BSYNC B1 ;  /* 0x0000000000017941 */ /* 0x000fea0003800000 */
.L_x_88:
[----:B-1----:R-:W4:Y:S01]  /*212b0*/  LDL.LU R5, [R1+0x3a0] ;  /* 0x0003a00001057983 */ /* 0x002f220000300800 */
[----:B-----5:R-:W-:Y:S01]  /*212c0*/  IMAD.U32 R4, R6, 0x10000, RZ ;  /* 0x0001000006047824 */ /* 0x020fe200078e00ff */
        /* <DEDUP_REMOVED lines=11> */
.L_x_91:
[----:B------:R-:W-:Y:S05]  /*21380*/  BSYNC B1 ;  /* 0x0000000000017941 */ /* 0x000fea0003800000 */
.L_x_90:
[----:B------:R-:W2:Y:S01]  /*21390*/  LDL.LU R5, [R1+0x3a4] ;  /* 0x0003a40001057983 */ /* 0x000ea20000300800 */
[----:B-1---5:R-:W-:Y:S01]  /*213a0*/  IMAD.U32 R4, R6, 0x10000, RZ ;  /* 0x0001000006047824 */ /* 0x022fe200078e00ff */
        /* <DEDUP_REMOVED lines=8> */
[----:B0---4-:R-:W2:Y:S01]  /*21430*/  LDL.64 R22, [R1+0x420] ;  /* 0x0004200001167983 */ /* 0x011ea20000100a00 */
[----:B------:R-:W-:-:S03]  /*21440*/  ULDC.64 UR4, c[0x0][0x208] ;  /* 0x0000820000047ab9 */ /* 0x000fc60000000a00 */
[----:B--2---:R2:W5:Y:S02]  /*21450*/  LDG.E.LTC128B.U16 R6, desc[UR4][R22.64+0x20] ;  /* 0x0000200416067981 */ /* 0x004564000c1e1520 */
.L_x_93:
[----:B------:R-:W-:Y:S05]  /*21460*/  BSYNC B1 ;  /* 0x0000000000017941 */ /* 0x000fea0003800000 */
.L_x_92:
[----:B------:R-:W3:Y:S04]  /*21470*/  LDL.LU R5, [R1+0x3a8] ;  /* 0x0003a80001057983 */ /* 0x000ee80000300800 */
[----:B0-2-4-:R-:W2:Y:S01]  /*21480*/  LDL.64 R22, [R1+0x428] ;  /* 0x0004280001167983 */ /* 0x015ea20000100a00 */
[----:B-1---5:R-:W-:Y:S01]  /*21490*/  IMAD.U32 R4, R6, 0x10000, RZ ;  /* 0x0001000006047824 */ /* 0x022fe200078e00ff */
[----:B------:R-:W-:Y:S01]  /*214a0*/  ISETP.GT.AND P4, PT, R0, 0x8, P2 ;  /* 0x000000080000780c */ /* 0x000fe20001784270 */
[----:B------:R-:W-:Y:S01]  /*214b0*/  ULDC.64 UR4, c[0x0][0x208] ;  /* 0x0000820000047ab9 */ /* 0x000fe20000000a00 */
[----:B------:R-:W-:Y:S01]  /*214c0*/  BSSY B1, `(.L_x_94) ;  /* 0x0000009000017945 */ /* 0x000fe20003800000 */
[----:B------:R-:W-:-:S04]  /*214d0*/  FMUL R4, R4, R16 ;  /* 0x0000001004047220 */ /* 0x000fc80000400000 */
[----:B---3--:R-:W-:-:S05]  /*214e0*/  FFMA R4, R5, R2, R4 ;  /* 0x0000000205047223 */ /* 0x008fca0000000004 */
[----:B------:R-:W-:-:S05]  /*214f0*/  F2FP.BF16.F32.PACK_AB R4, RZ, R4 ;  /* 0x00000004ff04723e */ /* 0x000fca00000010ff */
[----:B--2---:R0:W-:Y:S01]  /*21500*/  @P0 STG.E.U16 desc[UR4][R22.64+0x20], R4 ;  /* 0x0000200416000986 */ /* 0x0041e2000c101504 */
[----:B------:R-:W-:Y:S05]  /*21510*/  @!P4 BRA `(.L_x_95) ;  /* 0x00000000000cc947 */ /* 0x000fea0003800000 */
[----:B0-----:R-:W2:Y:S01]  /*21520*/  LDL.64 R4, [R1+0x420] ;  /* 0x0004200001047983 */ /* 0x001ea20000100a00 */
[----:B------:R-:W-:-:S03]  /*21530*/  ULDC.64 UR4, c[0x0][0x208] ;  /* 0x0000820000047ab9 */ /* 0x000fc60000000a00 */
[----:B--2---:R1:W5:Y:S02]  /*21540*/  LDG.E.LTC128B.U16 R6, desc[UR4][R4.64+0x22] ;  /* 0x0000220404067981 */ /* 0x004364000c1e1520 */
.L_x_95:
[----:B------:R-:W-:Y:S05]  /*21550*/  BSYNC B1 ;  /* 0x0000000000017941 */ /* 0x000fea0003800000 */
.L_x_94:
[----:B-1----:R-:W2:Y:S01]  /*21560*/  LDL.LU R5, [R1+0x3ac] ;  /* 0x0003ac0001057983 */ /* 0x002ea20000300800 */
[----:B0----5:R-:W-:Y:S01]  /*21570*/  IMAD.U32 R4, R6, 0x10000, RZ ;  /* 0x0001000006047824 */ /* 0x021fe200078e00ff */
[----:B------:R-:W-:Y:S01]  /*21580*/  ISETP.GT.AND P1, PT, R3, 0x18, PT ;  /* 0x000000180300780c */ /* 0x000fe20003f24270 */
[----:B------:R-:W-:Y:S01]  /*21590*/  ULDC.64 UR4, c[0x0][0x208] ;  /* 0x0000820000047ab9 */ /* 0x000fe20000000a00 */
[----:B------:R-:W-:Y:S01]  /*215a0*/  BSSY B1, `(.L_x_96) ;  /* 0x000000a000017945 */ /* 0x000fe20003800000 */
[----:B------:R-:W-:Y:S01]  /*215b0*/  FMUL R4, R4, R16 ;  /* 0x0000001004047220 */ /* 0x000fe20000400000 */
[----:B------:R-:W-:-:S03]  /*215c0*/  ISETP.GT.AND P5, PT, R0, RZ, P1 ;  /* 0x000000ff0000720c */ /* 0x000fc60000fa4270 */
[----:B--2---:R-:W-:-:S05]  /*215d0*/  FFMA R4, R5, R2, R4 ;  /* 0x0000000205047223 */ /* 0x004fca0000000004 */
[----:B------:R-:W-:-:S05]  /*215e0*/  F2FP.BF16.F32.PACK_AB R4, RZ, R4 ;  /* 0x00000004ff04723e */ /* 0x000fca00000010ff */
[----:B------:R0:W-:Y:S01]  /*215f0*/  @P4 STG.E.U16 desc[UR4][R22.64+0x22], R4 ;  /* 0x0000220416004986 */ /* 0x0001e2000c101504 */
[----:B------:R-:W-:Y:S05]  /*21600*/  @!P5 BRA `(.L_x_97) ;  /* 0x00000000000cd947 */ /* 0x000fea0003800000 */
[----:B0-----:R-:W2:Y:S01]  /*21610*/  LDL.64 R4, [R1+0x440] ;  /* 0x0004400001047983 */ /* 0x001ea20000100a00 */
[----:B------:R-:W-:-:S03]  /*21620*/  ULDC.64 UR4, c[0x0][0x208] ;  /* 0x0000820000047ab9 */ /* 0x000fc60000000a00 */
[----:B--2---:R1:W5:Y:S02]  /*21630*/  LDG.E.LTC128B.U16 R6, desc[UR4][R4.64+0x30] ;  /* 0x0000300404067981 */ /* 0x004364000c1e1520 */
.L_x_97:
[----:B------:R-:W-:Y:S05]  /*21640*/  BSYNC B1 ;  /* 0x0000000000017941 */ /* 0x000fea0003800000 */
.L_x_96:
        /* <DEDUP_REMOVED lines=14> */
.L_x_99:
[----:B------:R-:W-:Y:S05]  /*21730*/  BSYNC B1 ;  /* 0x0000000000017941 */ /* 0x000fea0003800000 */
.L_x_98:
[----:B-1----:R-:W2:Y:S01]  /*21740*/  LDL.LU R5, [R1+0x3b4] ;  /* 0x0003b40001057983 */ /* 0x002ea20000300800 */
[----:B0----5:R-:W-:Y:S01]  /*21750*/  SHF.L.U32 R4, R6, 0x10, RZ ;  /* 0x0000001006047819 */ /* 0x021fe200000006ff */
[----:B------:R-:W-:Y:S01]  /*21760*/  ULDC.64 UR4, c[0x0][0x208] ;  /* 0x0000820000047ab9 */ /* 0x000fe20000000a00 */
[----:B------:R-:W-:Y:S01]  /*21770*/  ISETP.GT.AND P5, PT, R0, 0x8, P1 ;  /* 0x000000080000780c */ /* 0x000fe20000fa4270 */
[----:B------:R-:W-:Y:S02]  /*21780*/  BSSY B1, `(.L_x_100) ;  /* 0x0000009000017945 */ /* 0x000fe40003800000 */
[----:B------:R-:W-:-:S04]  /*21790*/  FMUL R4, R4, R16 ;  /* 0x0000001004047220 */ /* 0x000fc80000400000 */
[----:B--2---:R-:W-:-:S05]  /*217a0*/  FFMA R4, R5, R2, R4 ;  /* 0x0000000205047223 */ /* 0x004fca0000000004 */
[----:B------:R-:W-:-:S05]  /*217b0*/  F2FP.BF16.F32.PACK_AB R4, RZ, R4 ;  /* 0x00000004ff04723e */ /* 0x000fca00000010ff */
[----:B------:R0:W-:Y:S01]  /*217c0*/  @P4 STG.E.U16 desc[UR4][R8.64+0x32], R4 ;  /* 0x0000320408004986 */ /* 0x0001e2000c101504 */
[----:B------:R-:W-:Y:S05]  /*217d0*/  @!P5 BRA `(.L_x_101) ;  /* 0x00000000000cd947 */ /* 0x000fea0003800000 */
[----:B0-----:R-:W2:Y:S01]  /*217e0*/  LDL.64 R4, [R1+0x420] ;  /* 0x0004200001047983 */ /* 0x001ea20000100a00 */
[----:B------:R-:W-:-:S03]  /*217f0*/  ULDC.64 UR4, c[0x0][0x208] ;  /* 0x0000820000047ab9 */ /* 0x000fc60000000a00 */
[----:B--2---:R1:W5:Y:S02]  /*21800*/  LDG.E.LTC128B.U16 R6, desc[UR4][R4.64+0x30] ;  /* 0x0000300404067981 */ /* 0x004364000c1e1520 */
.L_x_101:
[----:B------:R-:W-:Y:S05]  /*21810*/  BSYNC B1 ;  /* 0x0000000000017941 */ /* 0x000fea0003800000 */
.L_x_100:
[----:B-1----:R-:W2:Y:S01]  /*21820*/  LDL.LU R5, [R1+0x3b8] ;  /* 0x0003b80001057983 */ /* 0x002ea20000300800 */
[----:B0----5:R-:W-:Y:S01]  /*21830*/  IMAD.U32 R4, R6, 0x10000, RZ ;  /* 0x0001000006047824 */ /* 0x021fe200078e00ff */
        /* <DEDUP_REMOVED lines=11> */
.L_x_103:
[----:B------:R-:W-:Y:S05]  /*218f0*/  BSYNC B1 ;  /* 0x0000000000017941 */ /* 0x000fea0003800000 */
.L_x_102:
        /* <DEDUP_REMOVED lines=12> */
.L_x_105:
[----:B------:R-:W-:Y:S05]  /*219c0*/  BSYNC B1 ;  /* 0x0000000000017941 */ /* 0x000fea0003800000 */
.L_x_104:
[----:B------:R-:W2:Y:S01]  /*219d0*/  LDL.LU R5, [R1+0x380] ;  /* 0x0003800001057983 */ /* 0x000ea20000300800 */
        /* <DEDUP_REMOVED lines=11> */
.L_x_107:
[----:B------:R-:W-:Y:S05]  /*21a90*/  BSYNC B1 ;  /* 0x0000000000017941 */ /* 0x000fea0003800000 */
.L_x_106:
        /* <DEDUP_REMOVED lines=12> */
.L_x_109:
[----:B------:R-:W-:Y:S05]  /*21b60*/  BSYNC B1 ;  /* 0x0000000000017941 */ /* 0x000fea0003800000 */
.L_x_108:
[----:B------:R-:W4:Y:S04]  /*21b70*/  LDL.LU R5, [R1+0x388] ;  /* 0x0003880001057983 */ /* 0x000f280000300800 */
[----:B------:R-:W2:Y:S01]  /*21b80*/  LDL.64 R22, [R1+0x400] ;  /* 0x0004000001167983 */ /* 0x000ea20000100a00 */
[----:B0----5:R-:W-:Y:S01]  /*21b90*/  IMAD.U32 R4, R6, 0x10000, RZ ;  /* 0x0001000006047824 */ /* 0x021fe200078e00ff */
[----:B------:R-:W-:Y:S01]  /*21ba0*/  ISETP.GT.AND P4, PT, R0, 0x88, P2 ;  /* 0x000000880000780c */ /* 0x000fe20001784270 */
[----:B------:R-:W-:Y:S01]  /*21bb0*/  ULDC.64 UR4, c[0x0][0x208] ;  /* 0x0000820000047ab9 */ /* 0x000fe20000000a00 */
[----:B------:R-:W-:Y:S01]  /*21bc0*/  BSSY B1, `(.L_x_110) ;  /* 0x0000008000017945 */ /* 0x000fe20003800000 */
[----:B------:R-:W-:-:S04]  /*21bd0*/  FMUL R4, R4, R16 ;  /* 0x0000001004047220 */ /* 0x000fc80000400000 */
[----:B----4-:R-:W-:-:S05]  /*21be0*/  FFMA R4, R5, R2, R4 ;  /* 0x0000000205047223 */ /* 0x010fca0000000004 */
[----:B------:R-:W-:-:S05]  /*21bf0*/  F2FP.BF16.F32.PACK_AB R4, RZ, R4 ;  /* 0x00000004ff04723e */ /* 0x000fca00000010ff */
[----:B--2---:R0:W-:Y:S01]  /*21c00*/  @P5 STG.E.U16 desc[UR4][R22.64+0x20], R4 ;  /* 0x0000200416005986 */ /* 0x0041e2000c101504 */
[----:B------:R-:W-:Y:S05]  /*21c10*/  @!P4 BRA `(.L_x_111) ;  /* 0x000000000008c947 */ /* 0x000fea0003800000 */
[----:B------:R-:W-:Y:S02]  /*21c20*/  ULDC.64 UR4, c[0x0][0x208] ;  /* 0x0000820000047ab9 */ /* 0x000fe40000000a00 */
[----:B------:R2:W5:Y:S03]  /*21c30*/  LDG.E.LTC128B.U16 R6, desc[UR4][R232.64+0x22] ;  /* 0x00002204e8067981 */ /* 0x000566000c1e1520 */
.L_x_111:
[----:B------:R-:W-:Y:S05]  /*21c40*/  BSYNC B1 ;  /* 0x0000000000017941 */ /* 0x000fea0003800000 */
.L_x_110:
[----:B------:R-:W4:Y:S01]  /*21c50*/  LDL.LU R5, [R1+0x38c] ;  /* 0x00038c0001057983 */ /* 0x000f220000300800 */
[----:B0----5:R-:W-:Y:S01]  /*21c60*/  IMAD.U32 R4, R6, 0x10000, RZ ;  /* 0x0001000006047824 */ /* 0x021fe200078e00ff */
        /* <DEDUP_REMOVED lines=10> */
.L_x_113:
[----:B------:R-:W-:Y:S05]  /*21d10*/  BSYNC B1 ;  /* 0x0000000000017941 */ /* 0x000fea0003800000 */
.L_x_112:
        /* <DEDUP_REMOVED lines=12> */
.L_x_115:
[----:B------:R-:W-:Y:S05]  /*21de0*/  BSYNC B1 ;  /* 0x0000000000017941 */ /* 0x000fea0003800000 */
.L_x_114:
        /* <DEDUP_REMOVED lines=12> */
.L_x_117:
[----:B------:R-:W-:Y:S05]  /*21eb0*/  BSYNC B1 ;  /* 0x0000000000017941 */ /* 0x000fea0003800000 */
.L_x_116:
        /* <DEDUP_REMOVED lines=12> */
.L_x_119:
[----:B------:R-:W-:Y:S05]  /*21f80*/  BSYNC B1 ;  /* 0x0000000000017941 */ /* 0x000fea0003800000 */
.L_x_118:
[----:B------:R-:W3:Y:S01]  /*21f90*/  LDL.LU R5, [R1+0x39c] ;  /* 0x00039c0001057983 */ /* 0x000ee20000300800 */
[----:B0----5:R-:W-:Y:S01]  /*21fa0*/  IMAD.U32 R4, R6, 0x10000, RZ ;  /* 0x0001000006047824 */ /* 0x021fe200078e00ff */
[----:B------:R-:W-:Y:S01]  /*21fb0*/  ISETP.GT.AND P5, PT, R0, 0x100, P3 ;  /* 0x000001000000780c */ /* 0x000fe20001fa4270 */
[----:B------:R-:W-:Y:S01]  /*21fc0*/  ULDC.64 UR4, c[0x0][0x208] ;  /* 0x0000820000047ab9 */ /* 0x000fe20000000a00 */
[----:B------:R0:W-:Y:S01]  /*21fd0*/  STL.64 [R1+0x4a0], R8 ;  /* 0x0004a00801007387 */ /* 0x0001e20000100a00 */
[----:B------:R-:W-:Y:S01]  /*21fe0*/  FMUL R4, R4, R16 ;  /* 0x0000001004047220 */ /* 0x000fe20000400000 */
[----:B------:R-:W-:Y:S02]  /*21ff0*/  IMAD.U32 R17, RZ, RZ, UR9 ;  /* 0x00000009ff117e24 */ /* 0x000fe4000f8e00ff */
[----:B0-----:R-:W4:Y:S01]  /*22000*/  LDL.LU.64 R8, [R1+0x430] ;  /* 0x0004300001087983 */ /* 0x001f220000300a00 */
[----:B---3--:R-:W-:-:S05]  /*22010*/  FFMA R4, R5, R2, R4 ;  /* 0x0000000205047223 */ /* 0x008fca0000000004 */
[----:B------:R-:W-:-:S05]  /*22020*/  F2FP.BF16.F32.PACK_AB R4, RZ, R4 ;  /* 0x00000004ff04723e */ /* 0x000fca00000010ff */
[----:B------:R0:W-:Y:S04]  /*22030*/  @P4 STG.E.U16 desc[UR4][R22.64+0x32], R4 ;  /* 0x0000320416004986 */ /* 0x0001e8000c101504 */
[----:B------:R-:W3:Y:S01]  /*22040*/  @P5 LDG.E.LTC128B.U16 R6, desc[UR4][R20.64+0x20] ;  /* 0x0000200414065981 */ /* 0x000ee2000c1e1520 */
[----:B------:R-:W-:-:S04]  /*22050*/  IMAD.U32 R5, RZ, RZ, UR8 ;  /* 0x00000008ff057e24 */ /* 0x000fc8000f8e00ff */
[----:B------:R-:W-:Y:S01]  /*22060*/  IMAD.SHL.U32 R5, R5, 0x100, RZ ;  /* 0x0000010005057824 */ /* 0x000fe200078e00ff */
[----:B0-----:R-:W-:-:S04]  /*22070*/  MOV R22, UR8 ;  /* 0x0000000800167c02 */ /* 0x001fc80008000f00 */
[----:B------:R-:W-:Y:S02]  /*22080*/  SHF.L.U64.HI R23, R22, 0x8, R17 ;  /* 0x0000000816177819 */ /* 0x000fe40000010211 */
[----:B------:R-:W2:Y:S04]  /*22090*/  LDL.LU R17, [R1+0x360] ;  /* 0x0003600001117983 */ /* 0x000ea80000300800 */
[----:B------:R0:W-:Y:S01]  /*220a0*/  STL [R1+0x380], R5 ;  /* 0x0003800501007387 */ /* 0x0001e20000100800 */
[----:B------:R-:W-:Y:S01]  /*220b0*/  BSSY B1, `(.L_x_120) ;  /* 0x000000e000017945 */ /* 0x000fe20003800000 */
[----:B---3--:R-:W-:-:S04]  /*220c0*/  IMAD.U32 R4, R6, 0x10000, RZ ;  /* 0x0001000006047824 */ /* 0x008fc800078e00ff */
[----:B------:R-:W-:Y:S01]  /*220d0*/  FMUL R7, R4, R16 ;  /* 0x0000001004077220 */ /* 0x000fe20000400000 */
[----:B----4-:R-:W-:Y:S02]  /*220e0*/  IADD3 R4, P4, R5, R8, RZ ;  /* 0x0000000805047210 */ /* 0x010fe40007f9e0ff */
[----:B------:R3:W5:Y:S04]  /*220f0*/  LDL.LU.64 R8, [R1+0x4a0] ;  /* 0x0004a00001087983 */ /* 0x0007680000300a00 */
[----:B------:R3:W-:Y:S01]  /*22100*/  STL [R1+0x384], R23 ;  /* 0x0003841701007387 */ /* 0x0007e20000100800 */
[----:B0-----:R-:W-:Y:S01]  /*22110*/  IMAD.X R5, R23, 0x1, R13, P4 ;  /* 0x0000000117057824 */ /* 0x001fe200020e060d */
[----:B------:R-:W-:Y:S01]  /*22120*/  ISETP.GT.AND P4, PT, R0, 0x100, P2 ;  /* 0x000001000000780c */ /* 0x000fe20001784270 */
[----:B--2---:R-:W-:-:S05]  /*22130*/  FFMA R7, R17, R2, R7 ;  /* 0x0000000211077223 */ /* 0x004fca0000000007 */
[----:B------:R-:W-:-:S05]  /*22140*/  F2FP.BF16.F32.PACK_AB R7, RZ, R7 ;  /* 0x00000007ff07723e */ /* 0x000fca00000010ff */
[----:B------:R3:W-:Y:S02]  /*22150*/  @P5 STG.E.U16 desc[UR4][R4.64+0x20], R7 ;  /* 0x0000200704005986 */ /* 0x0007e4000c101504 */
[----:B------:R-:W-:Y:S05]  /*22160*/  @!P4 BRA `(.L_x_121) ;  /* 0x000000000008c947 */ /* 0x000fea0003800000 */
[----:B------:R-:W-:Y:S02]  /*22170*/  ULDC.64 UR4, c[0x0][0x208] ;  /* 0x0000820000047ab9 */ /* 0x000fe40000000a00 */
[----:B------:R0:W5:Y:S03]  /*22180*/  LDG.E.LTC128B.U16 R6, desc[UR4][R20.64+0x22] ;  /* 0x0000220414067981 */ /* 0x000166000c1e1520 */
.L_x_121:
[----:B------:R-:W-:Y:S05]  /*22190*/  BSYNC B1 ;  /* 0x0000000000017941 */ /* 0x000fea0003800000 */
.L_x_120:
[----:B------:R2:W-:Y:S04]  /*221a0*/  STL [R1+0x49c], R3 ;  /* 0x00049c0301007387 */ /* 0x0005e80000100800 */
[----:B--2---:R-:W2:Y:S01]  /*221b0*/  LDL.LU R3, [R1+0x364] ;  /* 0x0003640001037983 */ /* 0x004ea20000300800 */
[----:B---3-5:R-:W-:Y:S01]  /*221c0*/  IMAD.U32 R7, R6, 0x10000, RZ ;  /* 0x0001000006077824 */ /* 0x028fe200078e00ff */
[----:B------:R-:W-:Y:S01]  /*221d0*/  ISETP.GT.AND P5, PT, R0, 0x108, P3 ;  /* 0x000001080000780c */ /* 0x000fe20001fa4270 */
[----:B------:R-:W-:Y:S01]  /*221e0*/  ULDC.64 UR4, c[0x0][0x208] ;  /* 0x0000820000047ab9 */ /* 0x000fe20000000a00 */
[----:B------:R-:W3:Y:S01]  /*221f0*/  LDL.LU R23, [R1+0x368] ;  /* 0x0003680001177983 */ /* 0x000ee20000300800 */
[----:B------:R-:W-:-:S03]  /*22200*/  FMUL R7, R7, R16 ;  /* 0x0000001007077220 */ /* 0x000fc60000400000 */
[----:B------:R-:W4:Y:S04]  /*22210*/  LDL R22, [R1+0x468] ;  /* 0x0004680001167983 */ /* 0x000f280000100800 */
[----:B------:R-:W3:Y:S01]  /*22220*/  LDL R17, [R1+0x454] ;  /* 0x0004540001117983 */ /* 0x000ee20000100800 */
[----:B--2---:R-:W-:-:S03]  /*22230*/  FFMA R7, R3, R2, R7 ;  /* 0x0000000203077223 */ /* 0x004fc60000000007 */
[----:B------:R2:W5:Y:S02]  /*22240*/  LDL.LU R3, [R1+0x49c] ;  /* 0x00049c0001037983 */ /* 0x0005640000300800 */
[----:B------:R-:W-:-:S05]  /*22250*/  F2FP.BF16.F32.PACK_AB R7, RZ, R7 ;  /* 0x00000007ff07723e */ /* 0x000fca00000010ff */
[----:B------:R1:W-:Y:S04]  /*22260*/  @P4 STG.E.U16 desc[UR4][R4.64+0x22], R7 ;  /* 0x0000220704004986 */ /* 0x0003e8000c101504 */
[----:B------:R-:W1:Y:S01]  /*22270*/  @P5 LDG.E.LTC128B.U16 R6, desc[UR4][R18.64+0x20] ;  /* 0x0000200412065981 */ /* 0x000e62000c1e1520 */
[----:B----4-:R-:W-:-:S05]  /*22280*/  IADD3 R236, P4, R22, R4, RZ ;  /* 0x0000000416ec7210 */ /* 0x010fca0007f9e0ff */
[----:B---3--:R-:W-:Y:S01]  /*22290*/  IMAD.X R237, R17, 0x1, R5, P4 ;  /* 0x0000000111ed7824 */ /* 0x008fe200020e0605 */
[----:B------:R-:W-:Y:S01]  /*222a0*/  ISETP.GT.AND P4, PT, R0, 0x108, P2 ;  /* 0x000001080000780c */ /* 0x000fe20001784270 */
[----:B-1----:R-:W-:-:S04]  /*222b0*/  IMAD.U32 R7, R6, 0x10000, RZ ;  /* 0x0001000006077824 */ /* 0x002fc800078e00ff */
[----:B------:R-:W-:-:S04]  /*222c0*/  FMUL R7, R7, R16 ;  /* 0x0000001007077220 */ /* 0x000fc80000400000 */
[----:B------:R-:W-:Y:S02]  /*222d0*/  FFMA R7, R23, R2, R7 ;  /* 0x0000000217077223 */ /* 0x000fe40000000007 */
[----:B------:R-:W3:Y:S03]  /*222e0*/  LDL.LU R23, [R1+0x36c] ;  /* 0x00036c0001177983 */ /* 0x000ee60000300800 */
[----:B------:R-:W-:-:S05]  /*222f0*/  F2FP.BF16.F32.PACK_AB R7, RZ, R7 ;  /* 0x00000007ff07723e */ /* 0x000fca00000010ff */
[----:B------:R1:W-:Y:S04]  /*22300*/  @P5 STG.E.U16 desc[UR4][R236.64+0x20], R7 ;  /* 0x00002007ec005986 */ /* 0x0003e8000c101504 */
[----:B------:R-:W1:Y:S01]  /*22310*/  @P4 LDG.E.LTC128B.U16 R6, desc[UR4][R18.64+0x22] ;  /* 0x0000220412064981 */ /* 0x000e62000c1e1520 */
[----:B------:R-:W-:Y:S01]  /*22320*/  IADD3 R22, P5, R4, R22, RZ ;  /* 0x0000001604167210 */ /* 0x000fe20007fbe0ff */
[----:B------:R-:W-:Y:S01]  /*22330*/  BSSY B1, `(.L_x_122) ;  /* 0x000000b000017945 */ /* 0x000fe20003800000 */
[----:B-1----:R-:W-:-:S04]  /*22340*/  IMAD.U32 R7, R6, 0x10000, RZ ;  /* 0x0001000006077824 */ /* 0x002fc800078e00ff */
[----:B------:R-:W-:-:S04]  /*22350*/  FMUL R7, R7, R16 ;  /* 0x0000001007077220 */ /* 0x000fc80000400000 */
[----:B---3--:R-:W-:Y:S01]  /*22360*/  FFMA R7, R23, R2, R7 ;  /* 0x0000000217077223 */ /* 0x008fe20000000007 */
[----:B------:R-:W-:Y:S01]  /*22370*/  IMAD.X R23, R5, 0x1, R17, P5 ;  /* 0x0000000105177824 */ /* 0x000fe200028e0611 */
[----:B------:R-:W-:-:S03]  /*22380*/  ISETP.GT.AND P5, PT, R0, 0x100, P1 ;  /* 0x000001000000780c */ /* 0x000fc60000fa4270 */
[----:B------:R-:W-:-:S05]  /*22390*/  F2FP.BF16.F32.PACK_AB R7, RZ, R7 ;  /* 0x00000007ff07723e */ /* 0x000fca00000010ff */
[----:B------:R2:W-:Y:S05]  /*223a0*/  @P4 STG.E.U16 desc[UR4][R22.64+0x22], R7 ;  /* 0x0000220716004986 */ /* 0x0005ea000c101504 */
[----:B------:R-:W-:Y:S05]  /*223b0*/  @!P5 BRA `(.L_x_123) ;  /* 0x000000000008d947 */ /* 0x000fea0003800000 */
[----:B------:R-:W-:Y:S02]  /*223c0*/  ULDC.64 UR4, c[0x0][0x208] ;  /* 0x0000820000047ab9 */ /* 0x000fe40000000a00 */
[----:B------:R1:W5:Y:S03]  /*223d0*/  LDG.E.LTC128B.U16 R6, desc[UR4][R20.64+0x30] ;  /* 0x0000300414067981 */ /* 0x000366000c1e1520 */
.L_x_123:
[----:B------:R-:W-:Y:S05]  /*223e0*/  BSYNC B1 ;  /* 0x0000000000017941 */ /* 0x000fea0003800000 */
.L_x_122:
[----:B------:R-:W3:Y:S01]  /*223f0*/  LDL.LU R17, [R1+0x370] ;  /* 0x0003700001117983 */ /* 0x000ee20000300800 */
[----:B--2--5:R-:W-:Y:S01]  /*22400*/  IMAD.U32 R7, R6, 0x10000, RZ ;  /* 0x0001000006077824 */ /* 0x024fe200078e00ff */
        /* <DEDUP_REMOVED lines=10> */
.L_x_125:
[----:B------:R-:W-:Y:S05]  /*224b0*/  BSYNC B1 ;  /* 0x0000000000017941 */ /* 0x000fea0003800000 */
.L_x_124:
[----:B------:R-:W4:Y:S01]  /*224c0*/  LDL.LU R17, [R1+0x374] ;  /* 0x0003740001117983 */ /* 0x000f220000300800 */
[----:B--2--5:R-:W-:Y:S01]  /*224d0*/  IMAD.U32 R7, R6, 0x10000, RZ ;  /* 0x0001000006077824 */ /* 0x024fe200078e00ff */
        /* <DEDUP_REMOVED lines=10> */
.L_x_127:
[----:B------:R-:W-:Y:S05]  /*22580*/  BSYNC B1 ;  /* 0x0000000000017941 */ /* 0x000fea0003800000 */
.L_x_126:
        /* <DEDUP_REMOVED lines=12> */
.L_x_129:
[----:B------:R-:W-:Y:S05]  /*22650*/  BSYNC B1 ;  /* 0x0000000000017941 */ /* 0x000fea0003800000 */
.L_x_128:
[----:B------:R-:W4:Y:S01]  /*22660*/  LDL.LU R22, [R1+0x37c] ;  /* 0x00037c0001167983 */ /* 0x000f220000300800 */
[----:B--2--5:R-:W-:Y:S01]  /*22670*/  IMAD.U32 R7, R6, 0x10000, RZ ;  /* 0x0001000006077824 */ /* 0x024fe200078e00ff */
[----:B------:R-:W-:Y:S01]  /*22680*/  ISETP.GT.AND P5, PT, R0, 0x180, P3 ;  /* 0x000001800000780c */ /* 0x000fe20001fa4270 */
[----:B------:R-:W-:Y:S01]  /*22690*/  ULDC.64 UR4, c[0x0][0x208] ;  /* 0x0000820000047ab9 */ /* 0x000fe20000000a00 */
[----:B------:R-:W-:Y:S01]  /*226a0*/  BSSY B1, `(.L_x_130) ;  /* 0x0000009000017945 */ /* 0x000fe20003800000 */
[----:B------:R-:W-:Y:S01]  /*226b0*/  FMUL R7, R7, R16 ;  /* 0x0000001007077220 */ /* 0x000fe20000400000 */
[----:B------:R-:W-:-:S03]  /*226c0*/  PRMT R17, R6, 0x7610, R17 ;  /* 0x0000761006117816 */ /* 0x000fc60000000011 */
[----:B----4-:R-:W-:-:S05]  /*226d0*/  FFMA R7, R22, R2, R7 ;  /* 0x0000000216077223 */ /* 0x010fca0000000007 */
[----:B------:R-:W-:-:S05]  /*226e0*/  F2FP.BF16.F32.PACK_AB R7, RZ, R7 ;  /* 0x00000007ff07723e */ /* 0x000fca00000010ff */
[----:B------:R2:W-:Y:S01]  /*226f0*/  @P4 STG.E.U16 desc[UR4][R236.64+0x32], R7 ;  /* 0x00003207ec004986 */ /* 0x0005e2000c101504 */
[----:B------:R-:W-:Y:S05]  /*22700*/  @!P5 BRA `(.L_x_131) ;  /* 0x000000000008d947 */ /* 0x000fea0003800000 */
[----:B------:R-:W-:Y:S02]  /*22710*/  ULDC.64 UR4, c[0x0][0x208] ;  /* 0x0000820000047ab9 */ /* 0x000fe40000000a00 */
[----:B------:R4:W5:Y:S03]  /*22720*/  LDG.E.LTC128B.U16 R17, desc[UR4][R14.64+0x20] ;  /* 0x000020040e117981 */ /* 0x000966000c1e1520 */
.L_x_131:
[----:B------:R-:W-:Y:S05]  /*22730*/  BSYNC B1 ;  /* 0x0000000000017941 */ /* 0x000fea0003800000 */
.L_x_130:
[----:B--2---:R-:W2:Y:S01]  /*22740*/  LDL R7, [R1+0x380] ;  /* 0x0003800001077983 */ /* 0x004ea20000100800 */
[----:B-----5:R-:W-:-:S03]  /*22750*/  SHF.L.U32 R6, R17, 0x10, RZ ;  /* 0x0000001011067819 */ /* 0x020fc600000006ff */
[----:B------:R-:W3:Y:S02]  /*22760*/  LDL R23, [R1+0x384] ;  /* 0x0003840001177983 */ /* 0x000ee40000100800 */
[----:B------:R-:W-:Y:S01]  /*22770*/  FMUL R22, R6, R16 ;  /* 0x0000001006167220 */ /* 0x000fe20000400000 */
[----:B--2---:R-:W-:Y:S02]  /*22780*/  IADD3 R6, P4, R7, R4, RZ ;  /* 0x0000000407067210 */ /* 0x004fe40007f9e0ff */
[----:B------:R-:W2:Y:S01]  /*22790*/  LDL.LU R7, [R1+0x340] ;  /* 0x0003400001077983 */ /* 0x000ea20000300800 */
[----:B------:R-:W-:Y:S01]  /*227a0*/  ULDC.64 UR4, c[0x0][0x208] ;  /* 0x0000820000047ab9 */ /* 0x000fe20000000a00 */
[----:B------:R-:W-:Y:S01]  /*227b0*/  BSSY B1, `(.L_x_132) ;  /* 0x0000009000017945 */ /* 0x000fe20003800000 */
[----:B--2---:R-:W-:Y:S01]  /*227c0*/  FFMA R22, R7, R2, R22 ;  /* 0x0000000207167223 */ /* 0x004fe20000000016 */
[----:B---3--:R-:W-:Y:S01]  /*227d0*/  IMAD.X R7, R23, 0x1, R5, P4 ;  /* 0x0000000117077824 */ /* 0x008fe200020e0605 */
[----:B------:R-:W-:-:S03]  /*227e0*/  ISETP.GT.AND P4, PT, R0, 0x180, P2 ;  /* 0x000001800000780c */ /* 0x000fc60001784270 */
[----:B------:R-:W-:-:S05]  /*227f0*/  F2FP.BF16.F32.PACK_AB R22, RZ, R22 ;  /* 0x00000016ff16723e */ /* 0x000fca00000010ff */
[----:B------:R2:W-:Y:S05]  /*22800*/  @P5 STG.E.U16 desc[UR4][R6.64+0x20], R22 ;  /* 0x0000201606005986 */ /* 0x0005ea000c101504 */
[----:B------:R-:W-:Y:S05]  /*22810*/  @!P4 BRA `(.L_x_133) ;  /* 0x000000000008c947 */ /* 0x000fea0003800000 */
[----:B------:R-:W-:Y:S02]  /*22820*/  ULDC.64 UR4, c[0x0][0x208] ;  /* 0x0000820000047ab9 */ /* 0x000fe40000000a00 */
[----:B------:R3:W5:Y:S03]  /*22830*/  LDG.E.LTC128B.U16 R17, desc[UR4][R14.64+0x22] ;  /* 0x000022040e117981 */ /* 0x000766000c1e1520 */
.L_x_133:
[----:B------:R-:W-:Y:S05]  /*22840*/  BSYNC B1 ;  /* 0x0000000000017941 */ /* 0x000fea0003800000 */
.L_x_132:
        /* <DEDUP_REMOVED lines=12> */
.L_x_135:
[----:B------:R-:W-:Y:S05]  /*22910*/  BSYNC B1 ;  /* 0x0000000000017941 */ /* 0x000fea0003800000 */
.L_x_134:
[----:B------:R-:W3:Y:S01]  /*22920*/  LDL.LU R23, [R1+0x348] ;  /* 0x0003480001177983 */ /* 0x000ee20000300800 */
[----:B--2--5:R-:W-:-:S03]  /*22930*/  IMAD.U32 R22, R17, 0x10000, RZ ;  /* 0x0001000011167824 */ /* 0x024fc600078e00ff */
[----:B------:R2:W-:Y:S01]  /*22940*/  STL [R1+0x4a0], R4 ;  /* 0x0004a00401007387 */ /* 0x0005e20000100800 */
[----:B------:R-:W-:-:S03]  /*22950*/  FMUL R22, R22, R16 ;  /* 0x0000001016167220 */ /* 0x000fc60000400000 */
[----:B------:R0:W-:Y:S01]  /*22960*/  STL [R1+0x49c], R3 ;  /* 0x00049c0301007387 */ /* 0x0001e20000100800 */
[----:B---3--:R-:W-:-:S03]  /*22970*/  FFMA R23, R23, R2, R22 ;  /* 0x0000000217177223 */ /* 0x008fc60000000016 */
[----:B------:R-:W3:Y:S02]  /*22980*/  LDL R22, [R1+0x468] ;  /* 0x0004680001167983 */ /* 0x000ee40000100800 */
[----:B------:R-:W-:-:S04]  /*22990*/  F2FP.BF16.F32.PACK_AB R23, RZ, R23 ;  /* 0x00000017ff17723e */ /* 0x000fc800000010ff */
[----:B--2---:R-:W-:Y:S02]  /*229a0*/  PRMT R4, R23, 0x7610, R4 ;  /* 0x0000761017047816 */ /* 0x004fe40000000004 */
[----:B------:R-:W2:Y:S02]  /*229b0*/  LDL R23, [R1+0x454] ;  /* 0x0004540001177983 */ /* 0x000ea40000100800 */
[----:B0-----:R-:W-:Y:S01]  /*229c0*/  PRMT R3, R4, 0x7610, R3 ;  /* 0x0000761004037816 */ /* 0x001fe20000000003 */
[----:B------:R-:W-:Y:S01]  /*229d0*/  ULDC.64 UR4, c[0x0][0x208] ;  /* 0x0000820000047ab9 */ /* 0x000fe20000000a00 */
[----:B------:R0:W5:Y:S01]  /*229e0*/  LDL.LU R4, [R1+0x4a0] ;  /* 0x0004a00001047983 */ /* 0x0001620000300800 */
[----:B---3--:R-:W-:-:S05]  /*229f0*/  IADD3 R22, P4, R22, R6, RZ ;  /* 0x0000000616167210 */ /* 0x008fca0007f9e0ff */
[----:B--2---:R-:W-:-:S05]  /*22a00*/  IMAD.X R23, R23, 0x1, R7, P4 ;  /* 0x0000000117177824 */ /* 0x004fca00020e0607 */
[----:B------:R2:W-:Y:S04]  /*22a10*/  @P3 STG.E.U16 desc[UR4][R22.64+0x20], R3 ;  /* 0x0000200316003986 */ /* 0x0005e8000c101504 */
[----:B--2---:R0:W5:Y:S01]  /*22a20*/  LDL.LU R3, [R1+0x49c] ;  /* 0x00049c0001037983 */ /* 0x0041620000300800 */
[----:B------:R-:W-:Y:S01]  /*22a30*/  ISETP.GT.AND P2, PT, R0, 0x188, P2 ;  /* 0x000001880000780c */ /* 0x000fe20001744270 */
[----:B------:R-:W-:-:S12]  /*22a40*/  BSSY B1, `(.L_x_136) ;  /* 0x0000004000017945 */ /* 0x000fd80003800000 */
[----:B0-----:R-:W-:Y:S05]  /*22a50*/  @!P2 BRA `(.L_x_137) ;  /* 0x000000000008a947 */ /* 0x001fea0003800000 */
[----:B------:R-:W-:Y:S02]  /*22a60*/  ULDC.64 UR4, c[0x0][0x208] ;  /* 0x0000820000047ab9 */ /* 0x000fe40000000a00 */
[----:B------:R0:W5:Y:S03]  /*22a70*/  LDG.E.LTC128B.U16 R17, desc[UR4][R10.64+0x22] ;  /* 0x000022040a117981 */ /* 0x000166000c1e1520 */
.L_x_137:
[----:B------:R-:W-:Y:S05]  /*22a80*/  BSYNC B1 ;  /* 0x0000000000017941 */ /* 0x000fea0003800000 */
.L_x_136:
[----:B------:R-:W-:Y:S04]  /*22a90*/  STL [R1+0x4b8], R12 ;  /* 0x0004b80c01007387 */ /* 0x000fe80000100800 */
[----:B------:R0:W-:Y:S04]  /*22aa0*/  STL [R1+0x4b4], R11 ;  /* 0x0004b40b01007387 */ /* 0x0001e80000100800 */
[----:B0---4-:R-:W2:Y:S04]  /*22ab0*/  LDL.LU R11, [R1+0x34c] ;  /* 0x00034c00010b7983 */ /* 0x011ea80000300800 */
[----:B------:R-:W-:Y:S04]  /*22ac0*/  STL [R1+0x4b0], R10 ;  /* 0x0004b00a01007387 */ /* 0x000fe80000100800 */
[----:B------:R0:W-:Y:S04]  /*22ad0*/  STL [R1+0x4ac], R9 ;  /* 0x0004ac0901007387 */ /* 0x0001e80000100800 */
[----:B0-----:R-:W3:Y:S04]  /*22ae0*/  LDL.LU R9, [R1+0x384] ;  /* 0x0003840001097983 */ /* 0x001ee80000300800 */
[----:B------:R-:W-:Y:S04]  /*22af0*/  STL [R1+0x4a8], R8 ;  /* 0x0004a80801007387 */ /* 0x000fe80000100800 */
[----:B------:R0:W-:Y:S04]  /*22b00*/  STL.64 [R1+0x4a0], R6 ;  /* 0x0004a00601007387 */ /* 0x0001e80000100a00 */
[----:B0-----:R-:W4:Y:S04]  /*22b10*/  LDL.LU R6, [R1+0x380] ;  /* 0x0003800001067983 */ /* 0x001f280000300800 */
[----:B------:R-:W4:Y:S01]  /*22b20*/  LDL.LU R7, [R1+0x468] ;  /* 0x0004680001077983 */ /* 0x000f220000300800 */
[----:B-----5:R-:W-:-:S03]  /*22b30*/  IMAD.U32 R12, R17, 0x10000, RZ ;  /* 0x00010000110c7824 */ /* 0x020fc600078e00ff */
[----:B------:R0:W-:Y:S01]  /*22b40*/  STL [R1+0x49c], R3 ;  /* 0x00049c0301007387 */ /* 0x0001e20000100800 */
[----:B------:R-:W-:-:S04]  /*22b50*/  FMUL R12, R12, R16 ;  /* 0x000000100c0c7220 */ /* 0x000fc80000400000 */
[----:B--2---:R-:W-:Y:S02]  /*22b60*/  FFMA R11, R11, R2, R12 ;  /* 0x000000020b0b7223 */ /* 0x004fe4000000000c */
[----:B------:R2:W5:Y:S01]  /*22b70*/  LDL.LU R12, [R1+0x4b8] ;  /* 0x0004b800010c7983 */ /* 0x0005620000300800 */
[----:B----4-:R-:W-:-:S03]  /*22b80*/  IADD3 R6, P4, P5, R7, R4, R6 ;  /* 0x0000000407067210 */ /* 0x010fc60007d9e006 */
[----:B------:R-:W3:Y:S01]  /*22b90*/  LDL.LU R7, [R1+0x454] ;  /* 0x0004540001077983 */ /* 0x000ee20000300800 */
[----:B------:R-:W-:Y:S01]  /*22ba0*/  F2FP.BF16.F32.PACK_AB R10, RZ, R11 ;  /* 0x0000000bff0a723e */ /* 0x000fe200000010ff */
[----:B------:R-:W-:Y:S02]  /*22bb0*/  ULDC.64 UR4, c[0x0][0x208] ;  /* 0x0000820000047ab9 */ /* 0x000fe40000000a00 */
[----:B------:R2:W5:Y:S01]  /*22bc0*/  LDL.LU R11, [R1+0x4b4] ;  /* 0x0004b400010b7983 */ /* 0x0005620000300800 */
[----:B------:R-:W-:-:S03]  /*22bd0*/  PRMT R8, R10, 0x7610, R8 ;  /* 0x000076100a087816 */ /* 0x000fc60000000008 */
[----:B------:R2:W5:Y:S01]  /*22be0*/  LDL.LU R10, [R1+0x4b0] ;  /* 0x0004b000010a7983 */ /* 0x0005620000300800 */
[----:B0-----:R-:W-:Y:S02]  /*22bf0*/  PRMT R3, R8, 0x7610, R3 ;  /* 0x0000761008037816 */ /* 0x001fe40000000003 */
[----:B------:R-:W-:Y:S02]  /*22c00*/  ISETP.GT.AND P3, PT, R0, 0x180, P1 ;  /* 0x000001800000780c */ /* 0x000fe40000f64270 */
[----:B---3--:R-:W-:Y:S02]  /*22c10*/  IADD3.X R7, R7, R5, R9, P4, P5 ;  /* 0x0000000507077210 */ /* 0x008fe400027ea409 */
[----:B------:R2:W5:Y:S04]  /*22c20*/  LDL.LU R9, [R1+0x4ac] ;  /* 0x0004ac0001097983 */ /* 0x0005680000300800 */
[----:B------:R2:W5:Y:S04]  /*22c30*/  LDL.LU R8, [R1+0x4a8] ;  /* 0x0004a80001087983 */ /* 0x0005680000300800 */
[----:B------:R0:W-:Y:S04]  /*22c40*/  @P2 STG.E.U16 desc[UR4][R6.64+0x22], R3 ;  /* 0x0000220306002986 */ /* 0x0001e8000c101504 */
[----:B0-----:R2:W5:Y:S04]  /*22c50*/  LDL.LU.64 R6, [R1+0x4a0] ;  /* 0x0004a00001067983 */ /* 0x0015680000300a00 */
[----:B------:R2:W5:Y:S01]  /*22c60*/  LDL.LU R3, [R1+0x49c] ;  /* 0x00049c0001037983 */ /* 0x0005620000300800 */
[----:B------:R-:W-:Y:S04]  /*22c70*/  BSSY B1, `(.L_x_138) ;  /* 0x0000004000017945 */ /* 0x000fe80003800000 */
[----:B------:R-:W-:Y:S05]  /*22c80*/  @!P3 BRA `(.L_x_139) ;  /* 0x000000000008b947 */ /* 0x000fea0003800000 */
[----:B------:R-:W-:Y:S02]  /*22c90*/  ULDC.64 UR4, c[0x0][0x208] ;  /* 0x0000820000047ab9 */ /* 0x000fe40000000a00 */
[----:B------:R0:W5:Y:S03]  /*22ca0*/  LDG.E.LTC128B.U16 R17, desc[UR4][R14.64+0x30] ;  /* 0x000030040e117981 */ /* 0x000166000c1e1520 */
.L_x_139:
[----:B------:R-:W-:Y:S05]  /*22cb0*/  BSYNC B1 ;  /* 0x0000000000017941 */ /* 0x000fea0003800000 */
.L_x_138:
[----:B-----5:R-:W-:Y:S04]  /*22cc0*/  STL [R1+0x4ac], R9 ;  /* 0x0004ac0901007387 */ /* 0x020fe80000100800 */
[----:B------:R3:W-:Y:S04]  /*22cd0*/  STL [R1+0x4a8], R8 ;  /* 0x0004a80801007387 */ /* 0x0007e80000100800 */
[----:B---3--:R-:W3:Y:S01]  /*22ce0*/  LDL.LU R8, [R1+0x350] ;  /* 0x0003500001087983 */ /* 0x008ee20000300800 */
[----:B------:R-:W-:-:S03]  /*22cf0*/  IMAD.U32 R9, R17, 0x10000, RZ ;  /* 0x0001000011097824 */ /* 0x000fc600078e00ff */
[----:B------:R4:W-:Y:S01]  /*22d00*/  STL [R1+0x4a4], R5 ;  /* 0x0004a40501007387 */ /* 0x0009e20000100800 */
[----:B------:R-:W-:-:S03]  /*22d10*/  FMUL R9, R9, R16 ;  /* 0x0000001009097220 */ /* 0x000fc60000400000 */
[----:B------:R1:W-:Y:S04]  /*22d20*/  STL [R1+0x4a0], R4 ;  /* 0x0004a00401007387 */ /* 0x0003e80000100800 */
[----:B------:R2:W-:Y:S01]  /*22d30*/  STL [R1+0x49c], R3 ;  /* 0x00049c0301007387 */ /* 0x0005e20000100800 */
[----:B------:R-:W-:Y:S01]  /*22d40*/  ULDC.64 UR4, c[0x0][0x208] ;  /* 0x0000820000047ab9 */ /* 0x000fe20000000a00 */
[----:B---3--:R-:W-:Y:S02]  /*22d50*/  FFMA R8, R8, R2, R9 ;  /* 0x0000000208087223 */ /* 0x008fe40000000009 */
[----:B------:R3:W5:Y:S03]  /*22d60*/  LDL.LU R9, [R1+0x4ac] ;  /* 0x0004ac0001097983 */ /* 0x0007660000300800 */
[----:B----4-:R-:W-:-:S02]  /*22d70*/  F2FP.BF16.F32.PACK_AB R5, RZ, R8 ;  /* 0x00000008ff05723e */ /* 0x010fc400000010ff */
[----:B------:R3:W5:Y:S02]  /*22d80*/  LDL.LU R8, [R1+0x4a8] ;  /* 0x0004a80001087983 */ /* 0x0007640000300800 */
[----:B-1----:R-:W-:Y:S02]  /*22d90*/  PRMT R4, R5, 0x7610, R4 ;  /* 0x0000761005047816 */ /* 0x002fe40000000004 */
[----:B------:R3:W5:Y:S01]  /*22da0*/  LDL.LU R5, [R1+0x4a4] ;  /* 0x0004a40001057983 */ /* 0x0007620000300800 */
[----:B------:R-:W-:Y:S02]  /*22db0*/  ISETP.GT.AND P2, PT, R0, 0x180, P0 ;  /* 0x000001800000780c */ /* 0x000fe40000744270 */
[----:B--2---:R-:W-:Y:S02]  /*22dc0*/  PRMT R3, R4, 0x7610, R3 ;  /* 0x0000761004037816 */ /* 0x004fe40000000003 */
[----:B------:R3:W5:Y:S04]  /*22dd0*/  LDL.LU R4, [R1+0x4a0] ;  /* 0x0004a00001047983 */ /* 0x0007680000300800 */
[----:B------:R1:W-:Y:S04]  /*22de0*/  @P3 STG.E.U16 desc[UR4][R6.64+0x30], R3 ;  /* 0x0000300306003986 */ /* 0x0003e8000c101504 */
[----:B-1----:R3:W5:Y:S01]  /*22df0*/  LDL.LU R3, [R1+0x49c] ;  /* 0x00049c0001037983 */ /* 0x0027620000300800 */
[----:B------:R-:W-:Y:S04]  /*22e00*/  BSSY B1, `(.L_x_140) ;  /* 0x0000004000017945 */ /* 0x000fe80003800000 */
[----:B------:R-:W-:Y:S05]  /*22e10*/  @!P2 BRA `(.L_x_141) ;  /* 0x000000000008a947 */ /* 0x000fea0003800000 */
[----:B------:R-:W-:Y:S02]  /*22e20*/  ULDC.64 UR4, c[0x0][0x208] ;  /* 0x0000820000047ab9 */ /* 0x000fe40000000a00 */
[----:B------:R1:W5:Y:S03]  /*22e30*/  LDG.E.LTC128B.U16 R17, desc[UR4][R14.64+0x32] ;  /* 0x000032040e117981 */ /* 0x000366000c1e1520 */
.L_x_141:
[----:B------:R-:W-:Y:S05]  /*22e40*/  BSYNC B1 ;  /* 0x0000000000017941 */ /* 0x000fea0003800000 */
.L_x_140:
[----:B-----5:R-:W-:Y:S04]  /*22e50*/  STL [R1+0x4ac], R9 ;  /* 0x0004ac0901007387 */ /* 0x020fe80000100800 */
[----:B------:R2:W-:Y:S04]  /*22e60*/  STL [R1+0x4a8], R8 ;  /* 0x0004a80801007387 */ /* 0x0005e80000100800 */
[----:B--2---:R-:W2:Y:S01]  /*22e70*/  LDL.LU R8, [R1+0x354] ;  /* 0x0003540001087983 */ /* 0x004ea20000300800 */
[----:B------:R-:W-:-:S03]  /*22e80*/  IMAD.U32 R9, R17, 0x10000, RZ ;  /* 0x0001000011097824 */ /* 0x000fc600078e00ff */
[----:B------:R4:W-:Y:S01]  /*22e90*/  STL [R1+0x4a4], R5 ;  /* 0x0004a40501007387 */ /* 0x0009e20000100800 */
[----:B------:R-:W-:-:S03]  /*22ea0*/  FMUL R9, R9, R16 ;  /* 0x0000001009097220 */ /* 0x000fc60000400000 */
[----:B------:R0:W-:Y:S04]  /*22eb0*/  STL [R1+0x4a0], R4 ;  /* 0x0004a00401007387 */ /* 0x0001e80000100800 */
[----:B------:R3:W-:Y:S01]  /*22ec0*/  STL [R1+0x49c], R3 ;  /* 0x00049c0301007387 */ /* 0x0007e20000100800 */
[----:B------:R-:W-:Y:S01]  /*22ed0*/  ULDC.64 UR4, c[0x0][0x208] ;  /* 0x0000820000047ab9 */ /* 0x000fe20000000a00 */
[----:B--2---:R-:W-:Y:S02]  /*22ee0*/  FFMA R8, R8, R2, R9 ;  /* 0x0000000208087223 */ /* 0x004fe40000000009 */
[----:B------:R2:W5:Y:S03]  /*22ef0*/  LDL.LU R9, [R1+0x4ac] ;  /* 0x0004ac0001097983 */ /* 0x0005660000300800 */
[----:B----4-:R-:W-:-:S02]  /*22f00*/  F2FP.BF16.F32.PACK_AB R5, RZ, R8 ;  /* 0x00000008ff05723e */ /* 0x010fc400000010ff */
[----:B------:R2:W5:Y:S02]  /*22f10*/  LDL.LU R8, [R1+0x4a8] ;  /* 0x0004a80001087983 */ /* 0x0005640000300800 */
[----:B0-----:R-:W-:Y:S02]  /*22f20*/  PRMT R4, R5, 0x7610, R4 ;  /* 0x0000761005047816 */ /* 0x001fe40000000004 */
[----:B------:R2:W5:Y:S01]  /*22f30*/  LDL.LU R5, [R1+0x4a4] ;  /* 0x0004a40001057983 */ /* 0x0005620000300800 */
[----:B------:R-:W-:Y:S02]  /*22f40*/  ISETP.GT.AND P1, PT, R0, 0x188, P1 ;  /* 0x000001880000780c */ /* 0x000fe40000f24270 */
[----:B---3--:R-:W-:Y:S02]  /*22f50*/  PRMT R3, R4, 0x7610, R3 ;  /* 0x0000761004037816 */ /* 0x008fe40000000003 */
[----:B------:R2:W5:Y:S04]  /*22f60*/  LDL.LU R4, [R1+0x4a0] ;  /* 0x0004a00001047983 */ /* 0x0005680000300800 */
[----:B------:R0:W-:Y:S04]  /*22f70*/  @P2 STG.E.U16 desc[UR4][R6.64+0x32], R3 ;  /* 0x0000320306002986 */ /* 0x0001e8000c101504 */
[----:B0-----:R2:W5:Y:S01]  /*22f80*/  LDL.LU R3, [R1+0x49c] ;  /* 0x00049c0001037983 */ /* 0x0015620000300800 */
[----:B------:R-:W-:Y:S04]  /*22f90*/  BSSY B1, `(.L_x_142) ;  /* 0x0000004000017945 */ /* 0x000fe80003800000 */
[----:B------:R-:W-:Y:S05]  /*22fa0*/  @!P1 BRA `(.L_x_143) ;  /* 0x0000000000089947 */ /* 0x000fea0003800000 */
[----:B------:R-:W-:Y:S02]  /*22fb0*/  ULDC.64 UR4, c[0x0][0x208] ;  /* 0x0000820000047ab9 */ /* 0x000fe40000000a00 */
[----:B------:R0:W5:Y:S03]  /*22fc0*/  LDG.E.LTC128B.U16 R17, desc[UR4][R10.64+0x30] ;  /* 0x000030040a117981 */ /* 0x000166000c1e1520 */
.L_x_143:
[----:B------:R-:W-:Y:S05]  /*22fd0*/  BSYNC B1 ;  /* 0x0000000000017941 */ /* 0x000fea0003800000 */
.L_x_142:
[----:B------:R-:W-:Y:S04]  /*22fe0*/  STL [R1+0x4ac], R7 ;  /* 0x0004ac0701007387 */ /* 0x000fe80000100800 */
[----:B------:R3:W-:Y:S04]  /*22ff0*/  STL [R1+0x4a8], R6 ;  /* 0x0004a80601007387 */ /* 0x0007e80000100800 */
[----:B---3--:R-:W3:Y:S01]  /*23000*/  LDL.LU R6, [R1+0x358] ;  /* 0x0003580001067983 */ /* 0x008ee20000300800 */
[----:B-----5:R-:W-:-:S03]  /*23010*/  IMAD.U32 R7, R17, 0x10000, RZ ;  /* 0x0001000011077824 */ /* 0x020fc600078e00ff */
        /* <DEDUP_REMOVED lines=20> */
.L_x_145:
[----:B------:R-:W-:Y:S05]  /*23160*/  BSYNC B1 ;  /* 0x0000000000017941 */ /* 0x000fea0003800000 */
.L_x_144:
[----:B------:R-:W-:Y:S04]  /*23170*/  STL [R1+0x4ac], R8 ;  /* 0x0004ac0801007387 */ /* 0x000fe80000100800 */
[----:B-----5:R2:W-:Y:S04]  /*23180*/  STL [R1+0x4a8], R7 ;  /* 0x0004a80701007387 */ /* 0x0205e80000100800 */
        /* <DEDUP_REMOVED lines=8> */
[----:B------:R2:W5:Y:S01]  /*23210*/  LDL.LU R8, [R1+0x4ac] ;  /* 0x0004ac0001087983 */ /* 0x0005620000300800 */
[----:B------:R-:W-:Y:S02]  /*23220*/  ISETP.GT.AND P3, PT, R3, 0x20, PT ;  /* 0x000000200300780c */ /* 0x000fe40003f64270 */
[----:B----4-:R-:W-:-:S02]  /*23230*/  F2FP.BF16.F32.PACK_AB R6, RZ, R7 ;  /* 0x00000007ff06723e */ /* 0x010fc400000010ff */
[----:B------:R2:W5:Y:S02]  /*23240*/  LDL.LU R7, [R1+0x4a8] ;  /* 0x0004a80001077983 */ /* 0x0005640000300800 */
[----:B0-----:R-:W-:Y:S02]  /*23250*/  PRMT R5, R6, 0x7610, R5 ;  /* 0x0000761006057816 */ /* 0x001fe40000000005 */
[----:B------:R2:W5:Y:S01]  /*23260*/  LDL.LU R6, [R1+0x4a4] ;  /* 0x0004a40001067983 */ /* 0x0005620000300800 */
[----:B------:R-:W-:Y:S02]  /*23270*/  ISETP.GT.AND P1, PT, R0, RZ, P3 ;  /* 0x000000ff0000720c */ /* 0x000fe40001f24270 */
[----:B---3--:R-:W-:Y:S02]  /*23280*/  PRMT R4, R5, 0x7610, R4 ;  /* 0x0000761005047816 */ /* 0x008fe40000000004 */
[----:B------:R2:W5:Y:S04]  /*23290*/  LDL.LU R5, [R1+0x4a0] ;  /* 0x0004a00001057983 */ /* 0x0005680000300800 */
[----:B------:R0:W-:Y:S04]  /*232a0*/  @P0 STG.E.U16 desc[UR4][R22.64+0x32], R4 ;  /* 0x0000320416000986 */ /* 0x0001e8000c101504 */
[----:B0-----:R2:W5:Y:S01]  /*232b0*/  LDL.LU R4, [R1+0x49c] ;  /* 0x00049c0001047983 */ /* 0x0015620000300800 */
[----:B------:R-:W-:Y:S04]  /*232c0*/  BSSY B1, `(.L_x_146) ;  /* 0x0000007000017945 */ /* 0x000fe80003800000 */
[----:B------:R-:W-:Y:S05]  /*232d0*/  @!P1 BRA `(.L_x_147) ;  /* 0x0000000000149947 */ /* 0x000fea0003800000 */
[----:B------:R0:W-:Y:S04]  /*232e0*/  STL.64 [R1+0x4a0], R2 ;  /* 0x0004a00201007387 */ /* 0x0001e80000100a00 */
[----:B0-----:R-:W3:Y:S01]  /*232f0*/  LDL.64 R2, [R1+0x440] ;  /* 0x0004400001027983 */ /* 0x001ee20000100a00 */
[----:B------:R-:W-:-:S03]  /*23300*/  ULDC.64 UR4, c[0x0][0x208] ;  /* 0x0000820000047ab9 */ /* 0x000fc60000000a00 */
[----:B---3--:R0:W5:Y:S04]  /*23310*/  LDG.E.LTC128B.U16 R17, desc[UR4][R2.64+0x40] ;  /* 0x0000400402117981 */ /* 0x008168000c1e1520 */
[----:B------:R0:W5:Y:S02]  /*23320*/  LDL.LU.64 R2, [R1+0x4a0] ;  /* 0x0004a00001027983 */ /* 0x0001640000300a00 */
.L_x_147:
[----:B------:R-:W-:Y:S05]  /*23330*/  BSYNC B1 ;  /* 0x0000000000017941 */ /* 0x000fea0003800000 */
.L_x_146:
[----:B------:R-:W-:Y:S04]  /*23340*/  STL [R1+0x4ac], R10 ;  /* 0x0004ac0a01007387 */ /* 0x000fe80000100800 */
[----:B-----5:R3:W-:Y:S04]  /*23350*/  STL [R1+0x4a8], R7 ;  /* 0x0004a80701007387 */ /* 0x0207e80000100800 */
[----:B---3--:R-:W3:Y:S01]  /*23360*/  LDL.LU R7, [R1+0x320] ;  /* 0x0003200001077983 */ /* 0x008ee20000300800 */
[----:B-1----:R-:W-:-:S03]  /*23370*/  IMAD.U32 R10, R17, 0x10000, RZ ;  /* 0x00010000110a7824 */ /* 0x002fc600078e00ff */
[----:B------:R1:W-:Y:S01]  /*23380*/  STL [R1+0x4a4], R6 ;  /* 0x0004a40601007387 */ /* 0x0003e20000100800 */
[----:B------:R-:W-:-:S03]  /*23390*/  FMUL R10, R10, R16 ;  /* 0x000000100a0a7220 */ /* 0x000fc60000400000 */
[----:B------:R4:W-:Y:S04]  /*233a0*/  STL [R1+0x4a0], R5 ;  /* 0x0004a00501007387 */ /* 0x0009e80000100800 */
[----:B------:R2:W-:Y:S01]  /*233b0*/  STL [R1+0x49c], R4 ;  /* 0x00049c0401007387 */ /* 0x0005e20000100800 */
[----:B------:R-:W-:Y:S01]  /*233c0*/  ULDC.64 UR4, c[0x0][0x208] ;  /* 0x0000820000047ab9 */ /* 0x000fe20000000a00 */
[----:B---3--:R-:W-:Y:S02]  /*233d0*/  FFMA R7, R7, R2, R10 ;  /* 0x0000000207077223 */ /* 0x008fe4000000000a */
[----:B------:R3:W5:Y:S01]  /*233e0*/  LDL.LU R10, [R1+0x4ac] ;  /* 0x0004ac00010a7983 */ /* 0x0007620000300800 */
[----:B------:R-:W-:Y:S02]  /*233f0*/  ISETP.GT.AND P2, PT, R3, 0x21, PT ;  /* 0x000000210300780c */ /* 0x000fe40003f44270 */
[----:B-1----:R-:W-:-:S02]  /*23400*/  F2FP.BF16.F32.PACK_AB R6, RZ, R7 ;  /* 0x00000007ff06723e */ /* 0x002fc400000010ff */
[----:B------:R3:W5:Y:S02]  /*23410*/  LDL.LU R7, [R1+0x4a8] ;  /* 0x0004a80001077983 */ /* 0x0007640000300800 */
[----:B----4-:R-:W-:Y:S02]  /*23420*/  PRMT R5, R6, 0x7610, R5 ;  /* 0x0000761006057816 */ /* 0x010fe40000000005 */
[----:B------:R3:W5:Y:S01]  /*23430*/  LDL.LU R6, [R1+0x4a4] ;  /* 0x0004a40001067983 */ /* 0x0007620000300800 */
[----:B------:R-:W-:Y:S02]  /*23440*/  ISETP.GT.AND P0, PT, R0, RZ, P2 ;  /* 0x000000ff0000720c */ /* 0x000fe40001704270 */
[----:B--2---:R-:W-:Y:S02]  /*23450*/  PRMT R4, R5, 0x7610, R4 ;  /* 0x0000761005047816 */ /* 0x004fe40000000004 */
[----:B------:R3:W5:Y:S04]  /*23460*/  LDL.LU R5, [R1+0x4a0] ;  /* 0x0004a00001057983 */ /* 0x0007680000300800 */
[----:B------:R1:W-:Y:S04]  /*23470*/  @P1 STG.E.U16 desc[UR4][R8.64+0x40], R4 ;  /* 0x0000400408001986 */ /* 0x0003e8000c101504 */
[----:B-1----:R3:W5:Y:S01]  /*23480*/  LDL.LU R4, [R1+0x49c] ;  /* 0x00049c0001047983 */ /* 0x0027620000300800 */
[----:B------:R-:W-:Y:S04]  /*23490*/  BSSY B1, `(.L_x_148) ;  /* 0x0000007000017945 */ /* 0x000fe80003800000 */
[----:B------:R-:W-:Y:S05]  /*234a0*/  @!P0 BRA `(.L_x_149) ;  /* 0x0000000000148947 */ /* 0x000fea0003800000 */
[----:B------:R0:W-:Y:S04]  /*234b0*/  STL.64 [R1+0x4a0], R2 ;  /* 0x0004a00201007387 */ /* 0x0001e80000100a00 */
[----:B0-----:R-:W2:Y:S01]  /*234c0*/  LDL.64 R2, [R1+0x440] ;  /* 0x0004400001027983 */ /* 0x001ea20000100a00 */
[----:B------:R-:W-:-:S03]  /*234d0*/  ULDC.64 UR4, c[0x0][0x208] ;  /* 0x0000820000047ab9 */ /* 0x000fc60000000a00 */
[----:B--2---:R1:W5:Y:S04]  /*234e0*/  LDG.E.LTC128B.U16 R17, desc[UR4][R2.64+0x42] ;  /* 0x0000420402117981 */ /* 0x004368000c1e1520 */
[----:B------:R1:W5:Y:S02]  /*234f0*/  LDL.LU.64 R2, [R1+0x4a0] ;  /* 0x0004a00001027983 */ /* 0x0003640000300a00 */
.L_x_149:
[----:B------:R-:W-:Y:S05]  /*23500*/  BSYNC B1 ;  /* 0x0000000000017941 */ /* 0x000fea0003800000 */
.L_x_148:
        /* <DEDUP_REMOVED lines=16> */
[----:B-1----:R-:W-:Y:S02]  /*23610*/  PRMT R3, R4, 0x7610, R3 ;  /* 0x0000761004037816 */ /* 0x002fe40000000003 */
[----:B------:R2:W5:Y:S04]  /*23620*/  LDL.LU R4, [R1+0x4a0] ;  /* 0x0004a00001047983 */ /* 0x0005680000300800 */
[----:B------:R0:W-:Y:S04]  /*23630*/  @P0 STG.E.U16 desc[UR4][R8.64+0x42], R3 ;  /* 0x0000420308000986 */ /* 0x0001e8000c101504 */
[----:B0-----:R2:W5:Y:S01]  /*23640*/  LDL.LU R3, [R1+0x49c] ;  /* 0x00049c0001037983 */ /* 0x0015620000300800 */
[----:B------:R-:W-:Y:S04]  /*23650*/  BSSY B1, `(.L_x_150) ;  /* 0x0000007000017945 */ /* 0x000fe80003800000 */
[----:B------:R-:W-:Y:S05]  /*23660*/  @!P1 BRA `(.L_x_151) ;  /* 0x0000000000149947 */ /* 0x000fea0003800000 */
[----:B-----5:R0:W-:Y:S04]  /*23670*/  STL.64 [R1+0x4a0], R2 ;  /* 0x0004a00201007387 */ /* 0x0201e80000100a00 */
[----:B0-----:R-:W4:Y:S01]  /*23680*/  LDL.64 R2, [R1+0x420] ;  /* 0x0004200001027983 */ /* 0x001f220000100a00 */
[----:B------:R-:W-:-:S03]  /*23690*/  ULDC.64 UR4, c[0x0][0x208] ;  /* 0x0000820000047ab9 */ /* 0x000fc60000000a00 */
[----:B----4-:R0:W5:Y:S04]  /*236a0*/  LDG.E.LTC128B.U16 R17, desc[UR4][R2.64+0x40] ;  /* 0x0000400402117981 */ /* 0x010168000c1e1520 */
[----:B------:R0:W5:Y:S02]  /*236b0*/  LDL.LU.64 R2, [R1+0x4a0] ;  /* 0x0004a00001027983 */ /* 0x0001640000300a00 */
.L_x_151:
[----:B------:R-:W-:Y:S05]  /*236c0*/  BSYNC B1 ;  /* 0x0000000000017941 */ /* 0x000fea0003800000 */
.L_x_150:
[----:B------:R-:W-:Y:S04]  /*236d0*/  STL [R1+0x4b4], R9 ;  /* 0x0004b40901007387 */ /* 0x000fe80000100800 */
[----:B------:R1:W-:Y:S04]  /*236e0*/  STL [R1+0x4b0], R8 ;  /* 0x0004b00801007387 */ /* 0x0003e80000100800 */
[----:B-1----:R-:W4:Y:S04]  /*236f0*/  LDL.LU R8, [R1+0x328] ;  /* 0x0003280001087983 */ /* 0x002f280000300800 */
[----:B-----5:R-:W-:Y:S04]  /*23700*/  STL [R1+0x4ac], R7 ;  /* 0x0004ac0701007387 */ /* 0x020fe80000100800 */
[----:B------:R-:W-:Y:S04]  /*23710*/  STL [R1+0x4a8], R6 ;  /* 0x0004a80601007387 */ /* 0x000fe80000100800 */
[----:B------:R1:W-:Y:S04]  /*23720*/  STL.64 [R1+0x4a0], R4 ;  /* 0x0004a00401007387 */ /* 0x0003e80000100a00 */
[----:B-1----:R-:W2:Y:S01]  /*23730*/  LDL.64 R4, [R1+0x428] ;  /* 0x0004280001047983 */ /* 0x002ea20000100a00 */
[----:B------:R-:W-:-:S03]  /*23740*/  IMAD.U32 R9, R17, 0x10000, RZ ;  /* 0x0001000011097824 */ /* 0x000fc600078e00ff */
[----:B------:R0:W-:Y:S01]  /*23750*/  STL [R1+0x49c], R3 ;  /* 0x00049c0301007387 */ /* 0x0001e20000100800 */
[----:B------:R-:W-:Y:S01]  /*23760*/  FMUL R9, R9, R16 ;  /* 0x0000001009097220 */ /* 0x000fe20000400000 */
[----:B------:R-:W-:-:S03]  /*23770*/  ULDC.64 UR4, c[0x0][0x208] ;  /* 0x0000820000047ab9 */ /* 0x000fc60000000a00 */
[----:B----4-:R-:W-:Y:S02]  /*23780*/  FFMA R8, R8, R2, R9 ;  /* 0x0000000208087223 */ /* 0x010fe40000000009 */
[----:B------:R1:W5:Y:S03]  /*23790*/  LDL.LU R9, [R1+0x4b4] ;  /* 0x0004b40001097983 */ /* 0x0003660000300800 */
[----:B------:R-:W-:Y:S02]  /*237a0*/  F2FP.BF16.F32.PACK_AB R7, RZ, R8 ;  /* 0x00000008ff07723e */ /* 0x000fe400000010ff */
[----:B------:R1:W5:Y:S02]  /*237b0*/  LDL.LU R8, [R1+0x4b0] ;  /* 0x0004b00001087983 */ /* 0x0003640000300800 */
[----:B------:R-:W-:Y:S02]  /*237c0*/  PRMT R6, R7, 0x7610, R6 ;  /* 0x0000761007067816 */ /* 0x000fe40000000006 */
[----:B------:R1:W5:Y:S01]  /*237d0*/  LDL.LU R7, [R1+0x4ac] ;  /* 0x0004ac0001077983 */ /* 0x0003620000300800 */
[----:B------:R-:W-:-:S02]  /*237e0*/  ISETP.GT.AND P0, PT, R0, 0x8, P2 ;  /* 0x000000080000780c */ /* 0x000fc40001704270 */
[----:B0-----:R-:W-:Y:S02]  /*237f0*/  PRMT R3, R6, 0x7610, R3 ;  /* 0x0000761006037816 */ /* 0x001fe40000000003 */
[----:B------:R1:W5:Y:S04]  /*23800*/  LDL.LU R6, [R1+0x4a8] ;  /* 0x0004a80001067983 */ /* 0x0003680000300800 */
[----:B--2---:R0:W-:Y:S04]  /*23810*/  @P1 STG.E.U16 desc[UR4][R4.64+0x40], R3 ;  /* 0x0000400304001986 */ /* 0x0041e8000c101504 */
[----:B0-----:R1:W5:Y:S04]  /*23820*/  LDL.LU.64 R4, [R1+0x4a0] ;  /* 0x0004a00001047983 */ /* 0x0013680000300a00 */
[----:B------:R1:W5:Y:S01]  /*23830*/  LDL.LU R3, [R1+0x49c] ;  /* 0x00049c0001037983 */ /* 0x0003620000300800 */
[----:B------:R-:W-:Y:S04]  /*23840*/  BSSY B1, `(.L_x_152) ;  /* 0x0000007000017945 */ /* 0x000fe80003800000 */
[----:B------:R-:W-:Y:S05]  /*23850*/  @!P0 BRA `(.L_x_153) ;  /* 0x0000000000148947 */ /* 0x000fea0003800000 */
[----:B-----5:R0:W-:Y:S04]  /*23860*/  STL.64 [R1+0x4a0], R2 ;  /* 0x0004a00201007387 */ /* 0x0201e80000100a00 */
[----:B0-----:R-:W2:Y:S01]  /*23870*/  LDL.64 R2, [R1+0x420] ;  /* 0x0004200001027983 */ /* 0x001ea20000100a00 */
[----:B------:R-:W-:-:S03]  /*23880*/  ULDC.64 UR4, c[0x0][0x208] ;  /* 0x0000820000047ab9 */ /* 0x000fc60000000a00 */
[----:B--2---:R0:W5:Y:S04]  /*23890*/  LDG.E.LTC128B.U16 R17, desc[UR4][R2.64+0x42] ;  /* 0x0000420402117981 */ /* 0x004168000c1e1520 */
[----:B------:R0:W5:Y:S02]  /*238a0*/  LDL.LU.64 R2, [R1+0x4a0] ;  /* 0x0004a00001027983 */ /* 0x0001640000300a00 */
.L_x_153:
[----:B------:R-:W-:Y:S05]  /*238b0*/  BSYNC B1 ;  /* 0x0000000000017941 */ /* 0x000fea0003800000 */
.L_x_152:
[----:B------:R-:W-:Y:S04]  /*238c0*/  STL [R1+0x4b4], R10 ;  /* 0x0004b40a01007387 */ /* 0x000fe80000100800 */
[----:B-----5:R2:W-:Y:S04]  /*238d0*/  STL [R1+0x4b0], R9 ;  /* 0x0004b00901007387 */ /* 0x0205e80000100800 */
[----:B--2---:R-:W2:Y:S04]  /*238e0*/  LDL.LU R9, [R1+0x32c] ;  /* 0x00032c0001097983 */ /* 0x004ea80000300800 */
[----:B------:R-:W-:Y:S04]  /*238f0*/  STL [R1+0x4ac], R8 ;  /* 0x0004ac0801007387 */ /* 0x000fe80000100800 */
[----:B------:R-:W-:Y:S04]  /*23900*/  STL [R1+0x4a8], R5 ;  /* 0x0004a80501007387 */ /* 0x000fe80000100800 */
[----:B------:R4:W-:Y:S04]  /*23910*/  STL.64 [R1+0x4a0], R6 ;  /* 0x0004a00601007387 */ /* 0x0009e80000100a00 */
[----:B----4-:R-:W4:Y:S01]  /*23920*/  LDL.64 R6, [R1+0x428] ;  /* 0x0004280001067983 */ /* 0x010f220000100a00 */
[----:B------:R-:W-:-:S03]  /*23930*/  SHF.L.U32 R10, R17, 0x10, RZ ;  /* 0x00000010110a7819 */ /* 0x000fc600000006ff */
[----:B------:R1:W-:Y:S02]  /*23940*/  STL [R1+0x49c], R4 ;  /* 0x00049c0401007387 */ /* 0x0003e40000100800 */
[----:B------:R-:W-:Y:S01]  /*23950*/  FMUL R10, R10, R16 ;  /* 0x000000100a0a7220 */ /* 0x000fe20000400000 */
[----:B------:R-:W-:-:S03]  /*23960*/  ULDC.64 UR4, c[0x0][0x208] ;  /* 0x0000820000047ab9 */ /* 0x000fc60000000a00 */
[----:B--2---:R-:W-:Y:S02]  /*23970*/  FFMA R9, R9, R2, R10 ;  /* 0x0000000209097223 */ /* 0x004fe4000000000a */
[----:B------:R2:W5:Y:S01]  /*23980*/  LDL.LU R10, [R1+0x4b4] ;  /* 0x0004b400010a7983 */ /* 0x0005620000300800 */
[----:B------:R-:W-:Y:S02]  /*23990*/  ISETP.GT.AND P1, PT, R3, 0x28, PT ;  /* 0x000000280300780c */ /* 0x000fe40003f24270 */
[----:B------:R-:W-:Y:S02]  /*239a0*/  F2FP.BF16.F32.PACK_AB R8, RZ, R9 ;  /* 0x00000009ff08723e */ /* 0x000fe400000010ff */
[----:B------:R2:W5:Y:S02]  /*239b0*/  LDL.LU R9, [R1+0x4b0] ;  /* 0x0004b00001097983 */ /* 0x0005640000300800 */
[----:B------:R-:W-:Y:S02]  /*239c0*/  PRMT R5, R8, 0x7610, R5 ;  /* 0x0000761008057816 */ /* 0x000fe40000000005 */
[----:B------:R2:W5:Y:S01]  /*239d0*/  LDL.LU R8, [R1+0x4ac] ;  /* 0x0004ac0001087983 */ /* 0x0005620000300800 */
[----:B------:R-:W-:-:S02]  /*239e0*/  ISETP.GT.AND P5, PT, R0, RZ, P1 ;  /* 0x000000ff0000720c */ /* 0x000fc40000fa4270 */
[----:B-1----:R-:W-:Y:S02]  /*239f0*/  PRMT R4, R5, 0x7610, R4 ;  /* 0x0000761005047816 */ /* 0x002fe40000000004 */
[----:B------:R2:W5:Y:S04]  /*23a00*/  LDL.LU R5, [R1+0x4a8] ;  /* 0x0004a80001057983 */ /* 0x0005680000300800 */
[----:B----4-:R1:W-:Y:S04]  /*23a10*/  @P0 STG.E.U16 desc[UR4][R6.64+0x42], R4 ;  /* 0x0000420406000986 */ /* 0x0103e8000c101504 */
[----:B-1----:R2:W5:Y:S04]  /*23a20*/  LDL.LU.64 R6, [R1+0x4a0] ;  /* 0x0004a00001067983 */ /* 0x0025680000300a00 */
[----:B------:R2:W5:Y:S01]  /*23a30*/  LDL.LU R4, [R1+0x49c] ;  /* 0x00049c0001047983 */ /* 0x0005620000300800 */
[----:B------:R-:W-:Y:S04]  /*23a40*/  BSSY B1, `(.L_x_154) ;  /* 0x0000007000017945 */ /* 0x000fe80003800000 */
[----:B------:R-:W-:Y:S05]  /*23a50*/  @!P5 BRA `(.L_x_155) ;  /* 0x000000000014d947 */ /* 0x000fea0003800000 */
[----:B------:R0:W-:Y:S04]  /*23a60*/  STL.64 [R1+0x4a0], R2 ;  /* 0x0004a00201007387 */ /* 0x0001e80000100a00 */
[----:B0-----:R-:W4:Y:S01]  /*23a70*/  LDL.64 R2, [R1+0x440] ;  /* 0x0004400001027983 */ /* 0x001f220000100a00 */
[----:B------:R-:W-:-:S03]  /*23a80*/  ULDC.64 UR4, c[0x0][0x208] ;  /* 0x0000820000047ab9 */ /* 0x000fc60000000a00 */
[----:B----4-:R1:W5:Y:S04]  /*23a90*/  LDG.E.LTC128B.U16 R17, desc[UR4][R2.64+0x50] ;  /* 0x0000500402117981 */ /* 0x010368000c1e1520 */
[----:B------:R1:W5:Y:S02]  /*23aa0*/  LDL.LU.64 R2, [R1+0x4a0] ;  /* 0x0004a00001027983 */ /* 0x0003640000300a00 */
.L_x_155:
[----:B------:R-:W-:Y:S05]  /*23ab0*/  BSYNC B1 ;  /* 0x0000000000017941 */ /* 0x000fea0003800000 */
.L_x_154:
[----:B-----5:R-:W-:Y:S04]  /*23ac0*/  STL [R1+0x4ac], R10 ;  /* 0x0004ac0a01007387 */ /* 0x020fe80000100800 */
[----:B------:R4:W-:Y:S04]  /*23ad0*/  STL [R1+0x4a8], R7 ;  /* 0x0004a80701007387 */ /* 0x0009e80000100800 */
[----:B----4-:R-:W4:Y:S01]  /*23ae0*/  LDL.LU R7, [R1+0x330] ;  /* 0x0003300001077983 */ /* 0x010f220000300800 */
[----:B------:R-:W-:-:S03]  /*23af0*/  IMAD.U32 R10, R17, 0x10000, RZ ;  /* 0x00010000110a7824 */ /* 0x000fc600078e00ff */
[----:B------:R0:W-:Y:S01]  /*23b00*/  STL [R1+0x4a4], R6 ;  /* 0x0004a40601007387 */ /* 0x0001e20000100800 */
[----:B------:R-:W-:-:S03]  /*23b10*/  FMUL R10, R10, R16 ;  /* 0x000000100a0a7220 */ /* 0x000fc60000400000 */
[----:B------:R2:W-:Y:S04]  /*23b20*/  STL [R1+0x4a0], R5 ;  /* 0x0004a00501007387 */ /* 0x0005e80000100800 */
[----:B------:R3:W-:Y:S01]  /*23b30*/  STL [R1+0x49c], R4 ;  /* 0x00049c0401007387 */ /* 0x0007e20000100800 */
[----:B------:R-:W-:Y:S01]  /*23b40*/  ULDC.64 UR4, c[0x0][0x208] ;  /* 0x0000820000047ab9 */ /* 0x000fe20000000a00 */
[----:B----4-:R-:W-:Y:S02]  /*23b50*/  FFMA R7, R7, R2, R10 ;  /* 0x0000000207077223 */ /* 0x010fe4000000000a */
[----:B------:R4:W5:Y:S01]  /*23b60*/  LDL.LU R10, [R1+0x4ac] ;  /* 0x0004ac00010a7983 */ /* 0x0009620000300800 */
[----:B------:R-:W-:Y:S02]  /*23b70*/  ISETP.GT.AND P0, PT, R3, 0x29, PT ;  /* 0x000000290300780c */ /* 0x000fe40003f04270 */
[----:B0-----:R-:W-:-:S02]  /*23b80*/  F2FP.BF16.F32.PACK_AB R6, RZ, R7 ;  /* 0x00000007ff06723e */ /* 0x001fc400000010ff */
[----:B------:R4:W5:Y:S02]  /*23b90*/  LDL.LU R7, [R1+0x4a8] ;  /* 0x0004a80001077983 */ /* 0x0009640000300800 */
[----:B--2---:R-:W-:Y:S02]  /*23ba0*/  PRMT R5, R6, 0x7610, R5 ;  /* 0x0000761006057816 */ /* 0x004fe40000000005 */
        /* <DEDUP_REMOVED lines=9> */
[----:B-1----:R-:W2:Y:S01]  /*23c40*/  LDL.64 R2, [R1+0x440] ;  /* 0x0004400001027983 */ /* 0x002ea20000100a00 */
[----:B------:R-:W-:-:S03]  /*23c50*/  ULDC.64 UR4, c[0x0][0x208] ;  /* 0x0000820000047ab9 */ /* 0x000fc60000000a00 */
[----:B--2---:R0:W5:Y:S04]  /*23c60*/  LDG.E.LTC128B.U16 R17, desc[UR4][R2.64+0x52] ;  /* 0x0000520402117981 */ /* 0x004168000c1e1520 */
[----:B------:R0:W5:Y:S02]  /*23c70*/  LDL.LU.64 R2, [R1+0x4a0] ;  /* 0x0004a00001027983 */ /* 0x0001640000300a00 */
.L_x_157:
[----:B------:R-:W-:Y:S05]  /*23c80*/  BSYNC B1 ;  /* 0x0000000000017941 */ /* 0x000fea0003800000 */
.L_x_156:
        /* <DEDUP_REMOVED lines=11> */
[----:B---3--:R-:W-:-:S02]  /*23d40*/  F2FP.BF16.F32.PACK_AB R5, RZ, R6 ;  /* 0x00000006ff05723e */ /* 0x008fc400000010ff */
[----:B------:R2:W5:Y:S02]  /*23d50*/  LDL.LU R6, [R1+0x4a8] ;  /* 0x0004a80001067983 */ /* 0x0005640000300800 */
[----:B-1----:R-:W-:Y:S02]  /*23d60*/  PRMT R4, R5, 0x7610, R4 ;  /* 0x0000761005047816 */ /* 0x002fe40000000004 */
[----:B------:R2:W5:Y:S01]  /*23d70*/  LDL.LU R5, [R1+0x4a4] ;  /* 0x0004a40001057983 */ /* 0x0005620000300800 */
[----:B------:R-:W-:Y:S02]  /*23d80*/  ISETP.GT.AND P5, PT, R0, 0x8, P1 ;  /* 0x000000080000780c */ /* 0x000fe40000fa4270 */
[----:B0-----:R-:W-:Y:S02]  /*23d90*/  PRMT R3, R4, 0x7610, R3 ;  /* 0x0000761004037816 */ /* 0x001fe40000000003 */
[----:B------:R2:W5:Y:S04]  /*23da0*/  LDL.LU R4, [R1+0x4a0] ;  /* 0x0004a00001047983 */ /* 0x0005680000300800 */
[----:B------:R0:W-:Y:S04]  /*23db0*/  @P4 STG.E.U16 desc[UR4][R8.64+0x52], R3 ;  /* 0x0000520308004986 */ /* 0x0001e8000c101504 */
[----:B0-----:R2:W5:Y:S01]  /*23dc0*/  LDL.LU R3, [R1+0x49c] ;  /* 0x00049c0001037983 */ /* 0x0015620000300800 */
[----:B------:R-:W-:Y:S04]  /*23dd0*/  BSSY B1, `(.L_x_158) ;  /* 0x0000007000017945 */ /* 0x000fe80003800000 */
[----:B------:R-:W-:Y:S05]  /*23de0*/  @!P5 BRA `(.L_x_159) ;  /* 0x000000000014d947 */ /* 0x000fea0003800000 */
[----:B-----5:R0:W-:Y:S04]  /*23df0*/  STL.64 [R1+0x4a0], R2 ;  /* 0x0004a00201007387 */ /* 0x0201e80000100a00 */
[----:B0-----:R-:W3:Y:S01]  /*23e00*/  LDL.64 R2, [R1+0x420] ;  /* 0x0004200001027983 */ /* 0x001ee20000100a00 */
[----:B------:R-:W-:-:S03]  /*23e10*/  ULDC.64 UR4, c[0x0][0x208] ;  /* 0x0000820000047ab9 */ /* 0x000fc60000000a00 */
[----:B---3--:R0:W5:Y:S04]  /*23e20*/  LDG.E.LTC128B.U16 R17, desc[UR4][R2.64+0x50] ;  /* 0x0000500402117981 */ /* 0x008168000c1e1520 */
[----:B------:R0:W5:Y:S02]  /*23e30*/  LDL.LU.64 R2, [R1+0x4a0] ;  /* 0x0004a00001027983 */ /* 0x0001640000300a00 */
.L_x_159:
[----:B------:R-:W-:Y:S05]  /*23e40*/  BSYNC B1 ;  /* 0x0000000000017941 */ /* 0x000fea0003800000 */
.L_x_158:
[----:B------:R-:W-:Y:S04]  /*23e50*/  STL [R1+0x4b4], R9 ;  /* 0x0004b40901007387 */ /* 0x000fe80000100800 */
[----:B------:R1:W-:Y:S04]  /*23e60*/  STL [R1+0x4b0], R8 ;  /* 0x0004b00801007387 */ /* 0x0003e80000100800 */
[----:B-1----:R-:W3:Y:S04]  /*23e70*/  LDL.LU R8, [R1+0x338] ;  /* 0x0003380001087983 */ /* 0x002ee80000300800 */
        /* <DEDUP_REMOVED lines=8> */
[----:B---3--:R-:W-:Y:S02]  /*23f00*/  FFMA R8, R8, R2, R9 ;  /* 0x0000000208087223 */ /* 0x008fe40000000009 */
        /* <DEDUP_REMOVED lines=18> */
.L_x_161:
[----:B------:R-:W-:Y:S05]  /*24030*/  BSYNC B1 ;  /* 0x0000000000017941 */ /* 0x000fea0003800000 */
.L_x_160:
[----:B-----5:R-:W-:Y:S04]  /*24040*/  STL [R1+0x4b4], R9 ;  /* 0x0004b40901007387 */ /* 0x020fe80000100800 */
[----:B------:R2:W-:Y:S04]  /*24050*/  STL [R1+0x4b0], R8 ;  /* 0x0004b00801007387 */ /* 0x0005e80000100800 */
[----:B--2---:R-:W2:Y:S04]  /*24060*/  LDL.LU R8, [R1+0x33c] ;  /* 0x00033c0001087983 */ /* 0x004ea80000300800 */
[----:B------:R-:W-:Y:S04]  /*24070*/  STL [R1+0x4ac], R7 ;  /* 0x0004ac0701007387 */ /* 0x000fe80000100800 */
[----:B------:R-:W-:Y:S04]  /*24080*/  STL [R1+0x4a8], R6 ;  /* 0x0004a80601007387 */ /* 0x000fe80000100800 */
[----:B------:R3:W-:Y:S04]  /*24090*/  STL.64 [R1+0x4a0], R4 ;  /* 0x0004a00401007387 */ /* 0x0007e80000100a00 */
[----:B---3--:R-:W3:Y:S01]  /*240a0*/  LDL.64 R4, [R1+0x428] ;  /* 0x0004280001047983 */ /* 0x008ee20000100a00 */
[----:B------:R-:W-:-:S03]  /*240b0*/  IMAD.U32 R9, R17, 0x10000, RZ ;  /* 0x0001000011097824 */ /* 0x000fc600078e00ff */
[----:B------:R0:W-:Y:S01]  /*240c0*/  STL [R1+0x49c], R3 ;  /* 0x00049c0301007387 */ /* 0x0001e20000100800 */
[----:B------:R-:W-:Y:S01]  /*240d0*/  FMUL R9, R9, R16 ;  /* 0x0000001009097220 */ /* 0x000fe20000400000 */
[----:B------:R-:W-:-:S03]  /*240e0*/  ULDC.64 UR4, c[0x0][0x208] ;  /* 0x0000820000047ab9 */ /* 0x000fc60000000a00 */
[----:B--2---:R-:W-:Y:S02]  /*240f0*/  FFMA R8, R8, R2, R9 ;  /* 0x0000000208087223 */ /* 0x004fe40000000009 */
        /* <DEDUP_REMOVED lines=8> */
[----:B---3--:R0:W-:Y:S04]  /*24180*/  @P4 STG.E.U16 desc[UR4][R4.64+0x52], R3 ;  /* 0x0000520304004986 */ /* 0x0081e8000c101504 */
[----:B0-----:R2:W5:Y:S04]  /*24190*/  LDL.LU.64 R4, [R1+0x4a0] ;  /* 0x0004a00001047983 */ /* 0x0015680000300a00 */
[----:B------:R2:W5:Y:S01]  /*241a0*/  LDL.LU R3, [R1+0x49c] ;  /* 0x00049c0001037983 */ /* 0x0005620000300800 */
[----:B------:R-:W-:Y:S04]  /*241b0*/  BSSY B1, `(.L_x_162) ;  /* 0x0000004000017945 */ /* 0x000fe80003800000 */
[----:B------:R-:W-:Y:S05]  /*241c0*/  @!P5 BRA `(.L_x_163) ;  /* 0x000000000008d947 */ /* 0x000fea0003800000 */
[----:B------:R-:W-:Y:S02]  /*241d0*/  ULDC.64 UR4, c[0x0][0x208] ;  /* 0x0000820000047ab9 */ /* 0x000fe40000000a00 */
[----:B------:R0:W5:Y:S03]  /*241e0*/  LDG.E.LTC128B.U16 R17, desc[UR4][R234.64+0x40] ;  /* 0x00004004ea117981 */ /* 0x000166000c1e1520 */
.L_x_163:
[----:B------:R-:W-:Y:S05]  /*241f0*/  BSYNC B1 ;  /* 0x0000000000017941 */ /* 0x000fea0003800000 */
.L_x_162:
        /* <DEDUP_REMOVED lines=11> */
[----:B-1----:R-:W-:-:S02]  /*242b0*/  F2FP.BF16.F32.PACK_AB R5, RZ, R6 ;  /* 0x00000006ff05723e */ /* 0x002fc400000010ff */
[----:B------:R3:W5:Y:S02]  /*242c0*/  LDL.LU R6, [R1+0x4a8] ;  /* 0x0004a80001067983 */ /* 0x0007640000300800 */
[----:B--2---:R-:W-:Y:S02]  /*242d0*/  PRMT R4, R5, 0x7610, R4 ;  /* 0x0000761005047816 */ /* 0x004fe40000000004 */
[----:B------:R3:W5:Y:S01]  /*242e0*/  LDL.LU R5, [R1+0x4a4] ;  /* 0x0004a40001057983 */ /* 0x0007620000300800 */
[----:B------:R-:W-:Y:S02]  /*242f0*/  ISETP.GT.AND P4, PT, R0, 0x80, P2 ;  /* 0x000000800000780c */ /* 0x000fe40001784270 */
[----:B----4-:R-:W-:Y:S02]  /*24300*/  PRMT R3, R4, 0x7610, R3 ;  /* 0x0000761004037816 */ /* 0x010fe40000000003 */
[----:B------:R3:W5:Y:S04]  /*24310*/  LDL.LU R4, [R1+0x4a0] ;  /* 0x0004a00001047983 */ /* 0x0007680000300800 */
[----:B------:R1:W-:Y:S04]  /*24320*/  @P5 STG.E.U16 desc[UR4][R12.64+0x40], R3 ;  /* 0x000040030c005986 */ /* 0x0003e8000c101504 */
[----:B-1----:R3:W5:Y:S01]  /*24330*/  LDL.LU R3, [R1+0x49c] ;  /* 0x00049c0001037983 */ /* 0x0027620000300800 */
[----:B------:R-:W-:Y:S04]  /*24340*/  BSSY B1, `(.L_x_164) ;  /* 0x0000004000017945 */ /* 0x000fe80003800000 */
[----:B------:R-:W-:Y:S05]  /*24350*/  @!P4 BRA `(.L_x_165) ;  /* 0x000000000008c947 */ /* 0x000fea0003800000 */
[----:B------:R-:W-:Y:S02]  /*24360*/  ULDC.64 UR4, c[0x0][0x208] ;  /* 0x0000820000047ab9 */ /* 0x000fe40000000a00 */
[----:B------:R1:W5:Y:S03]  /*24370*/  LDG.E.LTC128B.U16 R17, desc[UR4][R234.64+0x42] ;  /* 0x00004204ea117981 */ /* 0x000366000c1e1520 */
.L_x_165:
[----:B------:R-:W-:Y:S05]  /*24380*/  BSYNC B1 ;  /* 0x0000000000017941 */ /* 0x000fea0003800000 */
.L_x_164:
        /* <DEDUP_REMOVED lines=24> */
.L_x_167:
[----:B------:R-:W-:Y:S05]  /*24510*/  BSYNC B1 ;  /* 0x0000000000017941 */ /* 0x000fea0003800000 */
.L_x_166:
[----:B------:R-:W-:Y:S04]  /*24520*/  STL [R1+0x4b4], R9 ;  /* 0x0004b40901007387 */ /* 0x000fe80000100800 */
[----:B------:R3:W-:Y:S04]  /*24530*/  STL [R1+0x4b0], R8 ;  /* 0x0004b00801007387 */ /* 0x0007e80000100800 */
[----:B---3--:R-:W3:Y:S04]  /*24540*/  LDL.LU R8, [R1+0x308] ;  /* 0x0003080001087983 */ /* 0x008ee80000300800 */
[----:B-----5:R-:W-:Y:S04]  /*24550*/  STL [R1+0x4ac], R7 ;  /* 0x0004ac0701007387 */ /* 0x020fe80000100800 */
[----:B------:R-:W-:Y:S04]  /*24560*/  STL [R1+0x4a8], R6 ;  /* 0x0004a80601007387 */ /* 0x000fe80000100800 */
[----:B------:R4:W-:Y:S04]  /*24570*/  STL.64 [R1+0x4a0], R4 ;  /* 0x0004a00401007387 */ /* 0x0009e80000100a00 */
[----:B----4-:R-:W4:Y:S01]  /*24580*/  LDL.64 R4, [R1+0x400] ;  /* 0x0004000001047983 */ /* 0x010f220000100a00 */
        /* <DEDUP_REMOVED lines=11> */
[----:B-1----:R-:W-:Y:S02]  /*24640*/  PRMT R3, R6, 0x7610, R3 ;  /* 0x0000761006037816 */ /* 0x002fe40000000003 */
[----:B------:R3:W5:Y:S04]  /*24650*/  LDL.LU R6, [R1+0x4a8] ;  /* 0x0004a80001067983 */ /* 0x0007680000300800 */
[----:B----4-:R1:W-:Y:S04]  /*24660*/  @P5 STG.E.U16 desc[UR4][R4.64+0x40], R3 ;  /* 0x0000400304005986 */ /* 0x0103e8000c101504 */
[----:B-1----:R3:W5:Y:S04]  /*24670*/  LDL.LU.64 R4, [R1+0x4a0] ;  /* 0x0004a00001047983 */ /* 0x0027680000300a00 */
[----:B------:R3:W5:Y:S01]  /*24680*/  LDL.LU R3, [R1+0x49c] ;  /* 0x00049c0001037983 */ /* 0x0007620000300800 */
[----:B------:R-:W-:Y:S04]  /*24690*/  BSSY B1, `(.L_x_168) ;  /* 0x0000004000017945 */ /* 0x000fe80003800000 */
[----:B------:R-:W-:Y:S05]  /*246a0*/  @!P4 BRA `(.L_x_169) ;  /* 0x000000000008c947 */ /* 0x000fea0003800000 */
[----:B------:R-:W-:Y:S02]  /*246b0*/  ULDC.64 UR4, c[0x0][0x208] ;  /* 0x0000820000047ab9 */ /* 0x000fe40000000a00 */
[----:B------:R1:W5:Y:S03]  /*246c0*/  LDG.E.LTC128B.U16 R17, desc[UR4][R232.64+0x42] ;  /* 0x00004204e8117981 */ /* 0x000366000c1e1520 */
.L_x_169:
[----:B------:R-:W-:Y:S05]  /*246d0*/  BSYNC B1 ;  /* 0x0000000000017941 */ /* 0x000fea0003800000 */
.L_x_168:
[----:B-----5:R-:W-:Y:S04]  /*246e0*/  STL [R1+0x4b4], R9 ;  /* 0x0004b40901007387 */ /* 0x020fe80000100800 */
[----:B------:R4:W-:Y:S04]  /*246f0*/  STL [R1+0x4b0], R8 ;  /* 0x0004b00801007387 */ /* 0x0009e80000100800 */
[----:B----4-:R-:W4:Y:S04]  /*24700*/  LDL.LU R8, [R1+0x30c] ;  /* 0x00030c0001087983 */ /* 0x010f280000300800 */
[----:B------:R-:W-:Y:S04]  /*24710*/  STL [R1+0x4ac], R7 ;  /* 0x0004ac0701007387 */ /* 0x000fe80000100800 */
[----:B------:R-:W-:Y:S04]  /*24720*/  STL [R1+0x4a8], R6 ;  /* 0x0004a80601007387 */ /* 0x000fe80000100800 */
[----:B------:R0:W-:Y:S04]  /*24730*/  STL.64 [R1+0x4a0], R4 ;  /* 0x0004a00401007387 */ /* 0x0001e80000100a00 */
[----:B0-----:R-:W2:Y:S01]  /*24740*/  LDL.64 R4, [R1+0x400] ;  /* 0x0004000001047983 */ /* 0x001ea20000100a00 */
        /* <DEDUP_REMOVED lines=18> */
[----:B------:R-:W-:Y:S02]  /*24870*/  ULDC.64 UR4, c[0x0][0x208] ;  /* 0x0000820000047ab9 */ /* 0x000fe40000000a00 */
[----:B------:R0:W5:Y:S03]  /*24880*/  LDG.E.LTC128B.U16 R17, desc[UR4][R234.64+0x50] ;  /* 0x00005004ea117981 */ /* 0x000166000c1e1520 */
.L_x_171:
[----:B------:R-:W-:Y:S05]  /*24890*/  BSYNC B1 ;  /* 0x0000000000017941 */ /* 0x000fea0003800000 */
.L_x_170:
        /* <DEDUP_REMOVED lines=11> */
[----:B-1----:R-:W-:-:S02]  /*24950*/  F2FP.BF16.F32.PACK_AB R5, RZ, R6 ;  /* 0x00000006ff05723e */ /* 0x002fc400000010ff */
[----:B------:R2:W5:Y:S02]  /*24960*/  LDL.LU R6, [R1+0x4a8] ;  /* 0x0004a80001067983 */ /* 0x0005640000300800 */
[----:B---3--:R-:W-:Y:S02]  /*24970*/  PRMT R4, R5, 0x7610, R4 ;  /* 0x0000761005047816 */ /* 0x008fe40000000004 */
        /* <DEDUP_REMOVED lines=10> */
.L_x_173:
[----:B------:R-:W-:Y:S05]  /*24a20*/  BSYNC B1 ;  /* 0x0000000000017941 */ /* 0x000fea0003800000 */
.L_x_172:
        /* <DEDUP_REMOVED lines=13> */
[----:B0-----:R-:W-:Y:S02]  /*24b00*/  PRMT R4, R5, 0x7610, R4 ;  /* 0x0000761005047816 */ /* 0x001fe40000000004 */
[----:B------:R3:W5:Y:S01]  /*24b10*/  LDL.LU R5, [R1+0x4a4] ;  /* 0x0004a40001057983 */ /* 0x0007620000300800 */
[----:B------:R-:W-:Y:S02]  /*24b20*/  ISETP.GT.AND P5, PT, R0, 0x88, P1 ;  /* 0x000000880000780c */ /* 0x000fe40000fa4270 */
[----:B--2---:R-:W-:Y:S02]  /*24b30*/  PRMT R3, R4, 0x7610, R3 ;  /* 0x0000761004037816 */ /* 0x004fe40000000003 */
[----:B------:R3:W5:Y:S04]  /*24b40*/  LDL.LU R4, [R1+0x4a0] ;  /* 0x0004a00001047983 */ /* 0x0007680000300800 */
[----:B------:R0:W-:Y:S04]  /*24b50*/  @P4 STG.E.U16 desc[UR4][R12.64+0x52], R3 ;  /* 0x000052030c004986 */ /* 0x0001e8000c101504 */
[----:B0-----:R3:W5:Y:S01]  /*24b60*/  LDL.LU R3, [R1+0x49c] ;  /* 0x00049c0001037983 */ /* 0x0017620000300800 */
[----:B------:R-:W-:Y:S04]  /*24b70*/  BSSY B1, `(.L_x_174) ;  /* 0x0000004000017945 */ /* 0x000fe80003800000 */
[----:B------:R-:W-:Y:S05]  /*24b80*/  @!P5 BRA `(.L_x_175) ;  /* 0x000000000008d947 */ /* 0x000fea0003800000 */
[----:B------:R-:W-:Y:S02]  /*24b90*/  ULDC.64 UR4, c[0x0][0x208] ;  /* 0x0000820000047ab9 */ /* 0x000fe40000000a00 */
[----:B------:R0:W5:Y:S03]  /*24ba0*/  LDG.E.LTC128B.U16 R17, desc[UR4][R232.64+0x50] ;  /* 0x00005004e8117981 */ /* 0x000166000c1e1520 */
.L_x_175:
[----:B------:R-:W-:Y:S05]  /*24bb0*/  BSYNC B1 ;  /* 0x0000000000017941 */ /* 0x000fea0003800000 */
.L_x_174:
[----:B------:R-:W-:Y:S04]  /*24bc0*/  STL [R1+0x4b4], R9 ;  /* 0x0004b40901007387 */ /* 0x000fe80000100800 */
[----:B------:R2:W-:Y:S04]  /*24bd0*/  STL [R1+0x4b0], R8 ;  /* 0x0004b00801007387 */ /* 0x0005e80000100800 */
[----:B--2---:R-:W2:Y:S04]  /*24be0*/  LDL.LU R8, [R1+0x318] ;  /* 0x0003180001087983 */ /* 0x004ea80000300800 */
        /* <DEDUP_REMOVED lines=24> */
.L_x_177:
[----:B------:R-:W-:Y:S05]  /*24d70*/  BSYNC B1 ;  /* 0x0000000000017941 */ /* 0x000fea0003800000 */
.L_x_176:
        /* <DEDUP_REMOVED lines=27> */
.L_x_179:
[----:B------:R-:W-:Y:S05]  /*24f30*/  BSYNC B1 ;  /* 0x0000000000017941 */ /* 0x000fea0003800000 */
.L_x_178:
[----:B-----5:R-:W-:Y:S04]  /*24f40*/  STL [R1+0x4ac], R9 ;  /* 0x0004ac0901007387 */ /* 0x020fe80000100800 */
[----:B------:R2:W-:Y:S04]  /*24f50*/  STL [R1+0x4a8], R8 ;  /* 0x0004a80801007387 */ /* 0x0005e80000100800 */
[----:B--2---:R-:W2:Y:S01]  /*24f60*/  LDL.LU R8, [R1+0x2e0] ;  /* 0x0002e00001087983 */ /* 0x004ea20000300800 */
[----:B------:R-:W-:-:S03]  /*24f70*/  SHF.L.U32 R9, R17, 0x10, RZ ;  /* 0x0000001011097819 */ /* 0x000fc600000006ff */
[----:B------:R1:W-:Y:S02]  /*24f80*/  STL [R1+0x4a4], R7 ;  /* 0x0004a40701007387 */ /* 0x0003e40000100800 */
[----:B------:R-:W-:Y:S02]  /*24f90*/  FMUL R9, R9, R16 ;  /* 0x0000001009097220 */ /* 0x000fe40000400000 */
[----:B------:R3:W-:Y:S04]  /*24fa0*/  STL [R1+0x4a0], R6 ;  /* 0x0004a00601007387 */ /* 0x0007e80000100800 */
[----:B------:R4:W-:Y:S01]  /*24fb0*/  STL [R1+0x49c], R3 ;  /* 0x00049c0301007387 */ /* 0x0009e20000100800 */
[----:B------:R-:W-:Y:S01]  /*24fc0*/  ULDC.64 UR4, c[0x0][0x208] ;  /* 0x0000820000047ab9 */ /* 0x000fe20000000a00 */
[----:B--2---:R-:W-:-:S02]  /*24fd0*/  FFMA R8, R8, R2, R9 ;  /* 0x0000000208087223 */ /* 0x004fc40000000009 */
[----:B------:R2:W5:Y:S03]  /*24fe0*/  LDL.LU R9, [R1+0x4ac] ;  /* 0x0004ac0001097983 */ /* 0x0005660000300800 */
[----:B-1----:R-:W-:Y:S02]  /*24ff0*/  F2FP.BF16.F32.PACK_AB R7, RZ, R8 ;  /* 0x00000008ff07723e */ /* 0x002fe400000010ff */
[----:B------:R2:W5:Y:S02]  /*25000*/  LDL.LU R8, [R1+0x4a8] ;  /* 0x0004a80001087983 */ /* 0x0005640000300800 */
[----:B---3--:R-:W-:Y:S02]  /*25010*/  PRMT R6, R7, 0x7610, R6 ;  /* 0x0000761007067816 */ /* 0x008fe40000000006 */
[----:B------:R2:W5:Y:S01]  /*25020*/  LDL.LU R7, [R1+0x4a4] ;  /* 0x0004a40001077983 */ /* 0x0005620000300800 */
[----:B------:R-:W-:-:S02]  /*25030*/  ISETP.GT.AND P4, PT, R0, 0x100, P2 ;  /* 0x000001000000780c */ /* 0x000fc40001784270 */
        /* <DEDUP_REMOVED lines=8> */
.L_x_181:
[----:B------:R-:W-:Y:S05]  /*250c0*/  BSYNC B1 ;  /* 0x0000000000017941 */ /* 0x000fea0003800000 */
.L_x_180:
        /* <DEDUP_REMOVED lines=24> */
.L_x_183:
[----:B------:R-:W-:Y:S05]  /*25250*/  BSYNC B1 ;  /* 0x0000000000017941 */ /* 0x000fea0003800000 */
.L_x_182:
        /* <DEDUP_REMOVED lines=13> */
[----:B-1----:R-:W-:Y:S02]  /*25330*/  PRMT R4, R5, 0x7610, R4 ;  /* 0x0000761005047816 */ /* 0x002fe40000000004 */
[----:B------:R2:W5:Y:S01]  /*25340*/  LDL.LU R5, [R1+0x4a4] ;  /* 0x0004a40001057983 */ /* 0x0005620000300800 */
[----:B------:R-:W-:Y:S02]  /*25350*/  ISETP.GT.AND P4, PT, R0, 0x108, P2 ;  /* 0x000001080000780c */ /* 0x000fe40001784270 */
[----:B---3--:R-:W-:Y:S02]  /*25360*/  PRMT R3, R4, 0x7610, R3 ;  /* 0x0000761004037816 */ /* 0x008fe40000000003 */
[----:B------:R2:W5:Y:S04]  /*25370*/  LDL.LU R4, [R1+0x4a0] ;  /* 0x0004a00001047983 */ /* 0x0005680000300800 */
[----:B------:R1:W-:Y:S04]  /*25380*/  @P5 STG.E.U16 desc[UR4][R236.64+0x40], R3 ;  /* 0x00004003ec005986 */ /* 0x0003e8000c101504 */
[----:B-1----:R2:W5:Y:S01]  /*25390*/  LDL.LU R3, [R1+0x49c] ;  /* 0x00049c0001037983 */ /* 0x0025620000300800 */
[----:B------:R-:W-:Y:S04]  /*253a0*/  BSSY B1, `(.L_x_184) ;  /* 0x0000004000017945 */ /* 0x000fe80003800000 */
[----:B------:R-:W-:Y:S05]  /*253b0*/  @!P4 BRA `(.L_x_185) ;  /* 0x000000000008c947 */ /* 0x000fea0003800000 */
[----:B------:R-:W-:Y:S02]  /*253c0*/  ULDC.64 UR4, c[0x0][0x208] ;  /* 0x0000820000047ab9 */ /* 0x000fe40000000a00 */
[----:B------:R1:W5:Y:S03]  /*253d0*/  LDG.E.LTC128B.U16 R17, desc[UR4][R18.64+0x42] ;  /* 0x0000420412117981 */ /* 0x000366000c1e1520 */
.L_x_185:
[----:B------:R-:W-:Y:S05]  /*253e0*/  BSYNC B1 ;  /* 0x0000000000017941 */ /* 0x000fea0003800000 */
.L_x_184:
        /* <DEDUP_REMOVED lines=24> */
.L_x_187:
[----:B------:R-:W-:Y:S05]  /*25570*/  BSYNC B1 ;  /* 0x0000000000017941 */ /* 0x000fea0003800000 */
.L_x_186:
[----:B------:R-:W-:Y:S04]  /*25580*/  STL [R1+0x4ac], R9 ;  /* 0x0004ac0901007387 */ /* 0x000fe80000100800 */
[----:B------:R2:W-:Y:S04]  /*25590*/  STL [R1+0x4a8], R8 ;  /* 0x0004a80801007387 */ /* 0x0005e80000100800 */
[----:B--2---:R-:W2:Y:S01]  /*255a0*/  LDL.LU R8, [R1+0x2f0] ;  /* 0x0002f00001087983 */ /* 0x004ea20000300800 */
[----:B-----5:R-:W-:-:S03]  /*255b0*/  IMAD.U32 R9, R17, 0x10000, RZ ;  /* 0x0001000011097824 */ /* 0x020fc600078e00ff */
        /* <DEDUP_REMOVED lines=20> */
.L_x_189:
[----:B------:R-:W-:Y:S05]  /*25700*/  BSYNC B1 ;  /* 0x0000000000017941 */ /* 0x000fea0003800000 */
.L_x_188:
        /* <DEDUP_REMOVED lines=24> */
.L_x_191:
[----:B------:R-:W-:Y:S05]  /*25890*/  BSYNC B1 ;  /* 0x0000000000017941 */ /* 0x000fea0003800000 */
.L_x_190:
        /* <DEDUP_REMOVED lines=24> */
.L_x_193:
[----:B------:R-:W-:Y:S05]  /*25a20*/  BSYNC B1 ;  /* 0x0000000000017941 */ /* 0x000fea0003800000 */
.L_x_192:
        /* <DEDUP_REMOVED lines=24> */
.L_x_195:
[----:B------:R-:W-:Y:S05]  /*25bb0*/  BSYNC B1 ;  /* 0x0000000000017941 */ /* 0x000fea0003800000 */
.L_x_194:
        /* <DEDUP_REMOVED lines=24> */
.L_x_197:
[----:B------:R-:W-:Y:S05]  /*25d40*/  BSYNC B1 ;  /* 0x0000000000017941 */ /* 0x000fea0003800000 */
.L_x_196:
        /* <DEDUP_REMOVED lines=24> */
.L_x_199:
[----:B------:R-:W-:Y:S05]  /*25ed0*/  BSYNC B1 ;  /* 0x0000000000017941 */ /* 0x000fea0003800000 */
.L_x_198:
        /* <DEDUP_REMOVED lines=24> */
.L_x_201:
[----:B------:R-:W-:Y:S05]  /*26060*/  BSYNC B1 ;  /* 0x0000000000017941 */ /* 0x000fea0003800000 */
.L_x_200:
        /* <DEDUP_REMOVED lines=24> */
.L_x_203:
[----:B------:R-:W-:Y:S05]  /*261f0*/  BSYNC B1 ;  /* 0x0000000000017941 */ /* 0x000fea0003800000 */
.L_x_202:
        /* <DEDUP_REMOVED lines=24> */
.L_x_205:
[----:B------:R-:W-:Y:S05]  /*26380*/  BSYNC B1 ;  /* 0x0000000000017941 */ /* 0x000fea0003800000 */
.L_x_204:
[----:B-----5:R-:W-:Y:S04]  /*26390*/  STL [R1+0x4ac], R9 ;  /* 0x0004ac0901007387 */ /* 0x020fe80000100800 */
[----:B------:R3:W-:Y:S04]  /*263a0*/  STL [R1+0x4a8], R8 ;  /* 0x0004a80801007387 */ /* 0x0007e80000100800 */
[----:B---3--:R-:W3:Y:S01]  /*263b0*/  LDL.LU R8, [R1+0x2d4] ;  /* 0x0002d40001087983 */ /* 0x008ee20000300800 */
[----:B------:R-:W-:-:S03]  /*263c0*/  SHF.L.U32 R9, R17, 0x10, RZ ;  /* 0x0000001011097819 */ /* 0x000fc600000006ff */
[----:B------:R4:W-:Y:S02]  /*263d0*/  STL [R1+0x4a4], R5 ;  /* 0x0004a40501007387 */ /* 0x0009e40000100800 */
[----:B------:R-:W-:Y:S02]  /*263e0*/  FMUL R9, R9, R16 ;  /* 0x0000001009097220 */ /* 0x000fe40000400000 */
[----:B------:R0:W-:Y:S04]  /*263f0*/  STL [R1+0x4a0], R4 ;  /* 0x0004a00401007387 */ /* 0x0001e80000100800 */
[----:B------:R2:W-:Y:S01]  /*26400*/  STL [R1+0x49c], R3 ;  /* 0x00049c0301007387 */ /* 0x0005e20000100800 */
[----:B------:R-:W-:Y:S01]  /*26410*/  ULDC.64 UR4, c[0x0][0x208] ;  /* 0x0000820000047ab9 */ /* 0x000fe20000000a00 */
[----:B---3--:R-:W-:-:S02]  /*26420*/  FFMA R8, R8, R2, R9 ;  /* 0x0000000208087223 */ /* 0x008fc40000000009 */
[----:B------:R3:W5:Y:S03]  /*26430*/  LDL.LU R9, [R1+0x4ac] ;  /* 0x0004ac0001097983 */ /* 0x0007660000300800 */
[----:B----4-:R-:W-:Y:S02]  /*26440*/  F2FP.BF16.F32.PACK_AB R5, RZ, R8 ;  /* 0x00000008ff05723e */ /* 0x010fe400000010ff */
[----:B------:R3:W5:Y:S02]  /*26450*/  LDL.LU R8, [R1+0x4a8] ;  /* 0x0004a80001087983 */ /* 0x0007640000300800 */
[----:B0-----:R-:W-:Y:S02]  /*26460*/  PRMT R4, R5, 0x7610, R4 ;  /* 0x0000761005047816 */ /* 0x001fe40000000004 */
[----:B------:R3:W5:Y:S01]  /*26470*/  LDL.LU R5, [R1+0x4a4] ;  /* 0x0004a40001057983 */ /* 0x0007620000300800 */
[----:B------:R-:W-:-:S02]  /*26480*/  ISETP.GT.AND P1, PT, R0, 0x188, P1 ;  /* 0x000001880000780c */ /* 0x000fc40000f24270 */
        /* <DEDUP_REMOVED lines=8> */
.L_x_207:
[----:B------:R-:W-:Y:S05]  /*26510*/  BSYNC B1 ;  /* 0x0000000000017941 */ /* 0x000fea0003800000 */
.L_x_206:
        /* <DEDUP_REMOVED lines=24> */
.L_x_209:
[----:B------:R-:W-:Y:S05]  /*266a0*/  BSYNC B1 ;  /* 0x0000000000017941 */ /* 0x000fea0003800000 */
.L_x_208:
[----:B------:R-:W-:Y:S04]  /*266b0*/  STL [R1+0x4ac], R8 ;  /* 0x0004ac0801007387 */ /* 0x000fe80000100800 */
[----:B-----5:R3:W-:Y:S04]  /*266c0*/  STL [R1+0x4a8], R7 ;  /* 0x0004a80701007387 */ /* 0x0207e80000100800 */
        /* <DEDUP_REMOVED lines=10> */
[----:B----4-:R-:W-:-:S02]  /*26770*/  F2FP.BF16.F32.PACK_AB R6, RZ, R7 ;  /* 0x00000007ff06723e */ /* 0x010fc400000010ff */
[----:B------:R3:W5:Y:S02]  /*26780*/  LDL.LU R7, [R1+0x4a8] ;  /* 0x0004a80001077983 */ /* 0x0007640000300800 */
[----:B0-----:R-:W-:Y:S02]  /*26790*/  PRMT R5, R6, 0x7610, R5 ;  /* 0x0000761006057816 */ /* 0x001fe40000000005 */
[----:B------:R3:W5:Y:S01]  /*267a0*/  LDL.LU R6, [R1+0x4a4] ;  /* 0x0004a40001067983 */ /* 0x0007620000300800 */
[----:B------:R-:W-:Y:S02]  /*267b0*/  ISETP.GT.AND P1, PT, R0, RZ, P3 ;  /* 0x000000ff0000720c */ /* 0x000fe40001f24270 */
[----:B--2---:R-:W-:Y:S02]  /*267c0*/  PRMT R4, R5, 0x7610, R4 ;  /* 0x0000761005047816 */ /* 0x004fe40000000004 */
[----:B------:R3:W5:Y:S04]  /*267d0*/  LDL.LU R5, [R1+0x4a0] ;  /* 0x0004a00001057983 */ /* 0x0007680000300800 */
[----:B------:R0:W-:Y:S04]  /*267e0*/  @P0 STG.E.U16 desc[UR4][R22.64+0x52], R4 ;  /* 0x0000520416000986 */ /* 0x0001e8000c101504 */
[----:B0-----:R3:W5:Y:S01]  /*267f0*/  LDL.LU R4, [R1+0x49c] ;  /* 0x00049c0001047983 */ /* 0x0017620000300800 */
[----:B------:R-:W-:Y:S04]  /*26800*/  BSSY B1, `(.L_x_210) ;  /* 0x0000007000017945 */ /* 0x000fe80003800000 */
[----:B------:R-:W-:Y:S05]  /*26810*/  @!P1 BRA `(.L_x_211) ;  /* 0x0000000000149947 */ /* 0x000fea0003800000 */
[----:B------:R0:W-:Y:S04]  /*26820*/  STL.64 [R1+0x4a0], R2 ;  /* 0x0004a00201007387 */ /* 0x0001e80000100a00 */
[----:B0-----:R-:W2:Y:S01]  /*26830*/  LDL.64 R2, [R1+0x440] ;  /* 0x0004400001027983 */ /* 0x001ea20000100a00 */
[----:B------:R-:W-:-:S03]  /*26840*/  ULDC.64 UR4, c[0x0][0x208] ;  /* 0x0000820000047ab9 */ /* 0x000fc60000000a00 */
[----:B--2---:R0:W5:Y:S04]  /*26850*/  LDG.E.LTC128B.U16 R17, desc[UR4][R2.64+0x60] ;  /* 0x0000600402117981 */ /* 0x004168000c1e1520 */
[----:B------:R0:W5:Y:S02]  /*26860*/  LDL.LU.64 R2, [R1+0x4a0] ;  /* 0x0004a00001027983 */ /* 0x0001640000300a00 */
.L_x_211:
[----:B------:R-:W-:Y:S05]  /*26870*/  BSYNC B1 ;  /* 0x0000000000017941 */ /* 0x000fea0003800000 */
.L_x_210:
[----:B------:R-:W-:Y:S04]  /*26880*/  STL [R1+0x4ac], R10 ;  /* 0x0004ac0a01007387 */ /* 0x000fe80000100800 */
[----:B-----5:R2:W-:Y:S04]  /*26890*/  STL [R1+0x4a8], R7 ;  /* 0x0004a80701007387 */ /* 0x0205e80000100800 */
[----:B--2---:R-:W2:Y:S01]  /*268a0*/  LDL.LU R7, [R1+0x2a0] ;  /* 0x0002a00001077983 */ /* 0x004ea20000300800 */
[----:B-1----:R-:W-:-:S03]  /*268b0*/  IMAD.U32 R10, R17, 0x10000, RZ ;  /* 0x00010000110a7824 */ /* 0x002fc600078e00ff */
        /* <DEDUP_REMOVED lines=8> */
[----:B-1----:R-:W-:-:S02]  /*26940*/  F2FP.BF16.F32.PACK_AB R6, RZ, R7 ;  /* 0x00000007ff06723e */ /* 0x002fc400000010ff */
[----:B------:R2:W5:Y:S02]  /*26950*/  LDL.LU R7, [R1+0x4a8] ;  /* 0x0004a80001077983 */ /* 0x0005640000300800 */
[----:B----4-:R-:W-:Y:S02]  /*26960*/  PRMT R5, R6, 0x7610, R5 ;  /* 0x0000761006057816 */ /* 0x010fe40000000005 */
[----:B------:R2:W5:Y:S01]  /*26970*/  LDL.LU R6, [R1+0x4a4] ;  /* 0x0004a40001067983 */ /* 0x0005620000300800 */
[----:B------:R-:W-:Y:S02]  /*26980*/  ISETP.GT.AND P0, PT, R0, RZ, P2 ;  /* 0x000000ff0000720c */ /* 0x000fe40001704270 */
[----:B---3--:R-:W-:Y:S02]  /*26990*/  PRMT R4, R5, 0x7610, R4 ;  /* 0x0000761005047816 */ /* 0x008fe40000000004 */
[----:B------:R2:W5:Y:S04]  /*269a0*/  LDL.LU R5, [R1+0x4a0] ;  /* 0x0004a00001057983 */ /* 0x0005680000300800 */
[----:B------:R1:W-:Y:S04]  /*269b0*/  @P1 STG.E.U16 desc[UR4][R8.64+0x60], R4 ;  /* 0x0000600408001986 */ /* 0x0003e8000c101504 */
[----:B-1----:R2:W5:Y:S01]  /*269c0*/  LDL.LU R4, [R1+0x49c] ;  /* 0x00049c0001047983 */ /* 0x0025620000300800 */
[----:B------:R-:W-:Y:S04]  /*269d0*/  BSSY B1, `(.L_x_212) ;  /* 0x0000007000017945 */ /* 0x000fe80003800000 */
[----:B------:R-:W-:Y:S05]  /*269e0*/  @!P0 BRA `(.L_x_213) ;  /* 0x0000000000148947 */ /* 0x000fea0003800000 */
[----:B------:R0:W-:Y:S04]  /*269f0*/  STL.64 [R1+0x4a0], R2 ;  /* 0x0004a00201007387 */ /* 0x0001e80000100a00 */
[----:B0-----:R-:W3:Y:S01]  /*26a00*/  LDL.64 R2, [R1+0x440] ;  /* 0x0004400001027983 */ /* 0x001ee20000100a00 */
[----:B------:R-:W-:-:S03]  /*26a10*/  ULDC.64 UR4, c[0x0][0x208] ;  /* 0x0000820000047ab9 */ /* 0x000fc60000000a00 */
[----:B---3--:R1:W5:Y:S04]  /*26a20*/  LDG.E.LTC128B.U16 R17, desc[UR4][R2.64+0x62] ;  /* 0x0000620402117981 */ /* 0x008368000c1e1520 */
[----:B------:R1:W5:Y:S02]  /*26a30*/  LDL.LU.64 R2, [R1+0x4a0] ;  /* 0x0004a00001027983 */ /* 0x0003640000300a00 */
.L_x_213:
[----:B------:R-:W-:Y:S05]  /*26a40*/  BSYNC B1 ;  /* 0x0000000000017941 */ /* 0x000fea0003800000 */
.L_x_212:
        /* <DEDUP_REMOVED lines=27> */
.L_x_215:
[----:B------:R-:W-:Y:S05]  /*26c00*/  BSYNC B1 ;  /* 0x0000000000017941 */ /* 0x000fea0003800000 */
.L_x_214:
        /* <DEDUP_REMOVED lines=30> */
.L_x_217:
[----:B------:R-:W-:Y:S05]  /*26df0*/  BSYNC B1 ;  /* 0x0000000000017941 */ /* 0x000fea0003800000 */
.L_x_216:
[----:B------:R-:W-:Y:S04]  /*26e00*/  STL [R1+0x4b4], R10 ;  /* 0x0004b40a01007387 */ /* 0x000fe80000100800 */
[----:B-----5:R2:W-:Y:S04]  /*26e10*/  STL [R1+0x4b0], R9 ;  /* 0x0004b00901007387 */ /* 0x0205e80000100800 */
[----:B--2---:R-:W2:Y:S04]  /*26e20*/  LDL.LU R9, [R1+0x2ac] ;  /* 0x0002ac0001097983 */ /* 0x004ea80000300800 */
[----:B------:R-:W-:Y:S04]  /*26e30*/  STL [R1+0x4ac], R8 ;  /* 0x0004ac0801007387 */ /* 0x000fe80000100800 */
        /* <DEDUP_REMOVED lines=27> */
.L_x_219:
[----:B------:R-:W-:Y:S05]  /*26ff0*/  BSYNC B1 ;  /* 0x0000000000017941 */ /* 0x000fea0003800000 */
.L_x_218:
        /* <DEDUP_REMOVED lines=28> */
.L_x_221:
[----:B------:R-:W-:Y:S05]  /*271c0*/  BSYNC B1 ;  /* 0x0000000000017941 */ /* 0x000fea0003800000 */
.L_x_220:
        /* <DEDUP_REMOVED lines=27> */
.L_x_223:
[----:B------:R-:W-:Y:S05]  /*27380*/  BSYNC B1 ;  /* 0x0000000000017941 */ /* 0x000fea0003800000 */
.L_x_222:
        /* <DEDUP_REMOVED lines=30> */
.L_x_225:
[----:B------:R-:W-:Y:S05]  /*27570*/  BSYNC B1 ;  /* 0x0000000000017941 */ /* 0x000fea0003800000 */
.L_x_224:
        /* <DEDUP_REMOVED lines=27> */
.L_x_227:
[----:B------:R-:W-:Y:S05]  /*27730*/  BSYNC B1 ;  /* 0x0000000000017941 */ /* 0x000fea0003800000 */
.L_x_226:
        /* <DEDUP_REMOVED lines=24> */
.L_x_229:
[----:B------:R-:W-:Y:S05]  /*278c0*/  BSYNC B1 ;  /* 0x0000000000017941 */ /* 0x000fea0003800000 */
.L_x_228:
        /* <DEDUP_REMOVED lines=24> */
.L_x_231:
[----:B------:R-:W-:Y:S05]  /*27a50*/  BSYNC B1 ;  /* 0x0000000000017941 */ /* 0x000fea0003800000 */
.L_x_230:
[----:B------:R-:W-:Y:S04]  /*27a60*/  STL [R1+0x4b4], R9 ;  /* 0x0004b40901007387 */ /* 0x000fe80000100800 */
[----:B------:R3:W-:Y:S04]  /*27a70*/  STL [R1+0x4b0], R8 ;  /* 0x0004b00801007387 */ /* 0x0007e80000100800 */
[----:B---3--:R-:W3:Y:S04]  /*27a80*/  LDL.LU R8, [R1+0x288] ;  /* 0x0002880001087983 */ /* 0x008ee80000300800 */
[----:B-----5:R-:W-:Y:S04]  /*27a90*/  STL [R1+0x4ac], R7 ;  /* 0x0004ac0701007387 */ /* 0x020fe80000100800 */
[----:B------:R-:W-:Y:S04]  /*27aa0*/  STL [R1+0x4a8], R6 ;  /* 0x0004a80601007387 */ /* 0x000fe80000100800 */
[----:B------:R4:W-:Y:S04]  /*27ab0*/  STL.64 [R1+0x4a0], R4 ;  /* 0x0004a00401007387 */ /* 0x0009e80000100a00 */
[----:B----4-:R-:W4:Y:S01]  /*27ac0*/  LDL.64 R4, [R1+0x400] ;  /* 0x0004000001047983 */ /* 0x010f220000100a00 */
[----:B------:R-:W-:-:S03]  /*27ad0*/  SHF.L.U32 R9, R17, 0x10, RZ ;  /* 0x0000001011097819 */ /* 0x000fc600000006ff */
[----:B------:R1:W-:Y:S02]  /*27ae0*/  STL [R1+0x49c], R3 ;  /* 0x00049c0301007387 */ /* 0x0003e40000100800 */
        /* <DEDUP_REMOVED lines=18> */
.L_x_233:
[----:B------:R-:W-:Y:S05]  /*27c10*/  BSYNC B1 ;  /* 0x0000000000017941 */ /* 0x000fea0003800000 */
.L_x_232:
        /* <DEDUP_REMOVED lines=27> */
.L_x_235:
[----:B------:R-:W-:Y:S05]  /*27dd0*/  BSYNC B1 ;  /* 0x0000000000017941 */ /* 0x000fea0003800000 */
.L_x_234:
        /* <DEDUP_REMOVED lines=24> */
.L_x_237:
[----:B------:R-:W-:Y:S05]  /*27f60*/  BSYNC B1 ;  /* 0x0000000000017941 */ /* 0x000fea0003800000 */
.L_x_236:
        /* <DEDUP_REMOVED lines=24> */
.L_x_239:
[----:B------:R-:W-:Y:S05]  /*280f0*/  BSYNC B1 ;  /* 0x0000000000017941 */ /* 0x000fea0003800000 */
.L_x_238:
        /* <DEDUP_REMOVED lines=27> */
.L_x_241:
[----:B------:R-:W-:Y:S05]  /*282b0*/  BSYNC B1 ;  /* 0x0000000000017941 */ /* 0x000fea0003800000 */
.L_x_240:
        /* <DEDUP_REMOVED lines=27> */
.L_x_243:
[----:B------:R-:W-:Y:S05]  /*28470*/  BSYNC B1 ;  /* 0x0000000000017941 */ /* 0x000fea0003800000 */
.L_x_242:
        /* <DEDUP_REMOVED lines=24> */
.L_x_245:
[----:B------:R-:W-:Y:S05]  /*28600*/  BSYNC B1 ;  /* 0x0000000000017941 */ /* 0x000fea0003800000 */
.L_x_244:
        /* <DEDUP_REMOVED lines=24> */
.L_x_247:
[----:B------:R-:W-:Y:S05]  /*28790*/  BSYNC B1 ;  /* 0x0000000000017941 */ /* 0x000fea0003800000 */
.L_x_246:
        /* <DEDUP_REMOVED lines=24> */
.L_x_249:
[----:B------:R-:W-:Y:S05]  /*28920*/  BSYNC B1 ;  /* 0x0000000000017941 */ /* 0x000fea0003800000 */
.L_x_248:
        /* <DEDUP_REMOVED lines=24> */
.L_x_251:
[----:B------:R-:W-:Y:S05]  /*28ab0*/  BSYNC B1 ;  /* 0x0000000000017941 */ /* 0x000fea0003800000 */
.L_x_250:
        /* <DEDUP_REMOVED lines=24> */
.L_x_253:
[----:B------:R-:W-:Y:S05]  /*28c40*/  BSYNC B1 ;  /* 0x0000000000017941 */ /* 0x000fea0003800000 */
.L_x_252:
        /* <DEDUP_REMOVED lines=24> */
.L_x_255:
[----:B------:R-:W-:Y:S05]  /*28dd0*/  BSYNC B1 ;  /* 0x0000000000017941 */ /* 0x000fea0003800000 */
.L_x_254:
        /* <DEDUP_REMOVED lines=24> */
.L_x_257:
[----:B------:R-:W-:Y:S05]  /*28f60*/  BSYNC B1 ;  /* 0x0000000000017941 */ /* 0x000fea0003800000 */
.L_x_256:
        /* <DEDUP_REMOVED lines=24> */
.L_x_259:
[----:B------:R-:W-:Y:S05]  /*290f0*/  BSYNC B1 ;  /* 0x0000000000017941 */ /* 0x000fea0003800000 */
.L_x_258:
        /* <DEDUP_REMOVED lines=24> */
.L_x_261:
[----:B------:R-:W-:Y:S05]  /*29280*/  BSYNC B1 ;  /* 0x0000000000017941 */ /* 0x000fea0003800000 */
.L_x_260:
        /* <DEDUP_REMOVED lines=24> */
.L_x_263:
[----:B------:R-:W-:Y:S05]  /*29410*/  BSYNC B1 ;  /* 0x0000000000017941 */ /* 0x000fea0003800000 */
.L_x_262:
        /* <DEDUP_REMOVED lines=24> */
.L_x_265:
[----:B------:R-:W-:Y:S05]  /*295a0*/  BSYNC B1 ;  /* 0x0000000000017941 */ /* 0x000fea0003800000 */
.L_x_264:
        /* <DEDUP_REMOVED lines=24> */
.L_x_267:
[----:B------:R-:W-:Y:S05]  /*29730*/  BSYNC B1 ;  /* 0x0000000000017941 */ /* 0x000fea0003800000 */
.L_x_266:
        /* <DEDUP_REMOVED lines=24> */
.L_x_269:
[----:B------:R-:W-:Y:S05]  /*298c0*/  BSYNC B1 ;  /* 0x0000000000017941 */ /* 0x000fea0003800000 */
.L_x_268:
        /* <DEDUP_REMOVED lines=24> */
.L_x_271:
[----:B------:R-:W-:Y:S05]  /*29a50*/  BSYNC B1 ;  /* 0x0000000000017941 */ /* 0x000fea0003800000 */
.L_x_270:
        /* <DEDUP_REMOVED lines=24> */
.L_x_273:
[----:B------:R-:W-:Y:S05]  /*29be0*/  BSYNC B1 ;  /* 0x0000000000017941 */ /* 0x000fea0003800000 */
.L_x_272:
        /* <DEDUP_REMOVED lines=28> */
.L_x_275:
[----:B------:R-:W-:Y:S05]  /*29db0*/  BSYNC B1 ;  /* 0x0000000000017941 */ /* 0x000fea0003800000 */
.L_x_274:
        /* <DEDUP_REMOVED lines=28> */
.L_x_277:
[----:B------:R-:W-:Y:S05]  /*29f80*/  BSYNC B1 ;  /* 0x0000000000017941 */ /* 0x000fea0003800000 */
.L_x_276:
        /* <DEDUP_REMOVED lines=27> */
.L_x_279:
[----:B------:R-:W-:Y:S05]  /*2a140*/  BSYNC B1 ;  /* 0x0000000000017941 */ /* 0x000fea0003800000 */
.L_x_278:
        /* <DEDUP_REMOVED lines=30> */
.L_x_281:
[----:B------:R-:W-:Y:S05]  /*2a330*/  BSYNC B1 ;  /* 0x0000000000017941 */ /* 0x000fea0003800000 */
.L_x_280:
        /* <DEDUP_REMOVED lines=31> */
.L_x_283:
[----:B------:R-:W-:Y:S05]  /*2a530*/  BSYNC B1 ;  /* 0x0000000000017941 */ /* 0x000fea0003800000 */
.L_x_282:
[----:B-----5:R-:W-:Y:S04]  /*2a540*/  STL [R1+0x4ac], R10 ;  /* 0x0004ac0a01007387 */ /* 0x020fe80000100800 */
[----:B------:R4:W-:Y:S04]  /*2a550*/  STL [R1+0x4a8], R7 ;  /* 0x0004a80701007387 */ /* 0x0009e80000100800 */
[----:B----4-:R-:W4:Y:S01]  /*2a560*/  LDL.LU R7, [R1+0x230] ;  /* 0x0002300001077983 */ /* 0x010f220000300800 */
[----:B------:R-:W-:-:S03]  /*2a570*/  SHF.L.U32 R10, R17, 0x10, RZ ;  /* 0x00000010110a7819 */ /* 0x000fc600000006ff */
[----:B------:R0:W-:Y:S02]  /*2a580*/  STL [R1+0x4a4], R6 ;  /* 0x0004a40601007387 */ /* 0x0001e40000100800 */
[----:B------:R-:W-:Y:S02]  /*2a590*/  FMUL R10, R10, R16 ;  /* 0x000000100a0a7220 */ /* 0x000fe40000400000 */
[----:B------:R2:W-:Y:S04]  /*2a5a0*/  STL [R1+0x4a0], R5 ;  /* 0x0004a00501007387 */ /* 0x0005e80000100800 */
[----:B------:R3:W-:Y:S01]  /*2a5b0*/  STL [R1+0x49c], R4 ;  /* 0x00049c0401007387 */ /* 0x0007e20000100800 */
[----:B------:R-:W-:Y:S01]  /*2a5c0*/  ULDC.64 UR4, c[0x0][0x208] ;  /* 0x0000820000047ab9 */ /* 0x000fe20000000a00 */
[----:B----4-:R-:W-:-:S02]  /*2a5d0*/  FFMA R7, R7, R2, R10 ;  /* 0x0000000207077223 */ /* 0x010fc4000000000a */
[----:B------:R4:W5:Y:S01]  /*2a5e0*/  LDL.LU R10, [R1+0x4ac] ;  /* 0x0004ac00010a7983 */ /* 0x0009620000300800 */
[----:B------:R-:W-:Y:S02]  /*2a5f0*/  ISETP.GT.AND P0, PT, R3, 0x49, PT ;  /* 0x000000490300780c */ /* 0x000fe40003f04270 */
[----:B0-----:R-:W-:Y:S02]  /*2a600*/  F2FP.BF16.F32.PACK_AB R6, RZ, R7 ;  /* 0x00000007ff06723e */ /* 0x001fe400000010ff */
[----:B------:R4:W5:Y:S02]  /*2a610*/  LDL.LU R7, [R1+0x4a8] ;  /* 0x0004a80001077983 */ /* 0x0009640000300800 */
[----:B--2---:R-:W-:Y:S02]  /*2a620*/  PRMT R5, R6, 0x7610, R5 ;  /* 0x0000761006057816 */ /* 0x004fe40000000005 */
[----:B------:R4:W5:Y:S01]  /*2a630*/  LDL.LU R6, [R1+0x4a4] ;  /* 0x0004a40001067983 */ /* 0x0009620000300800 */
[----:B------:R-:W-:-:S02]  /*2a640*/  ISETP.GT.AND P4, PT, R0, RZ, P0 ;  /* 0x000000ff0000720c */ /* 0x000fc40000784270 */
        /* <DEDUP_REMOVED lines=11> */
.L_x_285:
[----:B------:R-:W-:Y:S05]  /*2a700*/  BSYNC B1 ;  /* 0x0000000000017941 */ /* 0x000fea0003800000 */
.L_x_284:
        /* <DEDUP_REMOVED lines=27> */
.L_x_287:
[----:B------:R-:W-:Y:S05]  /*2a8c0*/  BSYNC B1 ;  /* 0x0000000000017941 */ /* 0x000fea0003800000 */
.L_x_286:
        /* <DEDUP_REMOVED lines=30> */
.L_x_289:
[----:B------:R-:W-:Y:S05]  /*2aab0*/  BSYNC B1 ;  /* 0x0000000000017941 */ /* 0x000fea0003800000 */
.L_x_288:
        /* <DEDUP_REMOVED lines=27> */
.L_x_291:
[----:B------:R-:W-:Y:S05]  /*2ac70*/  BSYNC B1 ;  /* 0x0000000000017941 */ /* 0x000fea0003800000 */
.L_x_290:
        /* <DEDUP_REMOVED lines=24> */
.L_x_293:
[----:B------:R-:W-:Y:S05]  /*2ae00*/  BSYNC B1 ;  /* 0x0000000000017941 */ /* 0x000fea0003800000 */
.L_x_292:
        /* <DEDUP_REMOVED lines=24> */
.L_x_295:
[----:B------:R-:W-:Y:S05]  /*2af90*/  BSYNC B1 ;  /* 0x0000000000017941 */ /* 0x000fea0003800000 */
.L_x_294:
        /* <DEDUP_REMOVED lines=27> */
.L_x_297:
[----:B------:R-:W-:Y:S05]  /*2b150*/  BSYNC B1 ;  /* 0x0000000000017941 */ /* 0x000fea0003800000 */
.L_x_296:
        /* <DEDUP_REMOVED lines=27> */
.L_x_299:
[----:B------:R-:W-:Y:S05]  /*2b310*/  BSYNC B1 ;  /* 0x0000000000017941 */ /* 0x000fea0003800000 */
.L_x_298:
        /* <DEDUP_REMOVED lines=24> */
.L_x_301:
[----:B------:R-:W-:Y:S05]  /*2b4a0*/  BSYNC B1 ;  /* 0x0000000000017941 */ /* 0x000fea0003800000 */
.L_x_300:
        /* <DEDUP_REMOVED lines=24> */
.L_x_303:
[----:B------:R-:W-:Y:S05]  /*2b630*/  BSYNC B1 ;  /* 0x0000000000017941 */ /* 0x000fea0003800000 */
.L_x_302:
        /* <DEDUP_REMOVED lines=27> */
.L_x_305:
[----:B------:R-:W-:Y:S05]  /*2b7f0*/  BSYNC B1 ;  /* 0x0000000000017941 */ /* 0x000fea0003800000 */
.L_x_304:
        /* <DEDUP_REMOVED lines=27> */
.L_x_307:
[----:B------:R-:W-:Y:S05]  /*2b9b0*/  BSYNC B1 ;  /* 0x0000000000017941 */ /* 0x000fea0003800000 */
.L_x_306:
        /* <DEDUP_REMOVED lines=24> */
.L_x_309:
[----:B------:R-:W-:Y:S05]  /*2bb40*/  BSYNC B1 ;  /* 0x0000000000017941 */ /* 0x000fea0003800000 */
.L_x_308:
        /* <DEDUP_REMOVED lines=24> */
.L_x_311:
[----:B------:R-:W-:Y:S05]  /*2bcd0*/  BSYNC B1 ;  /* 0x0000000000017941 */ /* 0x000fea0003800000 */
.L_x_310:
        /* <DEDUP_REMOVED lines=24> */
.L_x_313:
[----:B------:R-:W-:Y:S05]  /*2be60*/  BSYNC B1 ;  /* 0x0000000000017941 */ /* 0x000fea0003800000 */
.L_x_312:
        /* <DEDUP_REMOVED lines=24> */
.L_x_315:
[----:B------:R-:W-:Y:S05]  /*2bff0*/  BSYNC B1 ;  /* 0x0000000000017941 */ /* 0x000fea0003800000 */
.L_x_314:
        /* <DEDUP_REMOVED lines=24> */
.L_x_317:
[----:B------:R-:W-:Y:S05]  /*2c180*/  BSYNC B1 ;  /* 0x0000000000017941 */ /* 0x000fea0003800000 */
.L_x_316:
        /* <DEDUP_REMOVED lines=24> */
.L_x_319:
[----:B------:R-:W-:Y:S05]  /*2c310*/  BSYNC B1 ;  /* 0x0000000000017941 */ /* 0x000fea0003800000 */
.L_x_318:
        /* <DEDUP_REMOVED lines=24> */
.L_x_321:
[----:B------:R-:W-:Y:S05]  /*2c4a0*/  BSYNC B1 ;  /* 0x0000000000017941 */ /* 0x000fea0003800000 */
.L_x_320:
        /* <DEDUP_REMOVED lines=24> */
.L_x_323:
[----:B------:R-:W-:Y:S05]  /*2c630*/  BSYNC B1 ;  /* 0x0000000000017941 */ /* 0x000fea0003800000 */
.L_x_322:
        /* <DEDUP_REMOVED lines=24> */
.L_x_325:
[----:B------:R-:W-:Y:S05]  /*2c7c0*/  BSYNC B1 ;  /* 0x0000000000017941 */ /* 0x000fea0003800000 */
.L_x_324:
        /* <DEDUP_REMOVED lines=24> */
.L_x_327:
[----:B------:R-:W-:Y:S05]  /*2c950*/  BSYNC B1 ;  /* 0x0000000000017941 */ /* 0x000fea0003800000 */
.L_x_326:
        /* <DEDUP_REMOVED lines=24> */
.L_x_329:
[----:B------:R-:W-:Y:S05]  /*2cae0*/  BSYNC B1 ;  /* 0x0000000000017941 */ /* 0x000fea0003800000 */
.L_x_328:
        /* <DEDUP_REMOVED lines=24> */
.L_x_331:
[----:B------:R-:W-:Y:S05]  /*2cc70*/  BSYNC B1 ;  /* 0x0000000000017941 */ /* 0x000fea0003800000 */
.L_x_330:
        /* <DEDUP_REMOVED lines=24> */
.L_x_333:
[----:B------:R-:W-:Y:S05]  /*2ce00*/  BSYNC B1 ;  /* 0x0000000000017941 */ /* 0x000fea0003800000 */
.L_x_332:
        /* <DEDUP_REMOVED lines=24> */
.L_x_335:
[----:B------:R-:W-:Y:S05]  /*2cf90*/  BSYNC B1 ;  /* 0x0000000000017941 */ /* 0x000fea0003800000 */
.L_x_334:
[----:B------:R-:W-:Y:S04]  /*2cfa0*/  STL [R1+0x4ac], R7 ;  /* 0x0004ac0701007387 */ /* 0x000fe80000100800 */
[----:B------:R2:W-:Y:S04]  /*2cfb0*/  STL [R1+0x4a8], R6 ;  /* 0x0004a80601007387 */ /* 0x0005e80000100800 */
[----:B--2---:R-:W2:Y:S01]  /*2cfc0*/  LDL.LU R6, [R1+0x1d8] ;  /* 0x0001d80001067983 */ /* 0x004ea20000300800 */
[----:B-----5:R-:W-:-:S03]  /*2cfd0*/  SHF.L.U32 R7, R17, 0x10, RZ ;  /* 0x0000001011077819 */ /* 0x020fc600000006ff */
[----:B------:R4:W-:Y:S02]  /*2cfe0*/  STL [R1+0x4a4], R5 ;  /* 0x0004a40501007387 */ /* 0x0009e40000100800 */
[----:B------:R-:W-:Y:S02]  /*2cff0*/  FMUL R7, R7, R16 ;  /* 0x0000001007077220 */ /* 0x000fe40000400000 */
[----:B------:R1:W-:Y:S04]  /*2d000*/  STL [R1+0x4a0], R4 ;  /* 0x0004a00401007387 */ /* 0x0003e80000100800 */
[----:B------:R3:W-:Y:S01]  /*2d010*/  STL [R1+0x49c], R3 ;  /* 0x00049c0301007387 */ /* 0x0007e20000100800 */
[----:B------:R-:W-:Y:S01]  /*2d020*/  ULDC.64 UR4, c[0x0][0x208] ;  /* 0x0000820000047ab9 */ /* 0x000fe20000000a00 */
[----:B--2---:R-:W-:-:S02]  /*2d030*/  FFMA R6, R6, R2, R7 ;  /* 0x0000000206067223 */ /* 0x004fc40000000007 */
[----:B------:R2:W5:Y:S03]  /*2d040*/  LDL.LU R7, [R1+0x4ac] ;  /* 0x0004ac0001077983 */ /* 0x0005660000300800 */
[----:B----4-:R-:W-:Y:S02]  /*2d050*/  F2FP.BF16.F32.PACK_AB R5, RZ, R6 ;  /* 0x00000006ff05723e */ /* 0x010fe400000010ff */
[----:B------:R2:W5:Y:S02]  /*2d060*/  LDL.LU R6, [R1+0x4a8] ;  /* 0x0004a80001067983 */ /* 0x0005640000300800 */
[----:B-1----:R-:W-:Y:S02]  /*2d070*/  PRMT R4, R5, 0x7610, R4 ;  /* 0x0000761005047816 */ /* 0x002fe40000000004 */
[----:B------:R2:W5:Y:S01]  /*2d080*/  LDL.LU R5, [R1+0x4a4] ;  /* 0x0004a40001057983 */ /* 0x0005620000300800 */
[----:B------:R-:W-:-:S02]  /*2d090*/  ISETP.GT.AND P0, PT, R0, 0x188, P0 ;  /* 0x000001880000780c */ /* 0x000fc40000704270 */
        /* <DEDUP_REMOVED lines=8> */
.L_x_337:
[----:B------:R-:W-:Y:S05]  /*2d120*/  BSYNC B1 ;  /* 0x0000000000017941 */ /* 0x000fea0003800000 */
.L_x_336:
        /* <DEDUP_REMOVED lines=28> */
.L_x_339:
[----:B------:R-:W-:Y:S05]  /*2d2f0*/  BSYNC B1 ;  /* 0x0000000000017941 */ /* 0x000fea0003800000 */
.L_x_338:
        /* <DEDUP_REMOVED lines=28> */
.L_x_341:
[----:B------:R-:W-:Y:S05]  /*2d4c0*/  BSYNC B1 ;  /* 0x0000000000017941 */ /* 0x000fea0003800000 */
.L_x_340:
        /* <DEDUP_REMOVED lines=27> */
.L_x_343:
[----:B------:R-:W-:Y:S05]  /*2d680*/  BSYNC B1 ;  /* 0x0000000000017941 */ /* 0x000fea0003800000 */
.L_x_342:
        /* <DEDUP_REMOVED lines=30> */
.L_x_345:
[----:B------:R-:W-:Y:S05]  /*2d870*/  BSYNC B1 ;  /* 0x0000000000017941 */ /* 0x000fea0003800000 */
.L_x_344:
        /* <DEDUP_REMOVED lines=31> */
.L_x_347:
[----:B------:R-:W-:Y:S05]  /*2da70*/  BSYNC B1 ;  /* 0x0000000000017941 */ /* 0x000fea0003800000 */
.L_x_346:
        /* <DEDUP_REMOVED lines=28> */
.L_x_349:
[----:B------:R-:W-:Y:S05]  /*2dc40*/  BSYNC B1 ;  /* 0x0000000000017941 */ /* 0x000fea0003800000 */
.L_x_348:
        /* <DEDUP_REMOVED lines=27> */
.L_x_351:
[----:B------:R-:W-:Y:S05]  /*2de00*/  BSYNC B1 ;  /* 0x0000000000017941 */ /* 0x000fea0003800000 */
.L_x_350:
        /* <DEDUP_REMOVED lines=30> */
.L_x_353:
[----:B------:R-:W-:Y:S05]  /*2dff0*/  BSYNC B1 ;  /* 0x0000000000017941 */ /* 0x000fea0003800000 */
.L_x_352:
        /* <DEDUP_REMOVED lines=27> */
.L_x_355:
[----:B------:R-:W-:Y:S05]  /*2e1b0*/  BSYNC B1 ;  /* 0x0000000000017941 */ /* 0x000fea0003800000 */
.L_x_354:
        /* <DEDUP_REMOVED lines=24> */
.L_x_357:
[----:B------:R-:W-:Y:S05]  /*2e340*/  BSYNC B1 ;  /* 0x0000000000017941 */ /* 0x000fea0003800000 */
.L_x_356:
        /* <DEDUP_REMOVED lines=24> */
.L_x_359:
[----:B------:R-:W-:Y:S05]  /*2e4d0*/  BSYNC B1 ;  /* 0x0000000000017941 */ /* 0x000fea0003800000 */
.L_x_358:
        /* <DEDUP_REMOVED lines=27> */
.L_x_361:
[----:B------:R-:W-:Y:S05]  /*2e690*/  BSYNC B1 ;  /* 0x0000000000017941 */ /* 0x000fea0003800000 */
.L_x_360:
[----:B-----5:R-:W-:Y:S04]  /*2e6a0*/  STL [R1+0x4b4], R9 ;  /* 0x0004b40901007387 */ /* 0x020fe80000100800 */
[----:B------:R4:W-:Y:S04]  /*2e6b0*/  STL [R1+0x4b0], R8 ;  /* 0x0004b00801007387 */ /* 0x0009e80000100800 */
[----:B----4-:R-:W4:Y:S04]  /*2e6c0*/  LDL.LU R8, [R1+0x18c] ;  /* 0x00018c0001087983 */ /* 0x010f280000300800 */
[----:B------:R-:W-:Y:S04]  /*2e6d0*/  STL [R1+0x4ac], R7 ;  /* 0x0004ac0701007387 */ /* 0x000fe80000100800 */
[----:B------:R-:W-:Y:S04]  /*2e6e0*/  STL [R1+0x4a8], R6 ;  /* 0x0004a80601007387 */ /* 0x000fe80000100800 */
[----:B------:R0:W-:Y:S04]  /*2e6f0*/  STL.64 [R1+0x4a0], R4 ;  /* 0x0004a00401007387 */ /* 0x0001e80000100a00 */
[----:B0-----:R-:W2:Y:S01]  /*2e700*/  LDL.64 R4, [R1+0x400] ;  /* 0x0004000001047983 */ /* 0x001ea20000100a00 */
[----:B------:R-:W-:-:S03]  /*2e710*/  SHF.L.U32 R9, R17, 0x10, RZ ;  /* 0x0000001011097819 */ /* 0x000fc600000006ff */
[----:B------:R0:W-:Y:S02]  /*2e720*/  STL [R1+0x49c], R3 ;  /* 0x00049c0301007387 */ /* 0x0001e40000100800 */
        /* <DEDUP_REMOVED lines=18> */
.L_x_363:
[----:B------:R-:W-:Y:S05]  /*2e850*/  BSYNC B1 ;  /* 0x0000000000017941 */ /* 0x000fea0003800000 */
.L_x_362:
        /* <DEDUP_REMOVED lines=24> */
.L_x_365:
[----:B------:R-:W-:Y:S05]  /*2e9e0*/  BSYNC B1 ;  /* 0x0000000000017941 */ /* 0x000fea0003800000 */
.L_x_364:
        /* <DEDUP_REMOVED lines=24> */
.L_x_367:
[----:B------:R-:W-:Y:S05]  /*2eb70*/  BSYNC B1 ;  /* 0x0000000000017941 */ /* 0x000fea0003800000 */
.L_x_366:
        /* <DEDUP_REMOVED lines=27> */
.L_x_369:
[----:B------:R-:W-:Y:S05]  /*2ed30*/  BSYNC B1 ;  /* 0x0000000000017941 */ /* 0x000fea0003800000 */
.L_x_368:
        /* <DEDUP_REMOVED lines=27> */
.L_x_371:
[----:B------:R-:W-:Y:S05]  /*2eef0*/  BSYNC B1 ;  /* 0x0000000000017941 */ /* 0x000fea0003800000 */
.L_x_370:
        /* <DEDUP_REMOVED lines=24> */
.L_x_373:
[----:B------:R-:W-:Y:S05]  /*2f080*/  BSYNC B1 ;  /* 0x0000000000017941 */ /* 0x000fea0003800000 */
.L_x_372:
        /* <DEDUP_REMOVED lines=24> */
.L_x_375:
[----:B------:R-:W-:Y:S05]  /*2f210*/  BSYNC B1 ;  /* 0x0000000000017941 */ /* 0x000fea0003800000 */
.L_x_374:
        /* <DEDUP_REMOVED lines=24> */
.L_x_377:
[----:B------:R-:W-:Y:S05]  /*2f3a0*/  BSYNC B1 ;  /* 0x0000000000017941 */ /* 0x000fea0003800000 */
.L_x_376:
        /* <DEDUP_REMOVED lines=24> */
.L_x_379:
[----:B------:R-:W-:Y:S05]  /*2f530*/  BSYNC B1 ;  /* 0x0000000000017941 */ /* 0x000fea0003800000 */
.L_x_378:
        /* <DEDUP_REMOVED lines=24> */
.L_x_381:
[----:B------:R-:W-:Y:S05]  /*2f6c0*/  BSYNC B1 ;  /* 0x0000000000017941 */ /* 0x000fea0003800000 */
.L_x_380:
        /* <DEDUP_REMOVED lines=24> */
.L_x_383:
[----:B------:R-:W-:Y:S05]  /*2f850*/  BSYNC B1 ;  /* 0x0000000000017941 */ /* 0x000fea0003800000 */
.L_x_382:
        /* <DEDUP_REMOVED lines=24> */
.L_x_385:
[----:B------:R-:W-:Y:S05]  /*2f9e0*/  BSYNC B1 ;  /* 0x0000000000017941 */ /* 0x000fea0003800000 */
.L_x_384:
        /* <DEDUP_REMOVED lines=24> */
.L_x_387:
[----:B------:R-:W-:Y:S05]  /*2fb70*/  BSYNC B1 ;  /* 0x0000000000017941 */ /* 0x000fea0003800000 */
.L_x_386:
        /* <DEDUP_REMOVED lines=24> */
.L_x_389:
[----:B------:R-:W-:Y:S05]  /*2fd00*/  BSYNC B1 ;  /* 0x0000000000017941 */ /* 0x000fea0003800000 */
.L_x_388:
        /* <DEDUP_REMOVED lines=24> */
.L_x_391:
[----:B------:R-:W-:Y:S05]  /*2fe90*/  BSYNC B1 ;  /* 0x0000000000017941 */ /* 0x000fea0003800000 */
.L_x_390:
        /* <DEDUP_REMOVED lines=24> */
.L_x_393:
[----:B------:R-:W-:Y:S05]  /*30020*/  BSYNC B1 ;  /* 0x0000000000017941 */ /* 0x000fea0003800000 */
.L_x_392:
        /* <DEDUP_REMOVED lines=24> */
.L_x_395:
[----:B------:R-:W-:Y:S05]  /*301b0*/  BSYNC B1 ;  /* 0x0000000000017941 */ /* 0x000fea0003800000 */
.L_x_394:
        /* <DEDUP_REMOVED lines=24> */
.L_x_397:
[----:B------:R-:W-:Y:S05]  /*30340*/  BSYNC B1 ;  /* 0x0000000000017941 */ /* 0x000fea0003800000 */
.L_x_396:
        /* <DEDUP_REMOVED lines=24> */
.L_x_399:
[----:B------:R-:W-:Y:S05]  /*304d0*/  BSYNC B1 ;  /* 0x0000000000017941 */ /* 0x000fea0003800000 */
.L_x_398:
        /* <DEDUP_REMOVED lines=24> */
.L_x_401:
[----:B------:R-:W-:Y:S05]  /*30660*/  BSYNC B1 ;  /* 0x0000000000017941 */ /* 0x000fea0003800000 */
.L_x_400:
        /* <DEDUP_REMOVED lines=28> */
.L_x_403:
[----:B------:R-:W-:Y:S05]  /*30830*/  BSYNC B1 ;  /* 0x0000000000017941 */ /* 0x000fea0003800000 */
.L_x_402:
        /* <DEDUP_REMOVED lines=28> */
.L_x_405:
[----:B------:R-:W-:Y:S05]  /*30a00*/  BSYNC B1 ;  /* 0x0000000000017941 */ /* 0x000fea0003800000 */
.L_x_404:
        /* <DEDUP_REMOVED lines=27> */
.L_x_407:
[----:B------:R-:W-:Y:S05]  /*30bc0*/  BSYNC B1 ;  /* 0x0000000000017941 */ /* 0x000fea0003800000 */
.L_x_406:
        /* <DEDUP_REMOVED lines=30> */
.L_x_409:
[----:B------:R-:W-:Y:S05]  /*30db0*/  BSYNC B1 ;  /* 0x0000000000017941 */ /* 0x000fea0003800000 */
.L_x_408:
        /* <DEDUP_REMOVED lines=31> */
.L_x_411:
[----:B------:R-:W-:Y:S05]  /*30fb0*/  BSYNC B1 ;  /* 0x0000000000017941 */ /* 0x000fea0003800000 */
.L_x_410:
        /* <DEDUP_REMOVED lines=28> */
.L_x_413:
[----:B------:R-:W-:Y:S05]  /*31180*/  BSYNC B1 ;  /* 0x0000000000017941 */ /* 0x000fea0003800000 */
.L_x_412:
        /* <DEDUP_REMOVED lines=11> */
[----:B---3--:R-:W-:Y:S02]  /*31240*/  F2FP.BF16.F32.PACK_AB R5, RZ, R6 ;  /* 0x00000006ff05723e */ /* 0x008fe400000010ff */
[----:B------:R2:W5:Y:S02]  /*31250*/  LDL.LU R6, [R1+0x4a8] ;  /* 0x0004a80001067983 */ /* 0x0005640000300800 */
[----:B-1----:R-:W-:Y:S02]  /*31260*/  PRMT R4, R5, 0x7610, R4 ;  /* 0x0000761005047816 */ /* 0x002fe40000000004 */
[----:B------:R2:W5:Y:S01]  /*31270*/  LDL.LU R5, [R1+0x4a4] ;  /* 0x0004a40001057983 */ /* 0x0005620000300800 */
[----:B------:R-:W-:-:S02]  /*31280*/  ISETP.GT.AND P5, PT, R0, 0x8, P1 ;  /* 0x000000080000780c */ /* 0x000fc40000fa4270 */
        /* <DEDUP_REMOVED lines=11> */
.L_x_415:
[----:B------:R-:W-:Y:S05]  /*31340*/  BSYNC B1 ;  /* 0x0000000000017941 */ /* 0x000fea0003800000 */
.L_x_414:
        /* <DEDUP_REMOVED lines=30> */
.L_x_417:
[----:B------:R-:W-:Y:S05]  /*31530*/  BSYNC B1 ;  /* 0x0000000000017941 */ /* 0x000fea0003800000 */
.L_x_416:
        /* <DEDUP_REMOVED lines=27> */
.L_x_419:
[----:B------:R-:W-:Y:S05]  /*316f0*/  BSYNC B1 ;  /* 0x0000000000017941 */ /* 0x000fea0003800000 */
.L_x_418:
        /* <DEDUP_REMOVED lines=24> */
.L_x_421:
[----:B------:R-:W-:Y:S05]  /*31880*/  BSYNC B1 ;  /* 0x0000000000017941 */ /* 0x000fea0003800000 */
.L_x_420:
        /* <DEDUP_REMOVED lines=24> */
.L_x_423:
[----:B------:R-:W-:Y:S05]  /*31a10*/  BSYNC B1 ;  /* 0x0000000000017941 */ /* 0x000fea0003800000 */
.L_x_422:
        /* <DEDUP_REMOVED lines=27> */
.L_x_425:
[----:B------:R-:W-:Y:S05]  /*31bd0*/  BSYNC B1 ;  /* 0x0000000000017941 */ /* 0x000fea0003800000 */
.L_x_424:
        /* <DEDUP_REMOVED lines=27> */
.L_x_427:
[----:B------:R-:W-:Y:S05]  /*31d90*/  BSYNC B1 ;  /* 0x0000000000017941 */ /* 0x000fea0003800000 */
.L_x_426:
        /* <DEDUP_REMOVED lines=24> */
.L_x_429:
[----:B------:R-:W-:Y:S05]  /*31f20*/  BSYNC B1 ;  /* 0x0000000000017941 */ /* 0x000fea0003800000 */
.L_x_428:
        /* <DEDUP_REMOVED lines=24> */
.L_x_431:
[----:B------:R-:W-:Y:S05]  /*320b0*/  BSYNC B1 ;  /* 0x0000000000017941 */ /* 0x000fea0003800000 */
.L_x_430:
        /* <DEDUP_REMOVED lines=27> */
.L_x_433:
[----:B------:R-:W-:Y:S05]  /*32270*/  BSYNC B1 ;  /* 0x0000000000017941 */ /* 0x000fea0003800000 */
.L_x_432:
        /* <DEDUP_REMOVED lines=27> */
.L_x_435:
[----:B------:R-:W-:Y:S05]  /*32430*/  BSYNC B1 ;  /* 0x0000000000017941 */ /* 0x000fea0003800000 */
.L_x_434:
        /* <DEDUP_REMOVED lines=24> */
.L_x_437:
[----:B------:R-:W-:Y:S05]  /*325c0*/  BSYNC B1 ;  /* 0x0000000000017941 */ /* 0x000fea0003800000 */
.L_x_436:
        /* <DEDUP_REMOVED lines=24> */
.L_x_439:
[----:B------:R-:W-:Y:S05]  /*32750*/  BSYNC B1 ;  /* 0x0000000000017941 */ /* 0x000fea0003800000 */
.L_x_438:
        /* <DEDUP_REMOVED lines=24> */
.L_x_441:
[----:B------:R-:W-:Y:S05]  /*328e0*/  BSYNC B1 ;  /* 0x0000000000017941 */ /* 0x000fea0003800000 */
.L_x_440:
        /* <DEDUP_REMOVED lines=24> */
.L_x_443:
[----:B------:R-:W-:Y:S05]  /*32a70*/  BSYNC B1 ;  /* 0x0000000000017941 */ /* 0x000fea0003800000 */
.L_x_442:
        /* <DEDUP_REMOVED lines=24> */
.L_x_445:
[----:B------:R-:W-:Y:S05]  /*32c00*/  BSYNC B1 ;  /* 0x0000000000017941 */ /* 0x000fea0003800000 */
.L_x_444:
        /* <DEDUP_REMOVED lines=24> */
.L_x_447:
[----:B------:R-:W-:Y:S05]  /*32d90*/  BSYNC B1 ;  /* 0x0000000000017941 */ /* 0x000fea0003800000 */
.L_x_446:
        /* <DEDUP_REMOVED lines=24> */
.L_x_449:
[----:B------:R-:W-:Y:S05]  /*32f20*/  BSYNC B1 ;  /* 0x0000000000017941 */ /* 0x000fea0003800000 */
.L_x_448:
        /* <DEDUP_REMOVED lines=24> */
.L_x_451:
[----:B------:R-:W-:Y:S05]  /*330b0*/  BSYNC B1 ;  /* 0x0000000000017941 */ /* 0x000fea0003800000 */
.L_x_450:
        /* <DEDUP_REMOVED lines=24> */
.L_x_453:
[----:B------:R-:W-:Y:S05]  /*33240*/  BSYNC B1 ;  /* 0x0000000000017941 */ /* 0x000fea0003800000 */
.L_x_452:
        /* <DEDUP_REMOVED lines=24> */
.L_x_455:
[----:B------:R-:W-:Y:S05]  /*333d0*/  BSYNC B1 ;  /* 0x0000000000017941 */ /* 0x000fea0003800000 */
.L_x_454:
        /* <DEDUP_REMOVED lines=24> */
.L_x_457:
[----:B------:R-:W-:Y:S05]  /*33560*/  BSYNC B1 ;  /* 0x0000000000017941 */ /* 0x000fea0003800000 */
.L_x_456:
        /* <DEDUP_REMOVED lines=24> */
.L_x_459:
[----:B------:R-:W-:Y:S05]  /*336f0*/  BSYNC B1 ;  /* 0x0000000000017941 */ /* 0x000fea0003800000 */
.L_x_458:
        /* <DEDUP_REMOVED lines=24> */
.L_x_461:
[----:B------:R-:W-:Y:S05]  /*33880*/  BSYNC B1 ;  /* 0x0000000000017941 */ /* 0x000fea0003800000 */
.L_x_460:
        /* <DEDUP_REMOVED lines=24> */
.L_x_463:
[----:B------:R-:W-:Y:S05]  /*33a10*/  BSYNC B1 ;  /* 0x0000000000017941 */ /* 0x000fea0003800000 */
.L_x_462:
        /* <DEDUP_REMOVED lines=24> */
.L_x_465:
[----:B------:R-:W-:Y:S05]  /*33ba0*/  BSYNC B1 ;  /* 0x0000000000017941 */ /* 0x000fea0003800000 */
.L_x_464:
[----:B------:R-:W-:Y:S04]  /*33bb0*/  STL [R1+0x4ac], R8 ;  /* 0x0004ac0801007387 */ /* 0x000fe80000100800 */
[----:B-----5:R3:W-:Y:S04]  /*33bc0*/  STL [R1+0x4a8], R7 ;  /* 0x0004a80701007387 */ /* 0x0207e80000100800 */
        /* <DEDUP_REMOVED lines=8> */
[----:B------:R3:W5:Y:S01]  /*33c50*/  LDL.LU R8, [R1+0x4ac] ;  /* 0x0004ac0001087983 */ /* 0x0007620000300800 */
[----:B------:R-:W-:Y:S02]  /*33c60*/  ISETP.GT.AND P3, PT, R3, 0x70, PT ;  /* 0x000000700300780c */ /* 0x000fe40003f64270 */
[----:B----4-:R-:W-:Y:S02]  /*33c70*/  F2FP.BF16.F32.PACK_AB R6, RZ, R7 ;  /* 0x00000007ff06723e */ /* 0x010fe400000010ff */
[----:B------:R3:W5:Y:S02]  /*33c80*/  LDL.LU R7, [R1+0x4a8] ;  /* 0x0004a80001077983 */ /* 0x0007640000300800 */
[----:B0-----:R-:W-:Y:S02]  /*33c90*/  PRMT R5, R6, 0x7610, R5 ;  /* 0x0000761006057816 */ /* 0x001fe40000000005 */
[----:B------:R3:W5:Y:S01]  /*33ca0*/  LDL.LU R6, [R1+0x4a4] ;  /* 0x0004a40001067983 */ /* 0x0007620000300800 */
[----:B------:R-:W-:-:S02]  /*33cb0*/  ISETP.GT.AND P1, PT, R0, RZ, P3 ;  /* 0x000000ff0000720c */ /* 0x000fc40001f24270 */
        /* <DEDUP_REMOVED lines=11> */
.L_x_467:
[----:B------:R-:W-:Y:S05]  /*33d70*/  BSYNC B1 ;  /* 0x0000000000017941 */ /* 0x000fea0003800000 */
.L_x_466:
        /* <DEDUP_REMOVED lines=28> */
.L_x_469:
[----:B------:R-:W-:Y:S05]  /*33f40*/  BSYNC B1 ;  /* 0x0000000000017941 */ /* 0x000fea0003800000 */
.L_x_468:
        /* <DEDUP_REMOVED lines=27> */
.L_x_471:
[----:B------:R-:W-:Y:S05]  /*34100*/  BSYNC B1 ;  /* 0x0000000000017941 */ /* 0x000fea0003800000 */
.L_x_470:
        /* <DEDUP_REMOVED lines=30> */
.L_x_473:
[----:B------:R-:W-:Y:S05]  /*342f0*/  BSYNC B1 ;  /* 0x0000000000017941 */ /* 0x000fea0003800000 */
.L_x_472:
        /* <DEDUP_REMOVED lines=31> */
.L_x_475:
[----:B------:R-:W-:Y:S05]  /*344f0*/  BSYNC B1 ;  /* 0x0000000000017941 */ /* 0x000fea0003800000 */
.L_x_474:
        /* <DEDUP_REMOVED lines=28> */
.L_x_477:
[----:B------:R-:W-:Y:S05]  /*346c0*/  BSYNC B1 ;  /* 0x0000000000017941 */ /* 0x000fea0003800000 */
.L_x_476:
        /* <DEDUP_REMOVED lines=27> */
.L_x_479:
[----:B------:R-:W-:Y:S05]  /*34880*/  BSYNC B1 ;  /* 0x0000000000017941 */ /* 0x000fea0003800000 */
.L_x_478:
        /* <DEDUP_REMOVED lines=30> */
.L_x_481:
[----:B------:R-:W-:Y:S05]  /*34a70*/  BSYNC B1 ;  /* 0x0000000000017941 */ /* 0x000fea0003800000 */
.L_x_480:
        /* <DEDUP_REMOVED lines=27> */
.L_x_483:
[----:B------:R-:W-:Y:S05]  /*34c30*/  BSYNC B1 ;  /* 0x0000000000017941 */ /* 0x000fea0003800000 */
.L_x_482:
        /* <DEDUP_REMOVED lines=24> */
.L_x_485:
[----:B------:R-:W-:Y:S05]  /*34dc0*/  BSYNC B1 ;  /* 0x0000000000017941 */ /* 0x000fea0003800000 */
.L_x_484:
        /* <DEDUP_REMOVED lines=24> */
.L_x_487:
[----:B------:R-:W-:Y:S05]  /*34f50*/  BSYNC B1 ;  /* 0x0000000000017941 */ /* 0x000fea0003800000 */
.L_x_486:
        /* <DEDUP_REMOVED lines=27> */
.L_x_489:
[----:B------:R-:W-:Y:S05]  /*35110*/  BSYNC B1 ;  /* 0x0000000000017941 */ /* 0x000fea0003800000 */
.L_x_488:
        /* <DEDUP_REMOVED lines=27> */
.L_x_491:
[----:B------:R-:W-:Y:S05]  /*352d0*/  BSYNC B1 ;  /* 0x0000000000017941 */ /* 0x000fea0003800000 */
.L_x_490:
        /* <DEDUP_REMOVED lines=24> */
.L_x_493:
[----:B------:R-:W-:Y:S05]  /*35460*/  BSYNC B1 ;  /* 0x0000000000017941 */ /* 0x000fea0003800000 */
.L_x_492:
        /* <DEDUP_REMOVED lines=24> */
.L_x_495:
[----:B------:R-:W-:Y:S05]  /*355f0*/  BSYNC B1 ;  /* 0x0000000000017941 */ /* 0x000fea0003800000 */
.L_x_494:
        /* <DEDUP_REMOVED lines=27> */
.L_x_497:
[----:B------:R-:W-:Y:S05]  /*357b0*/  BSYNC B1 ;  /* 0x0000000000017941 */ /* 0x000fea0003800000 */
.L_x_496:
        /* <DEDUP_REMOVED lines=27> */
.L_x_499:
[----:B------:R-:W-:Y:S05]  /*35970*/  BSYNC B1 ;  /* 0x0000000000017941 */ /* 0x000fea0003800000 */
.L_x_498:
        /* <DEDUP_REMOVED lines=24> */
.L_x_501:
[----:B------:R-:W-:Y:S05]  /*35b00*/  BSYNC B1 ;  /* 0x0000000000017941 */ /* 0x000fea0003800000 */
.L_x_500:
        /* <DEDUP_REMOVED lines=24> */
.L_x_503:
[----:B------:R-:W-:Y:S05]  /*35c90*/  BSYNC B1 ;  /* 0x0000000000017941 */ /* 0x000fea0003800000 */
.L_x_502:
        /* <DEDUP_REMOVED lines=24> */
.L_x_505:
[----:B------:R-:W-:Y:S05]  /*35e20*/  BSYNC B1 ;  /* 0x0000000000017941 */ /* 0x000fea0003800000 */
.L_x_504:
        /* <DEDUP_REMOVED lines=24> */
.L_x_507:
[----:B------:R-:W-:Y:S05]  /*35fb0*/  BSYNC B1 ;  /* 0x0000000000017941 */ /* 0x000fea0003800000 */
.L_x_506:
        /* <DEDUP_REMOVED lines=24> */
.L_x_509:
[----:B------:R-:W-:Y:S05]  /*36140*/  BSYNC B1 ;  /* 0x0000000000017941 */ /* 0x000fea0003800000 */
.L_x_508:
        /* <DEDUP_REMOVED lines=24> */
.L_x_511:
[----:B------:R-:W-:Y:S05]  /*362d0*/  BSYNC B1 ;  /* 0x0000000000017941 */ /* 0x000fea0003800000 */
.L_x_510:
        /* <DEDUP_REMOVED lines=24> */
.L_x_513:
[----:B------:R-:W-:Y:S05]  /*36460*/  BSYNC B1 ;  /* 0x0000000000017941 */ /* 0x000fea0003800000 */
.L_x_512:
        /* <DEDUP_REMOVED lines=24> */
.L_x_515:
[----:B------:R-:W-:Y:S05]  /*365f0*/  BSYNC B1 ;  /* 0x0000000000017941 */ /* 0x000fea0003800000 */
.L_x_514:
        /* <DEDUP_REMOVED lines=24> */
.L_x_517:
[----:B------:R-:W-:Y:S05]  /*36780*/  BSYNC B1 ;  /* 0x0000000000017941 */ /* 0x000fea0003800000 */
.L_x_516:
        /* <DEDUP_REMOVED lines=24> */
.L_x_519:
[----:B------:R-:W-:Y:S05]  /*36910*/  BSYNC B1 ;  /* 0x0000000000017941 */ /* 0x000fea0003800000 */
.L_x_518:
        /* <DEDUP_REMOVED lines=24> */
.L_x_521:
[----:B------:R-:W-:Y:S05]  /*36aa0*/  BSYNC B1 ;  /* 0x0000000000017941 */ /* 0x000fea0003800000 */
.L_x_520:
        /* <DEDUP_REMOVED lines=24> */
.L_x_523:
[----:B------:R-:W-:Y:S05]  /*36c30*/  BSYNC B1 ;  /* 0x0000000000017941 */ /* 0x000fea0003800000 */
.L_x_522:
        /* <DEDUP_REMOVED lines=24> */
.L_x_525:
[----:B------:R-:W-:Y:S05]  /*36dc0*/  BSYNC B1 ;  /* 0x0000000000017941 */ /* 0x000fea0003800000 */
.L_x_524:
        /* <DEDUP_REMOVED lines=24> */
.L_x_527:
[----:B------:R-:W-:Y:S05]  /*36f50*/  BSYNC B1 ;  /* 0x0000000000017941 */ /* 0x000fea0003800000 */
.L_x_526:
        /* <DEDUP_REMOVED lines=24> */
.L_x_529:
[----:B------:R-:W-:Y:S05]  /*370e0*/  BSYNC B1 ;  /* 0x0000000000017941 */ /* 0x000fea0003800000 */
.L_x_528:
        /* <DEDUP_REMOVED lines=28> */
.L_x_531:
[----:B------:R-:W-:Y:S05]  /*372b0*/  BSYNC B1 ;  /* 0x0000000000017941 */ /* 0x000fea0003800000 */
.L_x_530:
        /* <DEDUP_REMOVED lines=28> */
.L_x_533:
[----:B------:R-:W-:Y:S05]  /*37480*/  BSYNC B1 ;  /* 0x0000000000017941 */ /* 0x000fea0003800000 */
.L_x_532:
        /* <DEDUP_REMOVED lines=27> */
.L_x_535:
[----:B------:R-:W-:Y:S05]  /*37640*/  BSYNC B1 ;  /* 0x0000000000017941 */ /* 0x000fea0003800000 */
.L_x_534:
        /* <DEDUP_REMOVED lines=30> */
.L_x_537:
[----:B------:R-:W-:Y:S05]  /*37830*/  BSYNC B1 ;  /* 0x0000000000017941 */ /* 0x000fea0003800000 */
.L_x_536:
        /* <DEDUP_REMOVED lines=31> */
.L_x_539:
[----:B------:R-:W-:Y:S05]  /*37a30*/  BSYNC B1 ;  /* 0x0000000000017941 */ /* 0x000fea0003800000 */
.L_x_538:
        /* <DEDUP_REMOVED lines=28> */
.L_x_541:
[----:B------:R-:W-:Y:S05]  /*37c00*/  BSYNC B1 ;  /* 0x0000000000017941 */ /* 0x000fea0003800000 */
.L_x_540:
        /* <DEDUP_REMOVED lines=27> */
.L_x_543:
[----:B------:R-:W-:Y:S05]  /*37dc0*/  BSYNC B1 ;  /* 0x0000000000017941 */ /* 0x000fea0003800000 */
.L_x_542:
[----:B------:R-:W-:Y:S04]  /*37dd0*/  STL [R1+0x4b4], R9 ;  /* 0x0004b40901007387 */ /* 0x000fe80000100800 */
[----:B------:R1:W-:Y:S04]  /*37de0*/  STL [R1+0x4b0], R8 ;  /* 0x0004b00801007387 */ /* 0x0003e80000100800 */
[----:B-1----:R-:W3:Y:S04]  /*37df0*/  LDL.LU R8, [R1+0x38] ;  /* 0x0000380001087983 */ /* 0x002ee80000300800 */
[----:B-----5:R-:W-:Y:S04]  /*37e00*/  STL [R1+0x4ac], R7 ;  /* 0x0004ac0701007387 */ /* 0x020fe80000100800 */
[----:B------:R-:W-:Y:S04]  /*37e10*/  STL [R1+0x4a8], R6 ;  /* 0x0004a80601007387 */ /* 0x000fe80000100800 */
[----:B------:R1:W-:Y:S04]  /*37e20*/  STL.64 [R1+0x4a0], R4 ;  /* 0x0004a00401007387 */ /* 0x0003e80000100a00 */
[----:B-1----:R-:W2:Y:S01]  /*37e30*/  LDL.64 R4, [R1+0x428] ;  /* 0x0004280001047983 */ /* 0x002ea20000100a00 */
        /* <DEDUP_REMOVED lines=23> */
.L_x_545:
[----:B------:R-:W-:Y:S05]  /*37fb0*/  BSYNC B1 ;  /* 0x0000000000017941 */ /* 0x000fea0003800000 */
.L_x_544:
        /* <DEDUP_REMOVED lines=27> */
.L_x_547:
[----:B------:R-:W-:Y:S05]  /*38170*/  BSYNC B1 ;  /* 0x0000000000017941 */ /* 0x000fea0003800000 */
.L_x_546:
[----:B-----5:R-:W-:Y:S04]  /*38180*/  STL [R1+0x4ac], R7 ;  /* 0x0004ac0701007387 */ /* 0x020fe80000100800 */
[----:B------:R3:W-:Y:S04]  /*38190*/  STL [R1+0x4a8], R6 ;  /* 0x0004a80601007387 */ /* 0x0007e80000100800 */
[----:B---3--:R-:W3:Y:S01]  /*381a0*/  LDL.LU R6, [R1] ;  /* 0x0000000001067983 */ /* 0x008ee20000300800 */
        /* <DEDUP_REMOVED lines=21> */
.L_x_549:
[----:B------:R-:W-:Y:S05]  /*38300*/  BSYNC B1 ;  /* 0x0000000000017941 */ /* 0x000fea0003800000 */
.L_x_548:
        /* <DEDUP_REMOVED lines=24> */
.L_x_551:
[----:B------:R-:W-:Y:S05]  /*38490*/  BSYNC B1 ;  /* 0x0000000000017941 */ /* 0x000fea0003800000 */
.L_x_550:
        /* <DEDUP_REMOVED lines=27> */
.L_x_553:
[----:B------:R-:W-:Y:S05]  /*38650*/  BSYNC B1 ;  /* 0x0000000000017941 */ /* 0x000fea0003800000 */
.L_x_552:
        /* <DEDUP_REMOVED lines=27> */
.L_x_555:
[----:B------:R-:W-:Y:S05]  /*38810*/  BSYNC B1 ;  /* 0x0000000000017941 */ /* 0x000fea0003800000 */
.L_x_554:
        /* <DEDUP_REMOVED lines=24> */
.L_x_557:
[----:B------:R-:W-:Y:S05]  /*389a0*/  BSYNC B1 ;  /* 0x0000000000017941 */ /* 0x000fea0003800000 */
.L_x_556:
        /* <DEDUP_REMOVED lines=24> */
.L_x_559:
[----:B------:R-:W-:Y:S05]  /*38b30*/  BSYNC B1 ;  /* 0x0000000000017941 */ /* 0x000fea0003800000 */
.L_x_558:
        /* <DEDUP_REMOVED lines=27> */
.L_x_561:
[----:B------:R-:W-:Y:S05]  /*38cf0*/  BSYNC B1 ;  /* 0x0000000000017941 */ /* 0x000fea0003800000 */
.L_x_560:
        /* <DEDUP_REMOVED lines=27> */
.L_x_563:
[----:B------:R-:W-:Y:S05]  /*38eb0*/  BSYNC B1 ;  /* 0x0000000000017941 */ /* 0x000fea0003800000 */
.L_x_562:
[----:B-----5:R2:W-:Y:S02]  /*38ec0*/  STL [R1+0x49c], R3 ;  /* 0x00049c0301007387 */ /* 0x0205e40000100800 */
[----:B--2---:R-:W-:-:S04]  /*38ed0*/  IMAD.U32 R3, R17, 0x10000, RZ ;  /* 0x0001000011037824 */ /* 0x004fc800078e00ff */
[----:B------:R-:W-:-:S04]  /*38ee0*/  FMUL R3, R3, R16 ;  /* 0x0000001003037220 */ /* 0x000fc80000400000 */
[----:B------:R-:W-:Y:S02]  /*38ef0*/  FFMA R224, R224, R2, R3 ;  /* 0x00000002e0e07223 */ /* 0x000fe40000000003 */
[----:B------:R2:W5:Y:S01]  /*38f00*/  LDL.LU R3, [R1+0x49c] ;  /* 0x00049c0001037983 */ /* 0x0005620000300800 */
[----:B------:R-:W-:Y:S01]  /*38f10*/  ISETP.GT.AND P4, PT, R0, 0x100, P2 ;  /* 0x000001000000780c */ /* 0x000fe20001784270 */
[----:B------:R-:W-:Y:S01]  /*38f20*/  ULDC.64 UR4, c[0x0][0x208] ;  /* 0x0000820000047ab9 */ /* 0x000fe20000000a00 */
[----:B------:R-:W-:Y:S01]  /*38f30*/  F2FP.BF16.F32.PACK_AB R224, RZ, R224 ;  /* 0x000000e0ffe0723e */ /* 0x000fe200000010ff */
[----:B------:R-:W-:Y:S04]  /*38f40*/  BSSY B1, `(.L_x_564) ;  /* 0x0000005000017945 */ /* 0x000fe80003800000 */
[----:B------:R2:W-:Y:S06]  /*38f50*/  @P5 STG.E.U16 desc[UR4][R4.64+0x100], R224 ;  /* 0x000100e004005986 */ /* 0x0005ec000c101504 */
[----:B------:R-:W-:Y:S05]  /*38f60*/  @!P4 BRA `(.L_x_565) ;  /* 0x000000000008c947 */ /* 0x000fea0003800000 */
[----:B------:R-:W-:Y:S02]  /*38f70*/  ULDC.64 UR4, c[0x0][0x208] ;  /* 0x0000820000047ab9 */ /* 0x000fe40000000a00 */
[----:B------:R0:W5:Y:S03]  /*38f80*/  LDG.E.LTC128B.U16 R17, desc[UR4][R20.64+0x102] ;  /* 0x0001020414117981 */ /* 0x000166000c1e1520 */
.L_x_565:
[----:B------:R-:W-:Y:S05]  /*38f90*/  BSYNC B1 ;  /* 0x0000000000017941 */ /* 0x000fea0003800000 */
.L_x_564:
[----:B--2--5:R-:W-:Y:S01]  /*38fa0*/  IMAD.U32 R224, R17, 0x10000, RZ ;  /* 0x0001000011e07824 */ /* 0x024fe200078e00ff */
[----:B------:R-:W-:Y:S01]  /*38fb0*/  ISETP.GT.AND P5, PT, R0, 0x108, P3 ;  /* 0x000001080000780c */ /* 0x000fe20001fa4270 */
[----:B------:R-:W-:Y:S01]  /*38fc0*/  ULDC.64 UR4, c[0x0][0x208] ;  /* 0x0000820000047ab9 */ /* 0x000fe20000000a00 */
[----:B------:R-:W-:Y:S01]  /*38fd0*/  BSSY B1, `(.L_x_566) ;  /* 0x0000008000017945 */ /* 0x000fe20003800000 */
[----:B------:R-:W-:-:S04]  /*38fe0*/  FMUL R224, R224, R16 ;  /* 0x00000010e0e07220 */ /* 0x000fc80000400000 */
[----:B------:R-:W-:-:S05]  /*38ff0*/  FFMA R224, R225, R2, R224 ;  /* 0x00000002e1e07223 */ /* 0x000fca00000000e0 */
[----:B------:R-:W-:-:S05]  /*39000*/  F2FP.BF16.F32.PACK_AB R224, RZ, R224 ;  /* 0x000000e0ffe0723e */ /* 0x000fca00000010ff */
[----:B------:R2:W-:Y:S01]  /*39010*/  @P4 STG.E.U16 desc[UR4][R4.64+0x102], R224 ;  /* 0x000102e004004986 */ /* 0x0005e2000c101504 */
[----:B------:R-:W-:Y:S05]  /*39020*/  @!P5 BRA `(.L_x_567) ;  /* 0x000000000008d947 */ /* 0x000fea0003800000 */
[----:B------:R-:W-:Y:S02]  /*39030*/  ULDC.64 UR4, c[0x0][0x208] ;  /* 0x0000820000047ab9 */ /* 0x000fe40000000a00 */
[----:B------:R0:W5:Y:S03]  /*39040*/  LDG.E.LTC128B.U16 R17, desc[UR4][R18.64+0x100] ;  /* 0x0001000412117981 */ /* 0x000166000c1e1520 */
.L_x_567:
[----:B------:R-:W-:Y:S05]  /*39050*/  BSYNC B1 ;  /* 0x0000000000017941 */ /* 0x000fea0003800000 */
.L_x_566:
        /* <DEDUP_REMOVED lines=11> */
.L_x_569:
[----:B------:R-:W-:Y:S05]  /*39110*/  BSYNC B1 ;  /* 0x0000000000017941 */ /* 0x000fea0003800000 */
.L_x_568:
[----:B--2--5:R-:W-:Y:S01]  /*39120*/  SHF.L.U32 R224, R17, 0x10, RZ ;  /* 0x0000001011e07819 */ /* 0x024fe200000006ff */
[----:B------:R-:W-:Y:S01]  /*39130*/  ULDC.64 UR4, c[0x0][0x208] ;  /* 0x0000820000047ab9 */ /* 0x000fe20000000a00 */
[----:B------:R-:W-:Y:S01]  /*39140*/  ISETP.GT.AND P5, PT, R0, 0x100, P1 ;  /* 0x000001000000780c */ /* 0x000fe20000fa4270 */
[----:B------:R-:W-:Y:S02]  /*39150*/  BSSY B1, `(.L_x_570) ;  /* 0x0000008000017945 */ /* 0x000fe40003800000 */
[----:B------:R-:W-:-:S04]  /*39160*/  FMUL R224, R224, R16 ;  /* 0x00000010e0e07220 */ /* 0x000fc80000400000 */
[----:B------:R-:W-:-:S05]  /*39170*/  FFMA R224, R227, R2, R224 ;  /* 0x00000002e3e07223 */ /* 0x000fca00000000e0 */
[----:B------:R-:W-:-:S05]  /*39180*/  F2FP.BF16.F32.PACK_AB R224, RZ, R224 ;  /* 0x000000e0ffe0723e */ /* 0x000fca00000010ff */
[----:B------:R2:W-:Y:S01]  /*39190*/  @P4 STG.E.U16 desc[UR4][R236.64+0x102], R224 ;  /* 0x000102e0ec004986 */ /* 0x0005e2000c101504 */
[----:B------:R-:W-:Y:S05]  /*391a0*/  @!P5 BRA `(.L_x_571) ;  /* 0x000000000008d947 */ /* 0x000fea0003800000 */
[----:B------:R-:W-:Y:S02]  /*391b0*/  ULDC.64 UR4, c[0x0][0x208] ;  /* 0x0000820000047ab9 */ /* 0x000fe40000000a00 */
[----:B------:R0:W5:Y:S03]  /*391c0*/  LDG.E.LTC128B.U16 R17, desc[UR4][R20.64+0x110] ;  /* 0x0001100414117981 */ /* 0x000166000c1e1520 */
.L_x_571:
[----:B------:R-:W-:Y:S05]  /*391d0*/  BSYNC B1 ;  /* 0x0000000000017941 */ /* 0x000fea0003800000 */
.L_x_570:
        /* <DEDUP_REMOVED lines=11> */
.L_x_573:
[----:B------:R-:W-:Y:S05]  /*39290*/  BSYNC B1 ;  /* 0x0000000000017941 */ /* 0x000fea0003800000 */
.L_x_572:
        /* <DEDUP_REMOVED lines=11> */
.L_x_575:
[----:B------:R-:W-:Y:S05]  /*39350*/  BSYNC B1 ;  /* 0x0000000000017941 */ /* 0x000fea0003800000 */
.L_x_574:
        /* <DEDUP_REMOVED lines=11> */
.L_x_577:
[----:B------:R-:W-:Y:S05]  /*39410*/  BSYNC B1 ;  /* 0x0000000000017941 */ /* 0x000fea0003800000 */
.L_x_576:
        /* <DEDUP_REMOVED lines=11> */
.L_x_579:
[----:B------:R-:W-:Y:S05]  /*394d0*/  BSYNC B1 ;  /* 0x0000000000017941 */ /* 0x000fea0003800000 */
.L_x_578:
        /* <DEDUP_REMOVED lines=11> */
.L_x_581:
[----:B------:R-:W-:Y:S05]  /*39590*/  BSYNC B1 ;  /* 0x0000000000017941 */ /* 0x000fea0003800000 */
.L_x_580:
        /* <DEDUP_REMOVED lines=11> */
.L_x_583:
[----:B------:R-:W-:Y:S05]  /*39650*/  BSYNC B1 ;  /* 0x0000000000017941 */ /* 0x000fea0003800000 */
.L_x_582:
        /* <DEDUP_REMOVED lines=11> */
.L_x_585:
[----:B------:R-:W-:Y:S05]  /*39710*/  BSYNC B1 ;  /* 0x0000000000017941 */ /* 0x000fea0003800000 */
.L_x_584:
        /* <DEDUP_REMOVED lines=11> */
.L_x_587:
[----:B------:R-:W-:Y:S05]  /*397d0*/  BSYNC B1 ;  /* 0x0000000000017941 */ /* 0x000fea0003800000 */
.L_x_586:
        /* <DEDUP_REMOVED lines=11> */
.L_x_589:
[----:B------:R-:W-:Y:S05]  /*39890*/  BSYNC B1 ;  /* 0x0000000000017941 */ /* 0x000fea0003800000 */
.L_x_588:
        /* <DEDUP_REMOVED lines=11> */
.L_x_591:
[----:B------:R-:W-:Y:S05]  /*39950*/  BSYNC B1 ;  /* 0x0000000000017941 */ /* 0x000fea0003800000 */
.L_x_590:
        /* <DEDUP_REMOVED lines=11> */
.L_x_593:
[----:B------:R-:W-:Y:S05]  /*39a10*/  BSYNC B1 ;  /* 0x0000000000017941 */ /* 0x000fea0003800000 */
.L_x_592:
[----:B------:R0:W5:Y:S02]  /*39a20*/  LDL.64 R220, [R1+0x440] ;  /* 0x0004400001dc7983 */ /* 0x0001640000100a00 */
[----:B--2--5:R-:W-:Y:S01]  /*39a30*/  IMAD.U32 R216, R17, 0x10000, RZ ;  /* 0x0001000011d87824 */ /* 0x024fe200078e00ff */
[----:B------:R-:W-:Y:S01]  /*39a40*/  ISETP.GT.AND P3, PT, R3, 0x90, PT ;  /* 0x000000900300780c */ /* 0x000fe20003f64270 */
[----:B------:R-:W-:Y:S01]  /*39a50*/  ULDC.64 UR4, c[0x0][0x208] ;  /* 0x0000820000047ab9 */ /* 0x000fe20000000a00 */
[----:B------:R-:W-:Y:S01]  /*39a60*/  BSSY B1, `(.L_x_594) ;  /* 0x0000009000017945 */ /* 0x000fe20003800000 */
[----:B------:R-:W-:Y:S01]  /*39a70*/  FMUL R216, R216, R16 ;  /* 0x00000010d8d87220 */ /* 0x000fe20000400000 */
[----:B------:R-:W-:-:S03]  /*39a80*/  ISETP.GT.AND P1, PT, R0, RZ, P3 ;  /* 0x000000ff0000720c */ /* 0x000fc60001f24270 */
[----:B------:R-:W-:-:S05]  /*39a90*/  FFMA R216, R223, R2, R216 ;  /* 0x00000002dfd87223 */ /* 0x000fca00000000d8 */
[----:B------:R-:W-:-:S05]  /*39aa0*/  F2FP.BF16.F32.PACK_AB R216, RZ, R216 ;  /* 0x000000d8ffd8723e */ /* 0x000fca00000010ff */
[----:B------:R0:W-:Y:S01]  /*39ab0*/  @P0 STG.E.U16 desc[UR4][R22.64+0x112], R216 ;  /* 0x000112d816000986 */ /* 0x0001e2000c101504 */
[----:B------:R-:W-:Y:S05]  /*39ac0*/  @!P1 BRA `(.L_x_595) ;  /* 0x0000000000089947 */ /* 0x000fea0003800000 */
[----:B------:R-:W-:Y:S02]  /*39ad0*/  ULDC.64 UR4, c[0x0][0x208] ;  /* 0x0000820000047ab9 */ /* 0x000fe40000000a00 */
[----:B------:R2:W5:Y:S03]  /*39ae0*/  LDG.E.LTC128B.U16 R17, desc[UR4][R220.64+0x120] ;  /* 0x00012004dc117981 */ /* 0x000566000c1e1520 */
.L_x_595:
[----:B------:R-:W-:Y:S05]  /*39af0*/  BSYNC B1 ;  /* 0x0000000000017941 */ /* 0x000fea0003800000 */
.L_x_594:
[----:B0----5:R-:W-:Y:S01]  /*39b00*/  SHF.L.U32 R216, R17, 0x10, RZ ;  /* 0x0000001011d87819 */ /* 0x021fe200000006ff */
[----:B------:R-:W-:Y:S01]  /*39b10*/  ULDC.64 UR4, c[0x0][0x208] ;  /* 0x0000820000047ab9 */ /* 0x000fe20000000a00 */
[----:B------:R-:W-:Y:S01]  /*39b20*/  ISETP.GT.AND P2, PT, R3, 0x91, PT ;  /* 0x000000910300780c */ /* 0x000fe20003f44270 */
[----:B------:R-:W-:Y:S02]  /*39b30*/  BSSY B1, `(.L_x_596) ;  /* 0x0000009000017945 */ /* 0x000fe40003800000 */
        /* <DEDUP_REMOVED lines=8> */
.L_x_597:
[----:B------:R-:W-:Y:S05]  /*39bc0*/  BSYNC B1 ;  /* 0x0000000000017941 */ /* 0x000fea0003800000 */
.L_x_596:
[----:B------:R1:W5:Y:S02]  /*39bd0*/  LDL.64 R218, [R1+0x420] ;  /* 0x0004200001da7983 */ /* 0x0003640000100a00 */
[----:B0----5:R-:W-:Y:S01]  /*39be0*/  IMAD.U32 R208, R17, 0x10000, RZ ;  /* 0x0001000011d07824 */ /* 0x021fe200078e00ff */
        /* <DEDUP_REMOVED lines=10> */
.L_x_599:
[----:B------:R-:W-:Y:S05]  /*39c90*/  BSYNC B1 ;  /* 0x0000000000017941 */ /* 0x000fea0003800000 */
.L_x_598:
[----:B------:R-:W2:Y:S01]  /*39ca0*/  LDL.64 R216, [R1+0x428] ;  /* 0x0004280001d87983 */ /* 0x000ea20000100a00 */
[----:B-1---5:R-:W-:Y:S01]  /*39cb0*/  IMAD.U32 R208, R17, 0x10000, RZ ;  /* 0x0001000011d07824 */ /* 0x022fe200078e00ff */
[----:B------:R-:W-:Y:S01]  /*39cc0*/  ISETP.GT.AND P0, PT, R0, 0x8, P2 ;  /* 0x000000080000780c */ /* 0x000fe20001704270 */
[----:B------:R-:W-:Y:S01]  /*39cd0*/  ULDC.64 UR4, c[0x0][0x208] ;  /* 0x0000820000047ab9 */ /* 0x000fe20000000a00 */
[----:B------:R-:W-:Y:S01]  /*39ce0*/  BSSY B1, `(.L_x_600) ;  /* 0x0000008000017945 */ /* 0x000fe20003800000 */
[----:B------:R-:W-:-:S04]  /*39cf0*/  FMUL R208, R208, R16 ;  /* 0x00000010d0d07220 */ /* 0x000fc80000400000 */
[----:B------:R-:W-:-:S05]  /*39d00*/  FFMA R208, R210, R2, R208 ;  /* 0x00000002d2d07223 */ /* 0x000fca00000000d0 */
[----:B------:R-:W-:-:S05]  /*39d10*/  F2FP.BF16.F32.PACK_AB R208, RZ, R208 ;  /* 0x000000d0ffd0723e */ /* 0x000fca00000010ff */
[----:B--2---:R1:W-:Y:S01]  /*39d20*/  @P1 STG.E.U16 desc[UR4][R216.64+0x120], R208 ;  /* 0x000120d0d8001986 */ /* 0x0043e2000c101504 */
[----:B------:R-:W-:Y:S05]  /*39d30*/  @!P0 BRA `(.L_x_601) ;  /* 0x0000000000088947 */ /* 0x000fea0003800000 */
[----:B------:R-:W-:Y:S02]  /*39d40*/  ULDC.64 UR4, c[0x0][0x208] ;  /* 0x0000820000047ab9 */ /* 0x000fe40000000a00 */
[----:B------:R2:W5:Y:S03]  /*39d50*/  LDG.E.LTC128B.U16 R17, desc[UR4][R218.64+0x122] ;  /* 0x00012204da117981 */ /* 0x000566000c1e1520 */
.L_x_601:
[----:B------:R-:W-:Y:S05]  /*39d60*/  BSYNC B1 ;  /* 0x0000000000017941 */ /* 0x000fea0003800000 */
.L_x_600:
[----:B-1---5:R-:W-:Y:S01]  /*39d70*/  IMAD.U32 R208, R17, 0x10000, RZ ;  /* 0x0001000011d07824 */ /* 0x022fe200078e00ff */
        /* <DEDUP_REMOVED lines=11> */
.L_x_603:
[----:B------:R-:W-:Y:S05]  /*39e30*/  BSYNC B1 ;  /* 0x0000000000017941 */ /* 0x000fea0003800000 */
.L_x_602:
[----:B-----5:R-:W-:Y:S01]  /*39e40*/  IMAD.U32 R209, R17, 0x10000, RZ ;  /* 0x0001000011d17824 */ /* 0x020fe200078e00ff */
        /* <DEDUP_REMOVED lines=11> */
.L_x_605:
[----:B------:R-:W-:Y:S05]  /*39f00*/  BSYNC B1 ;  /* 0x0000000000017941 */ /* 0x000fea0003800000 */
.L_x_604:
[----:B0----5:R-:W-:Y:S01]  /*39f10*/  IMAD.U32 R209, R17, 0x10000, RZ ;  /* 0x0001000011d17824 */ /* 0x021fe200078e00ff */
[----:B------:R-:W-:Y:S01]  /*39f20*/  ISETP.GT.AND P5, PT, R0, 0x8, P1 ;  /* 0x000000080000780c */ /* 0x000fe20000fa4270 */
[----:B------:R-:W-:Y:S01]  /*39f30*/  ULDC.64 UR4, c[0x0][0x208] ;  /* 0x0000820000047ab9 */ /* 0x000fe20000000a00 */
[----:B------:R-:W-:Y:S01]  /*39f40*/  BSSY B1, `(.L_x_606) ;  /* 0x0000008000017945 */ /* 0x000fe20003800000 */
[----:B-1----:R-:W-:-:S04]  /*39f50*/  FMUL R208, R209, R16 ;  /* 0x00000010d1d07220 */ /* 0x002fc80000400000 */
[----:B------:R-:W-:-:S05]  /*39f60*/  FFMA R208, R213, R2, R208 ;  /* 0x00000002d5d07223 */ /* 0x000fca00000000d0 */
[----:B------:R-:W-:-:S05]  /*39f70*/  F2FP.BF16.F32.PACK_AB R208, RZ, R208 ;  /* 0x000000d0ffd0723e */ /* 0x000fca00000010ff */
[----:B------:R0:W-:Y:S01]  /*39f80*/  @P4 STG.E.U16 desc[UR4][R8.64+0x132], R208 ;  /* 0x000132d008004986 */ /* 0x0001e2000c101504 */
[----:B------:R-:W-:Y:S05]  /*39f90*/  @!P5 BRA `(.L_x_607) ;  /* 0x000000000008d947 */ /* 0x000fea0003800000 */
[----:B------:R-:W-:Y:S02]  /*39fa0*/  ULDC.64 UR4, c[0x0][0x208] ;  /* 0x0000820000047ab9 */ /* 0x000fe40000000a00 */
[----:B------:R1:W5:Y:S03]  /*39fb0*/  LDG.E.LTC128B.U16 R17, desc[UR4][R218.64+0x130] ;  /* 0x00013004da117981 */ /* 0x000366000c1e1520 */
.L_x_607:
[----:B------:R-:W-:Y:S05]  /*39fc0*/  BSYNC B1 ;  /* 0x0000000000017941 */ /* 0x000fea0003800000 */
.L_x_606:
[----:B-----5:R-:W-:Y:S01]  /*39fd0*/  IMAD.U32 R209, R17, 0x10000, RZ ;  /* 0x0001000011d17824 */ /* 0x020fe200078e00ff */
        /* <DEDUP_REMOVED lines=10> */
.L_x_609:
[----:B------:R-:W-:Y:S05]  /*3a080*/  BSYNC B1 ;  /* 0x0000000000017941 */ /* 0x000fea0003800000 */
.L_x_608:
        /* <DEDUP_REMOVED lines=11> */
.L_x_611:
[----:B------:R-:W-:Y:S05]  /*3a140*/  BSYNC B1 ;  /* 0x0000000000017941 */ /* 0x000fea0003800000 */
.L_x_610:
        /* <DEDUP_REMOVED lines=11> */
.L_x_613:
[----:B------:R-:W-:Y:S05]  /*3a200*/  BSYNC B1 ;  /* 0x0000000000017941 */ /* 0x000fea0003800000 */
.L_x_612:
        /* <DEDUP_REMOVED lines=11> */
.L_x_615:
[----:B------:R-:W-:Y:S05]  /*3a2c0*/  BSYNC B1 ;  /* 0x0000000000017941 */ /* 0x000fea0003800000 */
.L_x_614:
[----:B------:R-:W2:Y:S01]  /*3a2d0*/  LDL.64 R208, [R1+0x400] ;  /* 0x0004000001d07983 */ /* 0x000ea20000100a00 */
[----:B-----5:R-:W-:Y:S01]  /*3a2e0*/  IMAD.U32 R201, R17, 0x10000, RZ ;  /* 0x0001000011c97824 */ /* 0x020fe200078e00ff */
        /* <DEDUP_REMOVED lines=10> */
.L_x_617:
[----:B------:R-:W-:Y:S05]  /*3a390*/  BSYNC B1 ;  /* 0x0000000000017941 */ /* 0x000fea0003800000 */
.L_x_616:
[----:B--2--5:R-:W-:Y:S01]  /*3a3a0*/  IMAD.U32 R201, R17, 0x10000, RZ ;  /* 0x0001000011c97824 */ /* 0x024fe200078e00ff */
[----:B------:R-:W-:Y:S01]  /*3a3b0*/  ISETP.GT.AND P5, PT, R0, 0x80, P1 ;  /* 0x000000800000780c */ /* 0x000fe20000fa4270 */
[----:B------:R-:W-:Y:S01]  /*3a3c0*/  ULDC.64 UR4, c[0x0][0x208] ;  /* 0x0000820000047ab9 */ /* 0x000fe20000000a00 */
[----:B------:R-:W-:Y:S01]  /*3a3d0*/  BSSY B1, `(.L_x_618) ;  /* 0x0000008000017945 */ /* 0x000fe20003800000 */
[----:B0-----:R-:W-:-:S04]  /*3a3e0*/  FMUL R200, R201, R16 ;  /* 0x00000010c9c87220 */ /* 0x001fc80000400000 */
[----:B------:R-:W-:-:S05]  /*3a3f0*/  FFMA R200, R203, R2, R200 ;  /* 0x00000002cbc87223 */ /* 0x000fca00000000c8 */
[----:B------:R-:W-:-:S05]  /*3a400*/  F2FP.BF16.F32.PACK_AB R200, RZ, R200 ;  /* 0x000000c8ffc8723e */ /* 0x000fca00000010ff */
[----:B------:R0:W-:Y:S01]  /*3a410*/  @P4 STG.E.U16 desc[UR4][R208.64+0x122], R200 ;  /* 0x000122c8d0004986 */ /* 0x0001e2000c101504 */
[----:B------:R-:W-:Y:S05]  /*3a420*/  @!P5 BRA `(.L_x_619) ;  /* 0x000000000008d947 */ /* 0x000fea0003800000 */
[----:B------:R-:W-:Y:S02]  /*3a430*/  ULDC.64 UR4, c[0x0][0x208] ;  /* 0x0000820000047ab9 */ /* 0x000fe40000000a00 */
[----:B------:R2:W5:Y:S03]  /*3a440*/  LDG.E.LTC128B.U16 R17, desc[UR4][R234.64+0x130] ;  /* 0x00013004ea117981 */ /* 0x000566000c1e1520 */
.L_x_619:
[----:B------:R-:W-:Y:S05]  /*3a450*/  BSYNC B1 ;  /* 0x0000000000017941 */ /* 0x000fea0003800000 */
.L_x_618:
        /* <DEDUP_REMOVED lines=11> */
.L_x_621:
[----:B------:R-:W-:Y:S05]  /*3a510*/  BSYNC B1 ;  /* 0x0000000000017941 */ /* 0x000fea0003800000 */
.L_x_620:
[----:B0----5:R-:W-:Y:S01]  /*3a520*/  SHF.L.U32 R201, R17, 0x10, RZ ;  /* 0x0000001011c97819 */ /* 0x021fe200000006ff */
        /* <DEDUP_REMOVED lines=10> */
.L_x_623:
[----:B------:R-:W-:Y:S05]  /*3a5d0*/  BSYNC B1 ;  /* 0x0000000000017941 */ /* 0x000fea0003800000 */
.L_x_622:
        /* <DEDUP_REMOVED lines=11> */
.L_x_625:
[----:B------:R-:W-:Y:S05]  /*3a690*/  BSYNC B1 ;  /* 0x0000000000017941 */ /* 0x000fea0003800000 */
.L_x_624:
        /* <DEDUP_REMOVED lines=11> */
.L_x_627:
[----:B------:R-:W-:Y:S05]  /*3a750*/  BSYNC B1 ;  /* 0x0000000000017941 */ /* 0x000fea0003800000 */
.L_x_626:
        /* <DEDUP_REMOVED lines=11> */
.L_x_629:
[----:B------:R-:W-:Y:S05]  /*3a810*/  BSYNC B1 ;  /* 0x0000000000017941 */ /* 0x000fea0003800000 */
.L_x_628:
        /* <DEDUP_REMOVED lines=11> */
.L_x_631:
[----:B------:R-:W-:Y:S05]  /*3a8d0*/  BSYNC B1 ;  /* 0x0000000000017941 */ /* 0x000fea0003800000 */
.L_x_630:
        /* <DEDUP_REMOVED lines=11> */
.L_x_633:
[----:B------:R-:W-:Y:S05]  /*3a990*/  BSYNC B1 ;  /* 0x0000000000017941 */ /* 0x000fea0003800000 */
.L_x_632:
        /* <DEDUP_REMOVED lines=11> */
.L_x_635:
[----:B------:R-:W-:Y:S05]  /*3aa50*/  BSYNC B1 ;  /* 0x0000000000017941 */ /* 0x000fea0003800000 */
.L_x_634:
        /* <DEDUP_REMOVED lines=11> */
.L_x_637:
[----:B------:R-:W-:Y:S05]  /*3ab10*/  BSYNC B1 ;  /* 0x0000000000017941 */ /* 0x000fea0003800000 */
.L_x_636:
        /* <DEDUP_REMOVED lines=11> */
.L_x_639:
[----:B------:R-:W-:Y:S05]  /*3abd0*/  BSYNC B1 ;  /* 0x0000000000017941 */ /* 0x000fea0003800000 */
.L_x_638:
        /* <DEDUP_REMOVED lines=11> */
.L_x_641:
[----:B------:R-:W-:Y:S05]  /*3ac90*/  BSYNC B1 ;  /* 0x0000000000017941 */ /* 0x000fea0003800000 */
.L_x_640:
        /* <DEDUP_REMOVED lines=11> */
.L_x_643:
[----:B------:R-:W-:Y:S05]  /*3ad50*/  BSYNC B1 ;  /* 0x0000000000017941 */ /* 0x000fea0003800000 */
.L_x_642:
        /* <DEDUP_REMOVED lines=11> */
.L_x_645:
[----:B------:R-:W-:Y:S05]  /*3ae10*/  BSYNC B1 ;  /* 0x0000000000017941 */ /* 0x000fea0003800000 */
.L_x_644:
        /* <DEDUP_REMOVED lines=11> */
.L_x_647:
[----:B------:R-:W-:Y:S05]  /*3aed0*/  BSYNC B1 ;  /* 0x0000000000017941 */ /* 0x000fea0003800000 */
.L_x_646:
[----:B-----5:R-:W-:Y:S01]  /*3aee0*/  SHF.L.U32 R185, R17, 0x10, RZ ;  /* 0x0000001011b97819 */ /* 0x020fe200000006ff */
        /* <DEDUP_REMOVED lines=10> */
.L_x_649:
[----:B------:R-:W-:Y:S05]  /*3af90*/  BSYNC B1 ;  /* 0x0000000000017941 */ /* 0x000fea0003800000 */
.L_x_648:
        /* <DEDUP_REMOVED lines=11> */
.L_x_651:
[----:B------:R-:W-:Y:S05]  /*3b050*/  BSYNC B1 ;  /* 0x0000000000017941 */ /* 0x000fea0003800000 */
.L_x_650:
        /* <DEDUP_REMOVED lines=11> */
.L_x_653:
[----:B------:R-:W-:Y:S05]  /*3b110*/  BSYNC B1 ;  /* 0x0000000000017941 */ /* 0x000fea0003800000 */
.L_x_652:
        /* <DEDUP_REMOVED lines=11> */
.L_x_655:
[----:B------:R-:W-:Y:S05]  /*3b1d0*/  BSYNC B1 ;  /* 0x0000000000017941 */ /* 0x000fea0003800000 */
.L_x_654:
        /* <DEDUP_REMOVED lines=11> */
.L_x_657:
[----:B------:R-:W-:Y:S05]  /*3b290*/  BSYNC B1 ;  /* 0x0000000000017941 */ /* 0x000fea0003800000 */
.L_x_656:
[----:B0----5:R-:W-:Y:S01]  /*3b2a0*/  IMAD.U32 R185, R17, 0x10000, RZ ;  /* 0x0001000011b97824 */ /* 0x021fe200078e00ff */
        /* <DEDUP_REMOVED lines=11> */
.L_x_659:
[----:B------:R-:W-:Y:S05]  /*3b360*/  BSYNC B1 ;  /* 0x0000000000017941 */ /* 0x000fea0003800000 */
.L_x_658:
        /* <DEDUP_REMOVED lines=12> */
.L_x_661:
[----:B------:R-:W-:Y:S05]  /*3b430*/  BSYNC B1 ;  /* 0x0000000000017941 */ /* 0x000fea0003800000 */
.L_x_660:
        /* <DEDUP_REMOVED lines=11> */
.L_x_663:
[----:B------:R-:W-:Y:S05]  /*3b4f0*/  BSYNC B1 ;  /* 0x0000000000017941 */ /* 0x000fea0003800000 */
.L_x_662:
        /* <DEDUP_REMOVED lines=11> */
.L_x_665:
[----:B------:R-:W-:Y:S05]  /*3b5b0*/  BSYNC B1 ;  /* 0x0000000000017941 */ /* 0x000fea0003800000 */
.L_x_664:
        /* <DEDUP_REMOVED lines=12> */
.L_x_667:
[----:B------:R-:W-:Y:S05]  /*3b680*/  BSYNC B1 ;  /* 0x0000000000017941 */ /* 0x000fea0003800000 */
.L_x_666:
        /* <DEDUP_REMOVED lines=12> */
.L_x_669:
[----:B------:R-:W-:Y:S05]  /*3b750*/  BSYNC B1 ;  /* 0x0000000000017941 */ /* 0x000fea0003800000 */
.L_x_668:
        /* <DEDUP_REMOVED lines=11> */
.L_x_671:
[----:B------:R-:W-:Y:S05]  /*3b810*/  BSYNC B1 ;  /* 0x0000000000017941 */ /* 0x000fea0003800000 */
.L_x_670:
        /* <DEDUP_REMOVED lines=11> */
.L_x_673:
[----:B------:R-:W-:Y:S05]  /*3b8d0*/  BSYNC B1 ;  /* 0x0000000000017941 */ /* 0x000fea0003800000 */
.L_x_672:
        /* <DEDUP_REMOVED lines=11> */
.L_x_675:
[----:B------:R-:W-:Y:S05]  /*3b990*/  BSYNC B1 ;  /* 0x0000000000017941 */ /* 0x000fea0003800000 */
.L_x_674:
        /* <DEDUP_REMOVED lines=11> */
.L_x_677:
[----:B------:R-:W-:Y:S05]  /*3ba50*/  BSYNC B1 ;  /* 0x0000000000017941 */ /* 0x000fea0003800000 */
.L_x_676:
        /* <DEDUP_REMOVED lines=11> */
.L_x_679:
[----:B------:R-:W-:Y:S05]  /*3bb10*/  BSYNC B1 ;  /* 0x0000000000017941 */ /* 0x000fea0003800000 */
.L_x_678:
        /* <DEDUP_REMOVED lines=11> */
.L_x_681:
[----:B------:R-:W-:Y:S05]  /*3bbd0*/  BSYNC B1 ;  /* 0x0000000000017941 */ /* 0x000fea0003800000 */
.L_x_680:
        /* <DEDUP_REMOVED lines=11> */
.L_x_683:
[----:B------:R-:W-:Y:S05]  /*3bc90*/  BSYNC B1 ;  /* 0x0000000000017941 */ /* 0x000fea0003800000 */
.L_x_682:
        /* <DEDUP_REMOVED lines=11> */
.L_x_685:
[----:B------:R-:W-:Y:S05]  /*3bd50*/  BSYNC B1 ;  /* 0x0000000000017941 */ /* 0x000fea0003800000 */
.L_x_684:
        /* <DEDUP_REMOVED lines=11> */
.L_x_687:
[----:B------:R-:W-:Y:S05]  /*3be10*/  BSYNC B1 ;  /* 0x0000000000017941 */ /* 0x000fea0003800000 */
.L_x_686:
        /* <DEDUP_REMOVED lines=11> */
.L_x_689:
[----:B------:R-:W-:Y:S05]  /*3bed0*/  BSYNC B1 ;  /* 0x0000000000017941 */ /* 0x000fea0003800000 */
.L_x_688:
        /* <DEDUP_REMOVED lines=11> */
.L_x_691:
[----:B------:R-:W-:Y:S05]  /*3bf90*/  BSYNC B1 ;  /* 0x0000000000017941 */ /* 0x000fea0003800000 */
.L_x_690:
        /* <DEDUP_REMOVED lines=11> */
.L_x_693:
[----:B------:R-:W-:Y:S05]  /*3c050*/  BSYNC B1 ;  /* 0x0000000000017941 */ /* 0x000fea0003800000 */
.L_x_692:
        /* <DEDUP_REMOVED lines=11> */
.L_x_695:
[----:B------:R-:W-:Y:S05]  /*3c110*/  BSYNC B1 ;  /* 0x0000000000017941 */ /* 0x000fea0003800000 */
.L_x_694:
        /* <DEDUP_REMOVED lines=11> */
.L_x_697:
[----:B------:R-:W-:Y:S05]  /*3c1d0*/  BSYNC B1 ;  /* 0x0000000000017941 */ /* 0x000fea0003800000 */
.L_x_696:
        /* <DEDUP_REMOVED lines=11> */
.L_x_699:
[----:B------:R-:W-:Y:S05]  /*3c290*/  BSYNC B1 ;  /* 0x0000000000017941 */ /* 0x000fea0003800000 */
.L_x_698:
        /* <DEDUP_REMOVED lines=11> */
.L_x_701:
[----:B------:R-:W-:Y:S05]  /*3c350*/  BSYNC B1 ;  /* 0x0000000000017941 */ /* 0x000fea0003800000 */
.L_x_700:
        /* <DEDUP_REMOVED lines=11> */
.L_x_703:
[----:B------:R-:W-:Y:S05]  /*3c410*/  BSYNC B1 ;  /* 0x0000000000017941 */ /* 0x000fea0003800000 */
.L_x_702:
        /* <DEDUP_REMOVED lines=11> */
.L_x_705:
[----:B------:R-:W-:Y:S05]  /*3c4d0*/  BSYNC B1 ;  /* 0x0000000000017941 */ /* 0x000fea0003800000 */
.L_x_704:
        /* <DEDUP_REMOVED lines=11> */
.L_x_707:
[----:B------:R-:W-:Y:S05]  /*3c590*/  BSYNC B1 ;  /* 0x0000000000017941 */ /* 0x000fea0003800000 */
.L_x_706:
        /* <DEDUP_REMOVED lines=11> */
.L_x_709:
[----:B------:R-:W-:Y:S05]  /*3c650*/  BSYNC B1 ;  /* 0x0000000000017941 */ /* 0x000fea0003800000 */
.L_x_708:
        /* <DEDUP_REMOVED lines=11> */
.L_x_711:
[----:B------:R-:W-:Y:S05]  /*3c710*/  BSYNC B1 ;  /* 0x0000000000017941 */ /* 0x000fea0003800000 */
.L_x_710:
        /* <DEDUP_REMOVED lines=11> */
.L_x_713:
[----:B------:R-:W-:Y:S05]  /*3c7d0*/  BSYNC B1 ;  /* 0x0000000000017941 */ /* 0x000fea0003800000 */
.L_x_712:
        /* <DEDUP_REMOVED lines=11> */
.L_x_715:
[----:B------:R-:W-:Y:S05]  /*3c890*/  BSYNC B1 ;  /* 0x0000000000017941 */ /* 0x000fea0003800000 */
.L_x_714:
        /* <DEDUP_REMOVED lines=11> */
.L_x_717:
[----:B------:R-:W-:Y:S05]  /*3c950*/  BSYNC B1 ;  /* 0x0000000000017941 */ /* 0x000fea0003800000 */
.L_x_716:
        /* <DEDUP_REMOVED lines=11> */
.L_x_719:
[----:B------:R-:W-:Y:S05]  /*3ca10*/  BSYNC B1 ;  /* 0x0000000000017941 */ /* 0x000fea0003800000 */
.L_x_718:
        /* <DEDUP_REMOVED lines=11> */
.L_x_721:
[----:B------:R-:W-:Y:S05]  /*3cad0*/  BSYNC B1 ;  /* 0x0000000000017941 */ /* 0x000fea0003800000 */
.L_x_720:
        /* <DEDUP_REMOVED lines=12> */
.L_x_723:
[----:B------:R-:W-:Y:S05]  /*3cba0*/  BSYNC B1 ;  /* 0x0000000000017941 */ /* 0x000fea0003800000 */
.L_x_722:
        /* <DEDUP_REMOVED lines=12> */
.L_x_725:
[----:B------:R-:W-:Y:S05]  /*3cc70*/  BSYNC B1 ;  /* 0x0000000000017941 */ /* 0x000fea0003800000 */
.L_x_724:
        /* <DEDUP_REMOVED lines=11> */
.L_x_727:
[----:B------:R-:W-:Y:S05]  /*3cd30*/  BSYNC B1 ;  /* 0x0000000000017941 */ /* 0x000fea0003800000 */
.L_x_726:
        /* <DEDUP_REMOVED lines=11> */
.L_x_729:
[----:B------:R-:W-:Y:S05]  /*3cdf0*/  BSYNC B1 ;  /* 0x0000000000017941 */ /* 0x000fea0003800000 */
.L_x_728:
        /* <DEDUP_REMOVED lines=12> */
.L_x_731:
[----:B------:R-:W-:Y:S05]  /*3cec0*/  BSYNC B1 ;  /* 0x0000000000017941 */ /* 0x000fea0003800000 */
.L_x_730:
        /* <DEDUP_REMOVED lines=12> */
.L_x_733:
[----:B------:R-:W-:Y:S05]  /*3cf90*/  BSYNC B1 ;  /* 0x0000000000017941 */ /* 0x000fea0003800000 */
.L_x_732:
        /* <DEDUP_REMOVED lines=11> */
.L_x_735:
[----:B------:R-:W-:Y:S05]  /*3d050*/  BSYNC B1 ;  /* 0x0000000000017941 */ /* 0x000fea0003800000 */
.L_x_734:
        /* <DEDUP_REMOVED lines=11> */
.L_x_737:
[----:B------:R-:W-:Y:S05]  /*3d110*/  BSYNC B1 ;  /* 0x0000000000017941 */ /* 0x000fea0003800000 */
.L_x_736:
        /* <DEDUP_REMOVED lines=11> */
.L_x_739:
[----:B------:R-:W-:Y:S05]  /*3d1d0*/  BSYNC B1 ;  /* 0x0000000000017941 */ /* 0x000fea0003800000 */
.L_x_738:
        /* <DEDUP_REMOVED lines=11> */
.L_x_741:
[----:B------:R-:W-:Y:S05]  /*3d290*/  BSYNC B1 ;  /* 0x0000000000017941 */ /* 0x000fea0003800000 */
.L_x_740:
        /* <DEDUP_REMOVED lines=11> */
.L_x_743:
[----:B------:R-:W-:Y:S05]  /*3d350*/  BSYNC B1 ;  /* 0x0000000000017941 */ /* 0x000fea0003800000 */
.L_x_742:
        /* <DEDUP_REMOVED lines=11> */
.L_x_745:
[----:B------:R-:W-:Y:S05]  /*3d410*/  BSYNC B1 ;  /* 0x0000000000017941 */ /* 0x000fea0003800000 */
.L_x_744:
        /* <DEDUP_REMOVED lines=11> */
.L_x_747:
[----:B------:R-:W-:Y:S05]  /*3d4d0*/  BSYNC B1 ;  /* 0x0000000000017941 */ /* 0x000fea0003800000 */
.L_x_746:
        /* <DEDUP_REMOVED lines=11> */
.L_x_749:
[----:B------:R-:W-:Y:S05]  /*3d590*/  BSYNC B1 ;  /* 0x0000000000017941 */ /* 0x000fea0003800000 */
.L_x_748:
        /* <DEDUP_REMOVED lines=11> */
.L_x_751:
[----:B------:R-:W-:Y:S05]  /*3d650*/  BSYNC B1 ;  /* 0x0000000000017941 */ /* 0x000fea0003800000 */
.L_x_750:
        /* <DEDUP_REMOVED lines=11> */
.L_x_753:
[----:B------:R-:W-:Y:S05]  /*3d710*/  BSYNC B1 ;  /* 0x0000000000017941 */ /* 0x000fea0003800000 */
.L_x_752:
        /* <DEDUP_REMOVED lines=11> */
.L_x_755:
[----:B------:R-:W-:Y:S05]  /*3d7d0*/  BSYNC B1 ;  /* 0x0000000000017941 */ /* 0x000fea0003800000 */
.L_x_754:
        /* <DEDUP_REMOVED lines=11> */
.L_x_757:
[----:B------:R-:W-:Y:S05]  /*3d890*/  BSYNC B1 ;  /* 0x0000000000017941 */ /* 0x000fea0003800000 */
.L_x_756:
        /* <DEDUP_REMOVED lines=11> */
.L_x_759:
[----:B------:R-:W-:Y:S05]  /*3d950*/  BSYNC B1 ;  /* 0x0000000000017941 */ /* 0x000fea0003800000 */
.L_x_758:
        /* <DEDUP_REMOVED lines=11> */
.L_x_761:
[----:B------:R-:W-:Y:S05]  /*3da10*/  BSYNC B1 ;  /* 0x0000000000017941 */ /* 0x000fea0003800000 */
.L_x_760:
        /* <DEDUP_REMOVED lines=11> */
.L_x_763:
[----:B------:R-:W-:Y:S05]  /*3dad0*/  BSYNC B1 ;  /* 0x0000000000017941 */ /* 0x000fea0003800000 */
.L_x_762:
        /* <DEDUP_REMOVED lines=11> */
.L_x_765:
[----:B------:R-:W-:Y:S05]  /*3db90*/  BSYNC B1 ;  /* 0x0000000000017941 */ /* 0x000fea0003800000 */
.L_x_764:
        /* <DEDUP_REMOVED lines=11> */
.L_x_767:
[----:B------:R-:W-:Y:S05]  /*3dc50*/  BSYNC B1 ;  /* 0x0000000000017941 */ /* 0x000fea0003800000 */
.L_x_766:
        /* <DEDUP_REMOVED lines=11> */
.L_x_769:
[----:B------:R-:W-:Y:S05]  /*3dd10*/  BSYNC B1 ;  /* 0x0000000000017941 */ /* 0x000fea0003800000 */
.L_x_768:
        /* <DEDUP_REMOVED lines=11> */
.L_x_771:
[----:B------:R-:W-:Y:S05]  /*3ddd0*/  BSYNC B1 ;  /* 0x0000000000017941 */ /* 0x000fea0003800000 */
.L_x_770:
        /* <DEDUP_REMOVED lines=11> */
.L_x_773:
[----:B------:R-:W-:Y:S05]  /*3de90*/  BSYNC B1 ;  /* 0x0000000000017941 */ /* 0x000fea0003800000 */
.L_x_772:
        /* <DEDUP_REMOVED lines=11> */
.L_x_775:
[----:B------:R-:W-:Y:S05]  /*3df50*/  BSYNC B1 ;  /* 0x0000000000017941 */ /* 0x000fea0003800000 */
.L_x_774:
        /* <DEDUP_REMOVED lines=11> */
.L_x_777:
[----:B------:R-:W-:Y:S05]  /*3e010*/  BSYNC B1 ;  /* 0x0000000000017941 */ /* 0x000fea0003800000 */
.L_x_776:
        /* <DEDUP_REMOVED lines=11> */
.L_x_779:
[----:B------:R-:W-:Y:S05]  /*3e0d0*/  BSYNC B1 ;  /* 0x0000000000017941 */ /* 0x000fea0003800000 */
.L_x_778:
        /* <DEDUP_REMOVED lines=11> */
.L_x_781:
[----:B------:R-:W-:Y:S05]  /*3e190*/  BSYNC B1 ;  /* 0x0000000000017941 */ /* 0x000fea0003800000 */
.L_x_780:
        /* <DEDUP_REMOVED lines=11> */
.L_x_783:
[----:B------:R-:W-:Y:S05]  /*3e250*/  BSYNC B1 ;  /* 0x0000000000017941 */ /* 0x000fea0003800000 */
.L_x_782:
        /* <DEDUP_REMOVED lines=11> */
.L_x_785:
[----:B------:R-:W-:Y:S05]  /*3e310*/  BSYNC B1 ;  /* 0x0000000000017941 */ /* 0x000fea0003800000 */
.L_x_784:
        /* <DEDUP_REMOVED lines=12> */
.L_x_787:
[----:B------:R-:W-:Y:S05]  /*3e3e0*/  BSYNC B1 ;  /* 0x0000000000017941 */ /* 0x000fea0003800000 */
.L_x_786:
        /* <DEDUP_REMOVED lines=12> */
.L_x_789:
[----:B------:R-:W-:Y:S05]  /*3e4b0*/  BSYNC B1 ;  /* 0x0000000000017941 */ /* 0x000fea0003800000 */
.L_x_788:
        /* <DEDUP_REMOVED lines=11> */
.L_x_791:
[----:B------:R-:W-:Y:S05]  /*3e570*/  BSYNC B1 ;  /* 0x0000000000017941 */ /* 0x000fea0003800000 */
.L_x_790:
        /* <DEDUP_REMOVED lines=11> */
.L_x_793:
[----:B------:R-:W-:Y:S05]  /*3e630*/  BSYNC B1 ;  /* 0x0000000000017941 */ /* 0x000fea0003800000 */
.L_x_792:
        /* <DEDUP_REMOVED lines=12> */
.L_x_795:
[----:B------:R-:W-:Y:S05]  /*3e700*/  BSYNC B1 ;  /* 0x0000000000017941 */ /* 0x000fea0003800000 */
.L_x_794:
        /* <DEDUP_REMOVED lines=12> */
.L_x_797:
[----:B------:R-:W-:Y:S05]  /*3e7d0*/  BSYNC B1 ;  /* 0x0000000000017941 */ /* 0x000fea0003800000 */
.L_x_796:
        /* <DEDUP_REMOVED lines=11> */
.L_x_799:
[----:B------:R-:W-:Y:S05]  /*3e890*/  BSYNC B1 ;  /* 0x0000000000017941 */ /* 0x000fea0003800000 */
.L_x_798:
        /* <DEDUP_REMOVED lines=11> */
.L_x_801:
[----:B------:R-:W-:Y:S05]  /*3e950*/  BSYNC B1 ;  /* 0x0000000000017941 */ /* 0x000fea0003800000 */
.L_x_800:
        /* <DEDUP_REMOVED lines=11> */
.L_x_803:
[----:B------:R-:W-:Y:S05]  /*3ea10*/  BSYNC B1 ;  /* 0x0000000000017941 */ /* 0x000fea0003800000 */
.L_x_802:
        /* <DEDUP_REMOVED lines=11> */
.L_x_805:
[----:B------:R-:W-:Y:S05]  /*3ead0*/  BSYNC B1 ;  /* 0x0000000000017941 */ /* 0x000fea0003800000 */
.L_x_804:
        /* <DEDUP_REMOVED lines=11> */
.L_x_807:
[----:B------:R-:W-:Y:S05]  /*3eb90*/  BSYNC B1 ;  /* 0x0000000000017941 */ /* 0x000fea0003800000 */
.L_x_806:
        /* <DEDUP_REMOVED lines=11> */
.L_x_809:
[----:B------:R-:W-:Y:S05]  /*3ec50*/  BSYNC B1 ;  /* 0x0000000000017941 */ /* 0x000fea0003800000 */
.L_x_808:
        /* <DEDUP_REMOVED lines=11> */
.L_x_811:
[----:B------:R-:W-:Y:S05]  /*3ed10*/  BSYNC B1 ;  /* 0x0000000000017941 */ /* 0x000fea0003800000 */
.L_x_810:
        /* <DEDUP_REMOVED lines=11> */
.L_x_813:
[----:B------:R-:W-:Y:S05]  /*3edd0*/  BSYNC B1 ;  /* 0x0000000000017941 */ /* 0x000fea0003800000 */
.L_x_812:
        /* <DEDUP_REMOVED lines=11> */
.L_x_815:
[----:B------:R-:W-:Y:S05]  /*3ee90*/  BSYNC B1 ;  /* 0x0000000000017941 */ /* 0x000fea0003800000 */
.L_x_814:
        /* <DEDUP_REMOVED lines=11> */
.L_x_817:
[----:B------:R-:W-:Y:S05]  /*3ef50*/  BSYNC B1 ;  /* 0x0000000000017941 */ /* 0x000fea0003800000 */
.L_x_816:
        /* <DEDUP_REMOVED lines=11> */
.L_x_819:
[----:B------:R-:W-:Y:S05]  /*3f010*/  BSYNC B1 ;  /* 0x0000000000017941 */ /* 0x000fea0003800000 */
.L_x_818:
        /* <DEDUP_REMOVED lines=11> */
.L_x_821:
[----:B------:R-:W-:Y:S05]  /*3f0d0*/  BSYNC B1 ;  /* 0x0000000000017941 */ /* 0x000fea0003800000 */
.L_x_820:
        /* <DEDUP_REMOVED lines=11> */
.L_x_823:
[----:B------:R-:W-:Y:S05]  /*3f190*/  BSYNC B1 ;  /* 0x0000000000017941 */ /* 0x000fea0003800000 */
.L_x_822:
        /* <DEDUP_REMOVED lines=11> */
.L_x_825:
[----:B------:R-:W-:Y:S05]  /*3f250*/  BSYNC B1 ;  /* 0x0000000000017941 */ /* 0x000fea0003800000 */
.L_x_824:
        /* <DEDUP_REMOVED lines=11> */
.L_x_827:
[----:B------:R-:W-:Y:S05]  /*3f310*/  BSYNC B1 ;  /* 0x0000000000017941 */ /* 0x000fea0003800000 */
.L_x_826:
        /* <DEDUP_REMOVED lines=11> */
.L_x_829:
[----:B------:R-:W-:Y:S05]  /*3f3d0*/  BSYNC B1 ;  /* 0x0000000000017941 */ /* 0x000fea0003800000 */
.L_x_828:
        /* <DEDUP_REMOVED lines=11> */
.L_x_831:
[----:B------:R-:W-:Y:S05]  /*3f490*/  BSYNC B1 ;  /* 0x0000000000017941 */ /* 0x000fea0003800000 */
.L_x_830:
        /* <DEDUP_REMOVED lines=11> */
.L_x_833:
[----:B------:R-:W-:Y:S05]  /*3f550*/  BSYNC B1 ;  /* 0x0000000000017941 */ /* 0x000fea0003800000 */
.L_x_832:
        /* <DEDUP_REMOVED lines=11> */
.L_x_835:
[----:B------:R-:W-:Y:S05]  /*3f610*/  BSYNC B1 ;  /* 0x0000000000017941 */ /* 0x000fea0003800000 */
.L_x_834:
        /* <DEDUP_REMOVED lines=11> */
.L_x_837:
[----:B------:R-:W-:Y:S05]  /*3f6d0*/  BSYNC B1 ;  /* 0x0000000000017941 */ /* 0x000fea0003800000 */
.L_x_836:
        /* <DEDUP_REMOVED lines=11> */
.L_x_839:
[----:B------:R-:W-:Y:S05]  /*3f790*/  BSYNC B1 ;  /* 0x0000000000017941 */ /* 0x000fea0003800000 */
.L_x_838:
        /* <DEDUP_REMOVED lines=11> */
.L_x_841:
[----:B------:R-:W-:Y:S05]  /*3f850*/  BSYNC B1 ;  /* 0x0000000000017941 */ /* 0x000fea0003800000 */
.L_x_840:
        /* <DEDUP_REMOVED lines=11> */
.L_x_843:
[----:B------:R-:W-:Y:S05]  /*3f910*/  BSYNC B1 ;  /* 0x0000000000017941 */ /* 0x000fea0003800000 */
.L_x_842:
        /* <DEDUP_REMOVED lines=11> */
.L_x_845:
[----:B------:R-:W-:Y:S05]  /*3f9d0*/  BSYNC B1 ;  /* 0x0000000000017941 */ /* 0x000fea0003800000 */
.L_x_844:
        /* <DEDUP_REMOVED lines=11> */
.L_x_847:
[----:B------:R-:W-:Y:S05]  /*3fa90*/  BSYNC B1 ;  /* 0x0000000000017941 */ /* 0x000fea0003800000 */
.L_x_846:
        /* <DEDUP_REMOVED lines=11> */
.L_x_849:
[----:B------:R-:W-:Y:S05]  /*3fb50*/  BSYNC B1 ;  /* 0x0000000000017941 */ /* 0x000fea0003800000 */
.L_x_848:
        /* <DEDUP_REMOVED lines=12> */
.L_x_851:
[----:B------:R-:W-:Y:S05]  /*3fc20*/  BSYNC B1 ;  /* 0x0000000000017941 */ /* 0x000fea0003800000 */
.L_x_850:
        /* <DEDUP_REMOVED lines=12> */
.L_x_853:
[----:B------:R-:W-:Y:S05]  /*3fcf0*/  BSYNC B1 ;  /* 0x0000000000017941 */ /* 0x000fea0003800000 */
.L_x_852:
        /* <DEDUP_REMOVED lines=11> */
.L_x_855:
[----:B------:R-:W-:Y:S05]  /*3fdb0*/  BSYNC B1 ;  /* 0x0000000000017941 */ /* 0x000fea0003800000 */
.L_x_854:
        /* <DEDUP_REMOVED lines=11> */
.L_x_857:
[----:B------:R-:W-:Y:S05]  /*3fe70*/  BSYNC B1 ;  /* 0x0000000000017941 */ /* 0x000fea0003800000 */
.L_x_856:
        /* <DEDUP_REMOVED lines=12> */
.L_x_859:
[----:B------:R-:W-:Y:S05]  /*3ff40*/  BSYNC B1 ;  /* 0x0000000000017941 */ /* 0x000fea0003800000 */
.L_x_858:
        /* <DEDUP_REMOVED lines=12> */
.L_x_861:
[----:B------:R-:W-:Y:S05]  /*40010*/  BSYNC B1 ;  /* 0x0000000000017941 */ /* 0x000fea0003800000 */
.L_x_860:
        /* <DEDUP_REMOVED lines=11> */
.L_x_863:
[----:B------:R-:W-:Y:S05]  /*400d0*/  BSYNC B1 ;  /* 0x0000000000017941 */ /* 0x000fea0003800000 */
.L_x_862:
        /* <DEDUP_REMOVED lines=11> */
.L_x_865:
[----:B------:R-:W-:Y:S05]  /*40190*/  BSYNC B1 ;  /* 0x0000000000017941 */ /* 0x000fea0003800000 */
.L_x_864:
        /* <DEDUP_REMOVED lines=11> */
.L_x_867:
[----:B------:R-:W-:Y:S05]  /*40250*/  BSYNC B1 ;  /* 0x0000000000017941 */ /* 0x000fea0003800000 */
.L_x_866:
        /* <DEDUP_REMOVED lines=11> */
.L_x_869:
[----:B------:R-:W-:Y:S05]  /*40310*/  BSYNC B1 ;  /* 0x0000000000017941 */ /* 0x000fea0003800000 */
.L_x_868:
        /* <DEDUP_REMOVED lines=11> */
.L_x_871:
[----:B------:R-:W-:Y:S05]  /*403d0*/  BSYNC B1 ;  /* 0x0000000000017941 */ /* 0x000fea0003800000 */
.L_x_870:
        /* <DEDUP_REMOVED lines=11> */
.L_x_873:
[----:B------:R-:W-:Y:S05]  /*40490*/  BSYNC B1 ;  /* 0x0000000000017941 */ /* 0x000fea0003800000 */
.L_x_872:
        /* <DEDUP_REMOVED lines=11> */
.L_x_875:
[----:B------:R-:W-:Y:S05]  /*40550*/  BSYNC B1 ;  /* 0x0000000000017941 */ /* 0x000fea0003800000 */
.L_x_874:
        /* <DEDUP_REMOVED lines=11> */
.L_x_877:
[----:B------:R-:W-:Y:S05]  /*40610*/  BSYNC B1 ;  /* 0x0000000000017941 */ /* 0x000fea0003800000 */
.L_x_876:
        /* <DEDUP_REMOVED lines=11> */
.L_x_879:
[----:B------:R-:W-:Y:S05]  /*406d0*/  BSYNC B1 ;  /* 0x0000000000017941 */ /* 0x000fea0003800000 */
.L_x_878:
        /* <DEDUP_REMOVED lines=11> */
.L_x_881:
[----:B------:R-:W-:Y:S05]  /*40790*/  BSYNC B1 ;  /* 0x0000000000017941 */ /* 0x000fea0003800000 */
.L_x_880:
        /* <DEDUP_REMOVED lines=11> */
.L_x_883:
[----:B------:R-:W-:Y:S05]  /*40850*/  BSYNC B1 ;  /* 0x0000000000017941 */ /* 0x000fea0003800000 */
.L_x_882:
        /* <DEDUP_REMOVED lines=11> */
.L_x_885:
[----:B------:R-:W-:Y:S05]  /*40910*/  BSYNC B1 ;  /* 0x0000000000017941 */ /* 0x000fea0003800000 */
.L_x_884:
        /* <DEDUP_REMOVED lines=11> */
.L_x_887:
[----:B------:R-:W-:Y:S05]  /*409d0*/  BSYNC B1 ;  /* 0x0000000000017941 */ /* 0x000fea0003800000 */
.L_x_886:
        /* <DEDUP_REMOVED lines=11> */
.L_x_889:
[----:B------:R-:W-:Y:S05]  /*40a90*/  BSYNC B1 ;  /* 0x0000000000017941 */ /* 0x000fea0003800000 */
.L_x_888:
        /* <DEDUP_REMOVED lines=11> */
.L_x_891:
[----:B------:R-:W-:Y:S05]  /*40b50*/  BSYNC B1 ;  /* 0x0000000000017941 */ /* 0x000fea0003800000 */
.L_x_890:
        /* <DEDUP_REMOVED lines=11> */
.L_x_893:
[----:B------:R-:W-:Y:S05]  /*40c10*/  BSYNC B1 ;  /* 0x0000000000017941 */ /* 0x000fea0003800000 */
.L_x_892:
        /* <DEDUP_REMOVED lines=11> */
.L_x_895:
[----:B------:R-:W-:Y:S05]  /*40cd0*/  BSYNC B1 ;  /* 0x0000000000017941 */ /* 0x000fea0003800000 */
.L_x_894:
        /* <DEDUP_REMOVED lines=11> */
.L_x_897:
[----:B------:R-:W-:Y:S05]  /*40d90*/  BSYNC B1 ;  /* 0x0000000000017941 */ /* 0x000fea0003800000 */
.L_x_896:
        /* <DEDUP_REMOVED lines=11> */
.L_x_899:
[----:B------:R-:W-:Y:S05]  /*40e50*/  BSYNC B1 ;  /* 0x0000000000017941 */ /* 0x000fea0003800000 */
.L_x_898:
        /* <DEDUP_REMOVED lines=11> */
.L_x_901:
[----:B------:R-:W-:Y:S05]  /*40f10*/  BSYNC B1 ;  /* 0x0000000000017941 */ /* 0x000fea0003800000 */
.L_x_900:
        /* <DEDUP_REMOVED lines=11> */
.L_x_903:
[----:B------:R-:W-:Y:S05]  /*40fd0*/  BSYNC B1 ;  /* 0x0000000000017941 */ /* 0x000fea0003800000 */
.L_x_902:
        /* <DEDUP_REMOVED lines=11> */
.L_x_905:
[----:B------:R-:W-:Y:S05]  /*41090*/  BSYNC B1 ;  /* 0x0000000000017941 */ /* 0x000fea0003800000 */
.L_x_904:
        /* <DEDUP_REMOVED lines=11> */
.L_x_907:
[----:B------:R-:W-:Y:S05]  /*41150*/  BSYNC B1 ;  /* 0x0000000000017941 */ /* 0x000fea0003800000 */
.L_x_906:
        /* <DEDUP_REMOVED lines=11> */
.L_x_909:
[----:B------:R-:W-:Y:S05]  /*41210*/  BSYNC B1 ;  /* 0x0000000000017941 */ /* 0x000fea0003800000 */
.L_x_908:
        /* <DEDUP_REMOVED lines=11> */
.L_x_911:
[----:B------:R-:W-:Y:S05]  /*412d0*/  BSYNC B1 ;  /* 0x0000000000017941 */ /* 0x000fea0003800000 */
.L_x_910:
        /* <DEDUP_REMOVED lines=11> */
.L_x_913:
[----:B------:R-:W-:Y:S05]  /*41390*/  BSYNC B1 ;  /* 0x0000000000017941 */ /* 0x000fea0003800000 */
.L_x_912:
        /* <DEDUP_REMOVED lines=12> */
.L_x_915:
[----:B------:R-:W-:Y:S05]  /*41460*/  BSYNC B1 ;  /* 0x0000000000017941 */ /* 0x000fea0003800000 */
.L_x_914:
        /* <DEDUP_REMOVED lines=12> */
.L_x_917:
[----:B------:R-:W-:Y:S05]  /*41530*/  BSYNC B1 ;  /* 0x0000000000017941 */ /* 0x000fea0003800000 */
.L_x_916:
        /* <DEDUP_REMOVED lines=11> */
.L_x_919:
[----:B------:R-:W-:Y:S05]  /*415f0*/  BSYNC B1 ;  /* 0x0000000000017941 */ /* 0x000fea0003800000 */
.L_x_918:
        /* <DEDUP_REMOVED lines=11> */
.L_x_921:
[----:B------:R-:W-:Y:S05]  /*416b0*/  BSYNC B1 ;  /* 0x0000000000017941 */ /* 0x000fea0003800000 */
.L_x_920:
        /* <DEDUP_REMOVED lines=12> */
.L_x_923:
[----:B------:R-:W-:Y:S05]  /*41780*/  BSYNC B1 ;  /* 0x0000000000017941 */ /* 0x000fea0003800000 */
.L_x_922:
        /* <DEDUP_REMOVED lines=12> */
.L_x_925:
[----:B------:R-:W-:Y:S05]  /*41850*/  BSYNC B1 ;  /* 0x0000000000017941 */ /* 0x000fea0003800000 */
.L_x_924:
[----:B-----5:R-:W-:Y:S01]  /*41860*/  IMAD.U32 R3, R17, 0x10000, RZ ;  /* 0x0001000011037824 */ /* 0x020fe200078e00ff */
        /* <DEDUP_REMOVED lines=10> */
.L_x_927:
[----:B------:R-:W-:Y:S05]  /*41910*/  BSYNC B1 ;  /* 0x0000000000017941 */ /* 0x000fea0003800000 */
.L_x_926:
        /* <DEDUP_REMOVED lines=11> */
.L_x_929:
[----:B------:R-:W-:Y:S05]  /*419d0*/  BSYNC B1 ;  /* 0x0000000000017941 */ /* 0x000fea0003800000 */
.L_x_928:
        /* <DEDUP_REMOVED lines=11> */
.L_x_931:
[----:B------:R-:W-:Y:S05]  /*41a90*/  BSYNC B1 ;  /* 0x0000000000017941 */ /* 0x000fea0003800000 */
.L_x_930:
        /* <DEDUP_REMOVED lines=11> */
.L_x_933:
[----:B------:R-:W-:Y:S05]  /*41b50*/  BSYNC B1 ;  /* 0x0000000000017941 */ /* 0x000fea0003800000 */
.L_x_932:
        /* <DEDUP_REMOVED lines=11> */
.L_x_935:
[----:B------:R-:W-:Y:S05]  /*41c10*/  BSYNC B1 ;  /* 0x0000000000017941 */ /* 0x000fea0003800000 */
.L_x_934:
        /* <DEDUP_REMOVED lines=11> */
.L_x_937:
[----:B------:R-:W-:Y:S05]  /*41cd0*/  BSYNC B1 ;  /* 0x0000000000017941 */ /* 0x000fea0003800000 */
.L_x_936:
        /* <DEDUP_REMOVED lines=11> */
.L_x_939:
[----:B------:R-:W-:Y:S05]  /*41d90*/  BSYNC B1 ;  /* 0x0000000000017941 */ /* 0x000fea0003800000 */
.L_x_938:
        /* <DEDUP_REMOVED lines=11> */
.L_x_941:
[----:B------:R-:W-:Y:S05]  /*41e50*/  BSYNC B1 ;  /* 0x0000000000017941 */ /* 0x000fea0003800000 */
.L_x_940:
        /* <DEDUP_REMOVED lines=11> */
.L_x_943:
[----:B------:R-:W-:Y:S05]  /*41f10*/  BSYNC B1 ;  /* 0x0000000000017941 */ /* 0x000fea0003800000 */
.L_x_942:
        /* <DEDUP_REMOVED lines=11> */
.L_x_945:
[----:B------:R-:W-:Y:S05]  /*41fd0*/  BSYNC B1 ;  /* 0x0000000000017941 */ /* 0x000fea0003800000 */
.L_x_944:
        /* <DEDUP_REMOVED lines=11> */
.L_x_947:
[----:B------:R-:W-:Y:S05]  /*42090*/  BSYNC B1 ;  /* 0x0000000000017941 */ /* 0x000fea0003800000 */
.L_x_946:
        /* <DEDUP_REMOVED lines=11> */
.L_x_949:
[----:B------:R-:W-:Y:S05]  /*42150*/  BSYNC B1 ;  /* 0x0000000000017941 */ /* 0x000fea0003800000 */
.L_x_948:
        /* <DEDUP_REMOVED lines=11> */
.L_x_951:
[----:B------:R-:W-:Y:S05]  /*42210*/  BSYNC B1 ;  /* 0x0000000000017941 */ /* 0x000fea0003800000 */
.L_x_950:
        /* <DEDUP_REMOVED lines=11> */
.L_x_953:
[----:B------:R-:W-:Y:S05]  /*422d0*/  BSYNC B1 ;  /* 0x0000000000017941 */ /* 0x000fea0003800000 */
.L_x_952:
        /* <DEDUP_REMOVED lines=11> */
.L_x_955:
[----:B------:R-:W-:Y:S05]  /*42390*/  BSYNC B1 ;  /* 0x0000000000017941 */ /* 0x000fea0003800000 */
.L_x_954:
        /* <DEDUP_REMOVED lines=11> */
.L_x_957:
[----:B------:R-:W-:Y:S05]  /*42450*/  BSYNC B1 ;  /* 0x0000000000017941 */ /* 0x000fea0003800000 */
.L_x_956:
        /* <DEDUP_REMOVED lines=11> */
.L_x_959:
[----:B------:R-:W-:Y:S05]  /*42510*/  BSYNC B1 ;  /* 0x0000000000017941 */ /* 0x000fea0003800000 */
.L_x_958:
        /* <DEDUP_REMOVED lines=11> */
.L_x_961:
[----:B------:R-:W-:Y:S05]  /*425d0*/  BSYNC B1 ;  /* 0x0000000000017941 */ /* 0x000fea0003800000 */
.L_x_960:
        /* <DEDUP_REMOVED lines=11> */
.L_x_963:
[----:B------:R-:W-:Y:S05]  /*42690*/  BSYNC B1 ;  /* 0x0000000000017941 */ /* 0x000fea0003800000 */
.L_x_962:
        /* <DEDUP_REMOVED lines=11> */
.L_x_965:
[----:B------:R-:W-:Y:S05]  /*42750*/  BSYNC B1 ;  /* 0x0000000000017941 */ /* 0x000fea0003800000 */
.L_x_964:
        /* <DEDUP_REMOVED lines=11> */
.L_x_967:
[----:B------:R-:W-:Y:S05]  /*42810*/  BSYNC B1 ;  /* 0x0000000000017941 */ /* 0x000fea0003800000 */
.L_x_966:
        /* <DEDUP_REMOVED lines=11> */
.L_x_969:
[----:B------:R-:W-:Y:S05]  /*428d0*/  BSYNC B1 ;  /* 0x0000000000017941 */ /* 0x000fea0003800000 */
.L_x_968:
        /* <DEDUP_REMOVED lines=11> */
.L_x_971:
[----:B------:R-:W-:Y:S05]  /*42990*/  BSYNC B1 ;  /* 0x0000000000017941 */ /* 0x000fea0003800000 */
.L_x_970:
        /* <DEDUP_REMOVED lines=11> */
.L_x_973:
[----:B------:R-:W-:Y:S05]  /*42a50*/  BSYNC B1 ;  /* 0x0000000000017941 */ /* 0x000fea0003800000 */
.L_x_972:
        /* <DEDUP_REMOVED lines=11> */
.L_x_975:
[----:B------:R-:W-:Y:S05]  /*42b10*/  BSYNC B1 ;  /* 0x0000000000017941 */ /* 0x000fea0003800000 */
.L_x_974:
        /* <DEDUP_REMOVED lines=11> */
.L_x_977:
[----:B------:R-:W-:Y:S05]  /*42bd0*/  BSYNC B1 ;  /* 0x0000000000017941 */ /* 0x000fea0003800000 */
.L_x_976:
[----:B------:R-:W-:Y:S05]  /*42be0*/  @!P0 BRA `(.L_x_978) ;  /* 0x0000009400508947 */ /* 0x000fea0003800000 */
[----:B-----5:R-:W-:Y:S01]  /*42bf0*/  IMAD.U32 R17, R17, 0x10000, RZ ;  /* 0x0001000011117824 */ /* 0x020fe200078e00ff */
[----:B------:R-:W-:-:S03]  /*42c00*/  ULDC.64 UR4, c[0x0][0x208] ;  /* 0x0000820000047ab9 */ /* 0x000fc60000000a00 */
[----:B------:R-:W-:-:S04]  /*42c10*/  FMUL R0, R17, R16 ;  /* 0x0000001011007220 */ /* 0x000fc80000400000 */
[----:B------:R-:W-:-:S05]  /*42c20*/  FFMA R0, R31, R2, R0 ;  /* 0x000000021f007223 */ /* 0x000fca0000000000 */
[----:B------:R-:W-:-:S05]  /*42c30*/  F2FP.BF16.F32.PACK_AB R0, RZ, R0 ;  /* 0x00000000ff00723e */ /* 0x000fca00000010ff */
[----:B------:R0:W-:Y:S01]  /*42c40*/  STG.E.U16 desc[UR4][R22.64+0x1d2], R0 ;  /* 0x0001d20016007986 */ /* 0x0001e2000c101504 */
[----:B------:R-:W-:Y:S05]  /*42c50*/  BRA `(.L_x_978) ;  /* 0x0000009400347947 */ /* 0x000fea0003800000 */
.L_x_33:
[----:B------:R-:W2:Y:S01]  /*42c60*/  LDL.LU R21, [R1+0x424] ;  /* 0x0004240001157983 */ /* 0x000ea20000300800 */
[----:B------:R-:W-:-:S03]  /*42c70*/  ULDC.64 UR4, c[0x0][0x5c0] ;  /* 0x0001700000047ab9 */ /* 0x000fc60000000a00 */
[----:B------:R-:W3:Y:S04]  /*42c80*/  LDL.LU R20, [R1+0x420] ;  /* 0x0004200001147983 */ /* 0x000ee80000300800 */
[----:B------:R-:W4:Y:S04]  /*42c90*/  LDL.LU R6, [R1+0x428] ;  /* 0x0004280001067983 */ /* 0x000f280000300800 */
[----:B------:R-:W5:Y:S04]  /*42ca0*/  LDL.LU R19, [R1+0x42c] ;  /* 0x00042c0001137983 */ /* 0x000f680000300800 */
[----:B------:R-:W5:Y:S04]  /*42cb0*/  LDL.LU R18, [R1+0x430] ;  /* 0x0004300001127983 */ /* 0x000f680000300800 */
[----:B------:R-:W5:Y:S04]  /*42cc0*/  LDL.LU R17, [R1+0x434] ;  /* 0x0004340001117983 */ /* 0x000f680000300800 */
[----:B------:R-:W5:Y:S04]  /*42cd0*/  LDL.LU R15, [R1+0x438] ;  /* 0x00043800010f7983 */ /* 0x000f680000300800 */
[----:B------:R-:W5:Y:S04]  /*42ce0*/  LDL.LU R9, [R1+0x43c] ;  /* 0x00043c0001097983 */ /* 0x000f680000300800 */
[----:B------:R-:W5:Y:S04]  /*42cf0*/  LDL.LU R235, [R1+0x400] ;  /* 0x0004000001eb7983 */ /* 0x000f680000300800 */
[----:B------:R-:W5:Y:S01]  /*42d00*/  LDL.LU R234, [R1+0x404] ;  /* 0x0004040001ea7983 */ /* 0x000f620000300800 */
[----:B------:R-:W-:Y:S01]  /*42d10*/  LEA R12, P2, R4, UR4, 0x1 ;  /* 0x00000004040c7c11 */ /* 0x000fe2000f8408ff */
[----:B------:R-:W-:Y:S01]  /*42d20*/  USHF.L.U64.HI UR4, UR8, 0x4, UR9 ;  /* 0x0000000408047899 */ /* 0x000fe20008010209 */
[----:B------:R-:W-:Y:S01]  /*42d30*/  ISETP.GT.AND P5, PT, R0, 0x8, P0 ;  /* 0x000000080000780c */ /* 0x000fe200007a4270 */
[----:B------:R-:W5:Y:S01]  /*42d40*/  LDL.LU R22, [R1+0x408] ;  /* 0x0004080001167983 */ /* 0x000f620000300800 */
[----:B------:R-:W-:Y:S01]  /*42d50*/  LEA.HI.X R13, R4, UR5, R14, 0x1, P2 ;  /* 0x00000005040d7c11 */ /* 0x000fe200090f0c0e */
[----:B------:R-:W-:Y:S01]  /*42d60*/  USHF.L.U32 UR5, UR8, 0x4, URZ ;  /* 0x0000000408057899 */ /* 0x000fe2000800063f */
[----:B------:R-:W-:Y:S01]  /*42d70*/  ISETP.GT.AND P2, PT, R3, 0x1, PT ;  /* 0x000000010300780c */ /* 0x000fe20003f44270 */
[----:B------:R-:W-:-:S03]  /*42d80*/  ULDC.64 UR16, c[0x0][0x208] ;  /* 0x0000820000107ab9 */ /* 0x000fc60000000a00 */
[----:B------:R-:W-:Y:S01]  /*42d90*/  ISETP.GT.AND P3, PT, R0, RZ, P2 ;  /* 0x000000ff0000720c */ /* 0x000fe20001764270 */
[-C--:B--2---:R-:W-:Y:S01]  /*42da0*/  FMUL R4, R21, R2.reuse ;  /* 0x0000000215047220 */ /* 0x084fe20000400000 */
[----:B---3--:R-:W-:-:S04]  /*42db0*/  FMUL R5, R20, R2 ;  /* 0x0000000214057220 */ /* 0x008fc80000400000 */
[----:B------:R-:W-:Y:S02]  /*42dc0*/  F2FP.BF16.F32.PACK_AB R4, RZ, R4 ;  /* 0x00000004ff04723e */ /* 0x000fe400000010ff */
[----:B------:R-:W-:Y:S01]  /*42dd0*/  IADD3 R20, P4, R12, UR5, RZ ;  /* 0x000000050c147c10 */ /* 0x000fe2000ff9e0ff */
[----:B----4-:R-:W-:Y:S01]  /*42de0*/  FMUL R6, R6, R2 ;  /* 0x0000000206067220 */ /* 0x010fe20000400000 */
[----:B------:R-:W-:Y:S02]  /*42df0*/  F2FP.BF16.F32.PACK_AB R5, RZ, R5 ;  /* 0x00000005ff05723e */ /* 0x000fe400000010ff */
[----:B------:R-:W-:Y:S02]  /*42e00*/  IADD3.X R21, R13, UR4, RZ, P4, !PT ;  /* 0x000000040d157c10 */ /* 0x000fe4000a7fe4ff */
[----:B------:R-:W-:Y:S02]  /*42e10*/  PRMT R7, R5, 0x7610, R7 ;  /* 0x0000761005077816 */ /* 0x000fe40000000007 */
[----:B------:R-:W-:Y:S01]  /*42e20*/  F2FP.BF16.F32.PACK_AB R5, RZ, R6 ;  /* 0x00000006ff05723e */ /* 0x000fe200000010ff */
[----:B-----5:R-:W-:-:S02]  /*42e30*/  FMUL R6, R19, R2 ;  /* 0x0000000213067220 */ /* 0x020fc40000400000 */
[----:B------:R-:W2:Y:S04]  /*42e40*/  LDL.LU R19, [R1+0x40c] ;  /* 0x00040c0001137983 */ /* 0x000ea80000300800 */
[----:B------:R3:W-:Y:S01]  /*42e50*/  @P1 STG.E.U16 desc[UR16][R12.64], R7 ;  /* 0x000000070c001986 */ /* 0x0007e2000c101510 */
[----:B------:R-:W-:Y:S02]  /*42e60*/  ISETP.GT.AND P1, PT, R0, 0x8, P2 ;  /* 0x000000080000780c */ /* 0x000fe40001724270 */
[----:B---3--:R-:W-:Y:S02]  /*42e70*/  PRMT R7, R4, 0x7610, R7 ;  /* 0x0000761004077816 */ /* 0x008fe40000000007 */
[----:B------:R-:W-:-:S03]  /*42e80*/  F2FP.BF16.F32.PACK_AB R4, RZ, R6 ;  /* 0x00000006ff04723e */ /* 0x000fc600000010ff */
[----:B------:R-:W-:Y:S01]  /*42e90*/  @P3 STG.E.U16 desc[UR16][R12.64+0x2], R7 ;  /* 0x000002070c003986 */ /* 0x000fe2000c101510 */
[----:B------:R-:W-:-:S03]  /*42ea0*/  ISETP.GT.AND P3, PT, R3, 0x8, PT ;  /* 0x000000080300780c */ /* 0x000fc60003f64270 */
[----:B------:R3:W-:Y:S01]  /*42eb0*/  @P5 STG.E.U16 desc[UR16][R20.64], R5 ;  /* 0x0000000514005986 */ /* 0x0007e2000c101510 */
[----:B------:R-:W-:-:S03]  /*42ec0*/  ISETP.GT.AND P4, PT, R0, RZ, P3 ;  /* 0x000000ff0000720c */ /* 0x000fc60001f84270 */
[----:B------:R4:W-:Y:S01]  /*42ed0*/  @P1 STG.E.U16 desc[UR16][R20.64+0x2], R4 ;  /* 0x0000020414001986 */ /* 0x0009e2000c101510 */
[----:B------:R-:W-:-:S04]  /*42ee0*/  ISETP.GT.AND P1, PT, R3, 0x9, PT ;  /* 0x000000090300780c */ /* 0x000fc80003f24270 */
[----:B------:R-:W-:Y:S01]  /*42ef0*/  ISETP.GT.AND P5, PT, R0, RZ, P1 ;  /* 0x000000ff0000720c */ /* 0x000fe20000fa4270 */
[-C--:B---3--:R-:W-:Y:S02]  /*42f00*/  FMUL R5, R18, R2.reuse ;  /* 0x0000000212057220 */ /* 0x088fe40000400000 */
[----:B------:R-:W3:Y:S01]  /*42f10*/  LDL.LU R18, [R1+0x410] ;  /* 0x0004100001127983 */ /* 0x000ee20000300800 */
[----:B----4-:R-:W-:Y:S02]  /*42f20*/  FMUL R4, R17, R2 ;  /* 0x0000000211047220 */ /* 0x010fe40000400000 */
[----:B------:R-:W-:Y:S01]  /*42f30*/  F2FP.BF16.F32.PACK_AB R5, RZ, R5 ;  /* 0x00000005ff05723e */ /* 0x000fe200000010ff */
[----:B------:R-:W4:Y:S02]  /*42f40*/  LDL.LU R17, [R1+0x414] ;  /* 0x0004140001117983 */ /* 0x000f240000300800 */
[----:B------:R-:W-:Y:S02]  /*42f50*/  F2FP.BF16.F32.PACK_AB R4, RZ, R4 ;  /* 0x00000004ff04723e */ /* 0x000fe400000010ff */
[----:B------:R5:W-:Y:S01]  /*42f60*/  @P4 STG.E.U16 desc[UR16][R12.64+0x10], R5 ;  /* 0x000010050c004986 */ /* 0x000be2000c101510 */
[----:B------:R-:W-:-:S03]  /*42f70*/  ISETP.GT.AND P4, PT, R0, 0x8, P3 ;  /* 0x000000080000780c */ /* 0x000fc60001f84270 */
[----:B------:R0:W-:Y:S01]  /*42f80*/  @P5 STG.E.U16 desc[UR16][R12.64+0x12], R4 ;  /* 0x000012040c005986 */ /* 0x0001e2000c101510 */
[----:B------:R-:W-:Y:S01]  /*42f90*/  ISETP.GT.AND P5, PT, R0, 0x8, P1 ;  /* 0x000000080000780c */ /* 0x000fe20000fa4270 */
[-C--:B-----5:R-:W-:Y:S02]  /*42fa0*/  FMUL R5, R15, R2.reuse ;  /* 0x000000020f057220 */ /* 0x0a0fe40000400000 */
[----:B------:R-:W5:Y:S01]  /*42fb0*/  LDL.LU R15, [R1+0x418] ;  /* 0x00041800010f7983 */ /* 0x000f620000300800 */
[----:B0-----:R-:W-:Y:S02]  /*42fc0*/  FMUL R4, R9, R2 ;  /* 0x0000000209047220 */ /* 0x001fe40000400000 */
[----:B------:R-:W-:Y:S01]  /*42fd0*/  F2FP.BF16.F32.PACK_AB R5, RZ, R5 ;  /* 0x00000005ff05723e */ /* 0x000fe200000010ff */
[----:B------:R-:W5:Y:S02]  /*42fe0*/  LDL.LU R9, [R1+0x41c] ;  /* 0x00041c0001097983 */ /* 0x000f640000300800 */
[----:B------:R-:W-:-:S02]  /*42ff0*/  F2FP.BF16.F32.PACK_AB R4, RZ, R4 ;  /* 0x00000004ff04723e */ /* 0x000fc400000010ff */
[----:B------:R-:W-:Y:S01]  /*43000*/  @P4 STG.E.U16 desc[UR16][R20.64+0x10], R5 ;  /* 0x0000100514004986 */ /* 0x000fe2000c101510 */
[----:B------:R-:W-:-:S03]  /*43010*/  ISETP.GT.AND P4, PT, R0, 0x80, P0 ;  /* 0x000000800000780c */ /* 0x000fc60000784270 */
[----:B------:R0:W-:Y:S01]  /*43020*/  @P5 STG.E.U16 desc[UR16][R20.64+0x12], R4 ;  /* 0x0000120414005986 */ /* 0x0001e2000c101510 */
[----:B------:R-:W-:Y:S01]  /*43030*/  UIMAD UR7, UR9, 0xf0, URZ ;  /* 0x000000f0090778a4 */ /* 0x000fe2000f8e023f */
[----:B------:R-:W-:Y:S02]  /*43040*/  FMUL R6, R235, R2 ;  /* 0x00000002eb067220 */ /* 0x000fe40000400000 */
[----:B------:R-:W5:Y:S01]  /*43050*/  LDL.LU R233, [R1+0x3e0] ;  /* 0x0003e00001e97983 */ /* 0x000f620000300800 */
[----:B0-----:R-:W-:Y:S02]  /*43060*/  IMAD.U32 R4, RZ, RZ, UR8 ;  /* 0x00000008ff047e24 */ /* 0x001fe4000f8e00ff */
[----:B------:R-:W-:Y:S01]  /*43070*/  F2FP.BF16.F32.PACK_AB R6, RZ, R6 ;  /* 0x00000006ff06723e */ /* 0x000fe200000010ff */
[----:B------:R-:W5:Y:S01]  /*43080*/  LDL.LU R232, [R1+0x3e4] ;  /* 0x0003e40001e87983 */ /* 0x000f620000300800 */
[----:B------:R-:W-:-:S04]  /*43090*/  IMAD.WIDE.U32 R4, R4, 0xf0, R20 ;  /* 0x000000f004047825 */ /* 0x000fc800078e0014 */
[----:B------:R-:W-:Y:S01]  /*430a0*/  FMUL R7, R22, R2 ;  /* 0x0000000216077220 */ /* 0x000fe20000400000 */
[----:B------:R-:W5:Y:S01]  /*430b0*/  LDL.LU R23, [R1+0x3e8] ;  /* 0x0003e80001177983 */ /* 0x000f620000300800 */
[----:B------:R-:W-:-:S05]  /*430c0*/  VIADD R5, R5, UR7 ;  /* 0x0000000705057c36 */ /* 0x000fca0008000000 */
[----:B------:R0:W-:Y:S01]  /*430d0*/  @P4 STG.E.U16 desc[UR16][R4.64], R6 ;  /* 0x0000000604004986 */ /* 0x0001e2000c101510 */
[C---:B------:R-:W-:Y:S02]  /*430e0*/  ISETP.GT.AND P4, PT, R0.reuse, 0x80, P2 ;  /* 0x000000800000780c */ /* 0x040fe40001784270 */
[----:B------:R-:W-:Y:S01]  /*430f0*/  ISETP.GT.AND P5, PT, R0, 0x88, P0 ;  /* 0x000000880000780c */ /* 0x000fe200007a4270 */
[----:B0-----:R-:W-:-:S05]  /*43100*/  FMUL R6, R234, R2 ;  /* 0x00000002ea067220 */ /* 0x001fca0000400000 */
[----:B------:R-:W-:Y:S02]  /*43110*/  F2FP.BF16.F32.PACK_AB R6, RZ, R6 ;  /* 0x00000006ff06723e */ /* 0x000fe400000010ff */
[----:B------:R-:W-:-:S03]  /*43120*/  F2FP.BF16.F32.PACK_AB R7, RZ, R7 ;  /* 0x00000007ff07723e */ /* 0x000fc600000010ff */
[----:B------:R0:W-:Y:S01]  /*43130*/  @P4 STG.E.U16 desc[UR16][R4.64+0x2], R6 ;  /* 0x0000020604004986 */ /* 0x0001e2000c101510 */
[----:B-1----:R-:W-:Y:S02]  /*43140*/  PRMT R8, R7, 0x7610, R8 ;  /* 0x0000761007087816 */ /* 0x002fe40000000008 */
[----:B0-----:R-:W-:-:S04]  /*43150*/  IADD3 R6, P4, R4, UR5, RZ ;  /* 0x0000000504067c10 */ /* 0x001fc8000ff9e0ff */
[----:B------:R-:W-:Y:S02]  /*43160*/  IADD3.X R7, R5, UR4, RZ, P4, !PT ;  /* 0x0000000405077c10 */ /* 0x000fe4000a7fe4ff */
[----:B------:R-:W-:-:S03]  /*43170*/  ISETP.GT.AND P4, PT, R0, 0x88, P2 ;  /* 0x000000880000780c */ /* 0x000fc60001784270 */
[----:B------:R2:W-:Y:S02]  /*43180*/  @P5 STG.E.U16 desc[UR16][R6.64], R8 ;  /* 0x0000000806005986 */ /* 0x0005e4000c101510 */
[----:B--2---:R-:W-:Y:S02]  /*43190*/  FMUL R8, R19, R2 ;  /* 0x0000000213087220 */ /* 0x004fe40000400000 */
[----:B------:R-:W2:Y:S03]  /*431a0*/  LDL.LU R19, [R1+0x3ec] ;  /* 0x0003ec0001137983 */ /* 0x000ea60000300800 */
[----:B------:R-:W-:-:S05]  /*431b0*/  F2FP.BF16.F32.PACK_AB R8, RZ, R8 ;  /* 0x00000008ff08723e */ /* 0x000fca00000010ff */
[----:B------:R3:W-:Y:S01]  /*431c0*/  @P4 STG.E.U16 desc[UR16][R6.64+0x2], R8 ;  /* 0x0000020806004986 */ /* 0x0007e2000c101510 */
[----:B------:R-:W-:Y:S01]  /*431d0*/  ISETP.GT.AND P4, PT, R0, 0x80, P3 ;  /* 0x000000800000780c */ /* 0x000fe20001f84270 */
[----:B---3--:R-:W-:Y:S02]  /*431e0*/  FMUL R8, R18, R2 ;  /* 0x0000000212087220 */ /* 0x008fe40000400000 */
[----:B------:R-:W3:Y:S03]  /*431f0*/  LDL.LU R18, [R1+0x3f0] ;  /* 0x0003f00001127983 */ /* 0x000ee60000300800 */
[----:B------:R-:W-:-:S07]  /*43200*/  F2FP.BF16.F32.PACK_AB R8, RZ, R8 ;  /* 0x00000008ff08723e */ /* 0x000fce00000010ff */
[----:B------:R4:W-:Y:S02]  /*43210*/  @P4 STG.E.U16 desc[UR16][R4.64+0x10], R8 ;  /* 0x0000100804004986 */ /* 0x0009e4000c101510 */
[----:B----4-:R-:W-:Y:S02]  /*43220*/  FMUL R8, R17, R2 ;  /* 0x0000000211087220 */ /* 0x010fe40000400000 */
[----:B------:R-:W4:Y:S01]  /*43230*/  LDL.LU R17, [R1+0x3f4] ;  /* 0x0003f40001117983 */ /* 0x000f220000300800 */
[----:B------:R-:W-:Y:S02]  /*43240*/  ISETP.GT.AND P4, PT, R0, 0x80, P1 ;  /* 0x000000800000780c */ /* 0x000fe40000f84270 */
[----:B------:R-:W-:-:S11]  /*43250*/  F2FP.BF16.F32.PACK_AB R8, RZ, R8 ;  /* 0x00000008ff08723e */ /* 0x000fd600000010ff */
[----:B------:R5:W-:Y:S01]  /*43260*/  @P4 STG.E.U16 desc[UR16][R4.64+0x12], R8 ;  /* 0x0000120804004986 */ /* 0x000be2000c101510 */
[----:B------:R-:W-:Y:S01]  /*43270*/  ISETP.GT.AND P4, PT, R0, 0x88, P3 ;  /* 0x000000880000780c */ /* 0x000fe20001f84270 */
[----:B-----5:R-:W-:Y:S02]  /*43280*/  FMUL R8, R15, R2 ;  /* 0x000000020f087220 */ /* 0x020fe40000400000 */
[----:B------:R-:W5:Y:S03]  /*43290*/  LDL.LU R15, [R1+0x3f8] ;  /* 0x0003f800010f7983 */ /* 0x000f660000300800 */
[----:B------:R-:W-:-:S07]  /*432a0*/  F2FP.BF16.F32.PACK_AB R8, RZ, R8 ;  /* 0x00000008ff08723e */ /* 0x000fce00000010ff */
[----:B------:R0:W-:Y:S01]  /*432b0*/  @P4 STG.E.U16 desc[UR16][R6.64+0x10], R8 ;  /* 0x0000100806004986 */ /* 0x0001e2000c101510 */
[C---:B------:R-:W-:Y:S01]  /*432c0*/  ISETP.GT.AND P4, PT, R0.reuse, 0x88, P1 ;  /* 0x000000880000780c */ /* 0x040fe20000f84270 */
[----:B------:R-:W-:Y:S01]  /*432d0*/  USHF.L.U32 UR13, UR8, 0x8, URZ ;  /* 0x00000008080d7899 */ /* 0x000fe2000800063f */
[----:B------:R-:W-:Y:S01]  /*432e0*/  ISETP.GT.AND P5, PT, R0, 0x100, P0 ;  /* 0x000001000000780c */ /* 0x000fe200007a4270 */
[----:B0-----:R-:W-:Y:S02]  /*432f0*/  FMUL R8, R9, R2 ;  /* 0x0000000209087220 */ /* 0x001fe40000400000 */
[----:B------:R-:W5:Y:S03]  /*43300*/  LDL.LU R9, [R1+0x3fc] ;  /* 0x0003fc0001097983 */ /* 0x000f660000300800 */
[----:B------:R-:W-:Y:S01]  /*43310*/  F2FP.BF16.F32.PACK_AB R8, RZ, R8 ;  /* 0x00000008ff08723e */ /* 0x000fe200000010ff */
[----:B------:R-:W-:Y:S01]  /*43320*/  USHF.L.U64.HI UR12, UR8, 0x8, UR9 ;  /* 0x00000008080c7899 */ /* 0x000fe20008010209 */
[----:B------:R-:W5:Y:S04]  /*43330*/  LDL.LU R14, [R1+0x3c0] ;  /* 0x0003c000010e7983 */ /* 0x000f680000300800 */
[----:B------:R0:W-:Y:S01]  /*43340*/  @P4 STG.E.U16 desc[UR16][R6.64+0x12], R8 ;  /* 0x0000120806004986 */ /* 0x0001e2000c101510 */
[----:B------:R-:W-:-:S03]  /*43350*/  IADD3 R4, P4, R4, UR13, RZ ;  /* 0x0000000d04047c10 */ /* 0x000fc6000ff9e0ff */
[----:B------:R-:W5:Y:S01]  /*43360*/  LDL.LU R235, [R1+0x3c4] ;  /* 0x0003c40001eb7983 */ /* 0x000f620000300800 */
[----:B------:R-:W-:Y:S01]  /*43370*/  IADD3.X R5, R5, UR12, RZ, P4, !PT ;  /* 0x0000000c05057c10 */ /* 0x000fe2000a7fe4ff */
[-C--:B0-----:R-:W-:Y:S01]  /*43380*/  FMUL R6, R233, R2.reuse ;  /* 0x00000002e9067220 */ /* 0x081fe20000400000 */
[----:B------:R-:W-:Y:S01]  /*43390*/  ISETP.GT.AND P4, PT, R0, 0x100, P2 ;  /* 0x000001000000780c */ /* 0x000fe20001784270 */
[----:B------:R-:W-:Y:S01]  /*433a0*/  FMUL R7, R23, R2 ;  /* 0x0000000217077220 */ /* 0x000fe20000400000 */
[----:B------:R-:W5:Y:S02]  /*433b0*/  LDL.LU R22, [R1+0x3c8] ;  /* 0x0003c80001167983 */ /* 0x000f640000300800 */
[----:B------:R-:W-:-:S05]  /*433c0*/  F2FP.BF16.F32.PACK_AB R6, RZ, R6 ;  /* 0x00000006ff06723e */ /* 0x000fca00000010ff */
[----:B------:R0:W-:Y:S01]  /*433d0*/  @P5 STG.E.U16 desc[UR16][R4.64], R6 ;  /* 0x0000000604005986 */ /* 0x0001e2000c101510 */
[----:B------:R-:W-:Y:S01]  /*433e0*/  ISETP.GT.AND P5, PT, R0, 0x108, P0 ;  /* 0x000001080000780c */ /* 0x000fe200007a4270 */
[----:B0-----:R-:W-:-:S05]  /*433f0*/  FMUL R6, R232, R2 ;  /* 0x00000002e8067220 */ /* 0x001fca0000400000 */
[----:B------:R-:W-:Y:S02]  /*43400*/  F2FP.BF16.F32.PACK_AB R6, RZ, R6 ;  /* 0x00000006ff06723e */ /* 0x000fe400000010ff */
[----:B------:R-:W-:-:S03]  /*43410*/  F2FP.BF16.F32.PACK_AB R7, RZ, R7 ;  /* 0x00000007ff07723e */ /* 0x000fc600000010ff */
[----:B------:R0:W-:Y:S01]  /*43420*/  @P4 STG.E.U16 desc[UR16][R4.64+0x2], R6 ;  /* 0x0000020604004986 */ /* 0x0001e2000c101510 */
[----:B------:R-:W-:Y:S02]  /*43430*/  PRMT R8, R7, 0x7610, R8 ;  /* 0x0000761007087816 */ /* 0x000fe40000000008 */
        /* <DEDUP_REMOVED lines=23> */
[C---:B------:R-:W-:Y:S02]  /*435b0*/  ISETP.GT.AND P4, PT, R0.reuse, 0x108, P1 ;  /* 0x000001080000780c */ /* 0x040fe40000f84270 */
[----:B------:R-:W-:Y:S01]  /*435c0*/  ISETP.GT.AND P5, PT, R0, 0x180, P0 ;  /* 0x000001800000780c */ /* 0x000fe200007a4270 */
[----:B0-----:R-:W-:Y:S02]  /*435d0*/  FMUL R8, R9, R2 ;  /* 0x0000000209087220 */ /* 0x001fe40000400000 */
[----:B------:R-:W5:Y:S03]  /*435e0*/  LDL.LU R9, [R1+0x3dc] ;  /* 0x0003dc0001097983 */ /* 0x000f660000300800 */
[----:B------:R-:W-:Y:S01]  /*435f0*/  F2FP.BF16.F32.PACK_AB R8, RZ, R8 ;  /* 0x00000008ff08723e */ /* 0x000fe200000010ff */
        /* <DEDUP_REMOVED lines=9> */
[----:B------:R-:W-:Y:S02]  /*43690*/  F2FP.BF16.F32.PACK_AB R6, RZ, R6 ;  /* 0x00000006ff06723e */ /* 0x000fe400000010ff */
[----:B------:R-:W-:Y:S01]  /*436a0*/  ISETP.GT.AND P0, PT, R0, 0x188, P0 ;  /* 0x000001880000780c */ /* 0x000fe20000704270 */
[----:B------:R-:W5:Y:S04]  /*436b0*/  LDL.LU R23, [R1+0x3ac] ;  /* 0x0003ac0001177983 */ /* 0x000f680000300800 */
[----:B------:R0:W-:Y:S01]  /*436c0*/  @P5 STG.E.U16 desc[UR16][R4.64], R6 ;  /* 0x0000000604005986 */ /* 0x0001e2000c101510 */
[----:B------:R-:W-:-:S02]  /*436d0*/  F2FP.BF16.F32.PACK_AB R7, RZ, R7 ;  /* 0x00000007ff07723e */ /* 0x000fc400000010ff */
[----:B------:R-:W-:Y:S01]  /*436e0*/  ISETP.GT.AND P2, PT, R0, 0x188, P2 ;  /* 0x000001880000780c */ /* 0x000fe20001744270 */
[----:B------:R-:W5:Y:S01]  /*436f0*/  LDL.LU R22, [R1+0x3b0] ;  /* 0x0003b00001167983 */ /* 0x000f620000300800 */
[----:B0-----:R-:W-:-:S05]  /*43700*/  FMUL R6, R235, R2 ;  /* 0x00000002eb067220 */ /* 0x001fca0000400000 */
[----:B------:R-:W-:-:S05]  /*43710*/  F2FP.BF16.F32.PACK_AB R6, RZ, R6 ;  /* 0x00000006ff06723e */ /* 0x000fca00000010ff */
[----:B------:R0:W-:Y:S01]  /*43720*/  @P4 STG.E.U16 desc[UR16][R4.64+0x2], R6 ;  /* 0x0000020604004986 */ /* 0x0001e2000c101510 */
[----:B------:R-:W-:Y:S02]  /*43730*/  PRMT R8, R7, 0x7610, R8 ;  /* 0x0000761007087816 */ /* 0x000fe40000000008 */
[----:B0-----:R-:W-:-:S04]  /*43740*/  IADD3 R6, P4, R4, UR5, RZ ;  /* 0x0000000504067c10 */ /* 0x001fc8000ff9e0ff */
[----:B------:R-:W-:-:S05]  /*43750*/  IADD3.X R7, R5, UR4, RZ, P4, !PT ;  /* 0x0000000405077c10 */ /* 0x000fca000a7fe4ff */
[----:B------:R2:W-:Y:S01]  /*43760*/  @P0 STG.E.U16 desc[UR16][R6.64], R8 ;  /* 0x0000000806000986 */ /* 0x0005e2000c101510 */
[----:B------:R-:W-:Y:S01]  /*43770*/  ISETP.GT.AND P0, PT, R0, 0x180, P3 ;  /* 0x000001800000780c */ /* 0x000fe20001f04270 */
[----:B--2---:R-:W-:Y:S02]  /*43780*/  FMUL R8, R19, R2 ;  /* 0x0000000213087220 */ /* 0x004fe40000400000 */
[----:B------:R-:W2:Y:S03]  /*43790*/  LDL.LU R19, [R1+0x3b4] ;  /* 0x0003b40001137983 */ /* 0x000ea60000300800 */
[----:B------:R-:W-:-:S05]  /*437a0*/  F2FP.BF16.F32.PACK_AB R8, RZ, R8 ;  /* 0x00000008ff08723e */ /* 0x000fca00000010ff */
[----:B------:R3:W-:Y:S02]  /*437b0*/  @P2 STG.E.U16 desc[UR16][R6.64+0x2], R8 ;  /* 0x0000020806002986 */ /* 0x0007e4000c101510 */
[----:B---3--:R-:W-:-:S05]  /*437c0*/  FMUL R8, R18, R2 ;  /* 0x0000000212087220 */ /* 0x008fca0000400000 */
[----:B------:R-:W-:-:S05]  /*437d0*/  F2FP.BF16.F32.PACK_AB R8, RZ, R8 ;  /* 0x00000008ff08723e */ /* 0x000fca00000010ff */
[----:B------:R4:W-:Y:S02]  /*437e0*/  @P0 STG.E.U16 desc[UR16][R4.64+0x10], R8 ;  /* 0x0000100804000986 */ /* 0x0009e4000c101510 */
[----:B----4-:R-:W-:Y:S02]  /*437f0*/  FMUL R8, R17, R2 ;  /* 0x0000000211087220 */ /* 0x010fe40000400000 */
[----:B------:R-:W3:Y:S01]  /*43800*/  LDL.LU R17, [R1+0x3b8] ;  /* 0x0003b80001117983 */ /* 0x000ee20000300800 */
[C---:B------:R-:W-:Y:S02]  /*43810*/  ISETP.GT.AND P0, PT, R0.reuse, 0x180, P1 ;  /* 0x000001800000780c */ /* 0x040fe40000f04270 */
[----:B------:R-:W-:Y:S02]  /*43820*/  F2FP.BF16.F32.PACK_AB R8, RZ, R8 ;  /* 0x00000008ff08723e */ /* 0x000fe400000010ff */
[----:B------:R-:W-:-:S09]  /*43830*/  ISETP.GT.AND P3, PT, R0, 0x188, P3 ;  /* 0x000001880000780c */ /* 0x000fd20001f64270 */
[----:B------:R5:W-:Y:S02]  /*43840*/  @P0 STG.E.U16 desc[UR16][R4.64+0x12], R8 ;  /* 0x0000120804000986 */ /* 0x000be4000c101510 */
[----:B-----5:R-:W-:Y:S02]  /*43850*/  FMUL R4, R15, R2 ;  /* 0x000000020f047220 */ /* 0x020fe40000400000 */
[----:B------:R-:W4:Y:S03]  /*43860*/  LDL.LU R15, [R1+0x3bc] ;  /* 0x0003bc00010f7983 */ /* 0x000f260000300800 */
[----:B------:R-:W-:Y:S01]  /*43870*/  F2FP.BF16.F32.PACK_AB R4, RZ, R4 ;  /* 0x00000004ff04723e */ /* 0x000fe200000010ff */
[----:B------:R-:W5:Y:S01]  /*43880*/  LDL.LU R18, [R1+0x380] ;  /* 0x0003800001127983 */ /* 0x000f620000300800 */
[----:B------:R-:W-:Y:S02]  /*43890*/  @P3 MOV R5, R7 ;  /* 0x0000000700053202 */ /* 0x000fe40000000f00 */
[----:B------:R-:W-:Y:S01]  /*438a0*/  PRMT R8, R4, 0x7610, R8 ;  /* 0x0000761004087816 */ /* 0x000fe20000000008 */
[----:B------:R-:W-:Y:S01]  /*438b0*/  @P3 IMAD.MOV.U32 R4, RZ, RZ, R6 ;  /* 0x000000ffff043224 */ /* 0x000fe200078e0006 */
[----:B------:R-:W-:-:S04]  /*438c0*/  ISETP.GT.AND P1, PT, R0, 0x188, P1 ;  /* 0x000001880000780c */ /* 0x000fc80000f24270 */
[----:B------:R0:W-:Y:S01]  /*438d0*/  @P3 STG.E.U16 desc[UR16][R4.64+0x10], R8 ;  /* 0x0000100804003986 */ /* 0x0001e2000c101510 */
[C---:B------:R-:W-:Y:S02]  /*438e0*/  ISETP.GT.AND P3, PT, R3.reuse, 0x10, PT ;  /* 0x000000100300780c */ /* 0x040fe40003f64270 */
[----:B------:R-:W-:Y:S01]  /*438f0*/  ISETP.GT.AND P2, PT, R3, 0x11, PT ;  /* 0x000000110300780c */ /* 0x000fe20003f44270 */
[----:B0-----:R-:W-:Y:S02]  /*43900*/  FMUL R4, R9, R2 ;  /* 0x0000000209047220 */ /* 0x001fe40000400000 */
[----:B------:R-:W5:Y:S03]  /*43910*/  LDL.LU R9, [R1+0x384] ;  /* 0x0003840001097983 */ /* 0x000f660000300800 */
[----:B------:R-:W-:Y:S02]  /*43920*/  F2FP.BF16.F32.PACK_AB R4, RZ, R4 ;  /* 0x00000004ff04723e */ /* 0x000fe400000010ff */
[----:B------:R-:W-:-:S03]  /*43930*/  ISETP.GT.AND P4, PT, R0, RZ, P2 ;  /* 0x000000ff0000720c */ /* 0x000fc60001784270 */
[----:B------:R0:W-:Y:S01]  /*43940*/  @P1 STG.E.U16 desc[UR16][R6.64+0x12], R4 ;  /* 0x0000120406001986 */ /* 0x0001e2000c101510 */
[C---:B------:R-:W-:Y:S02]  /*43950*/  ISETP.GT.AND P1, PT, R0.reuse, RZ, P3 ;  /* 0x000000ff0000720c */ /* 0x040fe40001f24270 */
[----:B------:R-:W-:Y:S01]  /*43960*/  ISETP.GT.AND P5, PT, R0, 0x8, P3 ;  /* 0x000000080000780c */ /* 0x000fe20001fa4270 */
[-C--:B0-----:R-:W-:Y:S01]  /*43970*/  FMUL R4, R234, R2.reuse ;  /* 0x00000002ea047220 */ /* 0x081fe20000400000 */
[-C--:B------:R-:W-:Y:S01]  /*43980*/  FMUL R6, R233, R2.reuse ;  /* 0x00000002e9067220 */ /* 0x080fe20000400000 */
[----:B------:R-:W-:-:S03]  /*43990*/  FMUL R5, R232, R2 ;  /* 0x00000002e8057220 */ /* 0x000fc60000400000 */
[----:B------:R-:W-:Y:S02]  /*439a0*/  F2FP.BF16.F32.PACK_AB R4, RZ, R4 ;  /* 0x00000004ff04723e */ /* 0x000fe400000010ff */
[----:B------:R-:W-:Y:S02]  /*439b0*/  F2FP.BF16.F32.PACK_AB R6, RZ, R6 ;  /* 0x00000006ff06723e */ /* 0x000fe400000010ff */
[----:B------:R-:W-:Y:S02]  /*439c0*/  PRMT R8, R4, 0x7610, R8 ;  /* 0x0000761004087816 */ /* 0x000fe40000000008 */
[----:B------:R-:W-:Y:S01]  /*439d0*/  F2FP.BF16.F32.PACK_AB R5, RZ, R5 ;  /* 0x00000005ff05723e */ /* 0x000fe200000010ff */
[-C--:B------:R-:W-:Y:S01]  /*439e0*/  FMUL R7, R23, R2.reuse ;  /* 0x0000000217077220 */ /* 0x080fe20000400000 */
[----:B------:R-:W-:Y:S04]  /*439f0*/  @P4 STG.E.U16 desc[UR16][R12.64+0x22], R6 ;  /* 0x000022060c004986 */ /* 0x000fe8000c101510 */
[----:B------:R-:W5:Y:S04]  /*43a00*/  LDL.LU R23, [R1+0x388] ;  /* 0x0003880001177983 */ /* 0x000f680000300800 */
[----:B------:R-:W-:Y:S04]  /*43a10*/  @P1 STG.E.U16 desc[UR16][R12.64+0x20], R8 ;  /* 0x000020080c001986 */ /* 0x000fe8000c101510 */
[----:B------:R0:W-:Y:S02]  /*43a20*/  @P5 STG.E.U16 desc[UR16][R20.64+0x20], R5 ;  /* 0x0000200514005986 */ /* 0x0001e4000c101510 */
[----:B0-----:R-:W-:-:S02]  /*43a30*/  FMUL R5, R22, R2 ;  /* 0x0000000216057220 */ /* 0x001fc40000400000 */
[----:B------:R-:W5:Y:S04]  /*43a40*/  LDL.LU R22, [R1+0x38c] ;  /* 0x00038c0001167983 */ /* 0x000f680000300800 */
[----:B------:R-:W5:Y:S04]  /*43a50*/  LDL.LU R234, [R1+0x390] ;  /* 0x0003900001ea7983 */ /* 0x000f680000300800 */
[----:B------:R-:W5:Y:S01]  /*43a60*/  LDL.LU R233, [R1+0x394] ;  /* 0x0003940001e97983 */ /* 0x000f620000300800 */
[----:B------:R-:W-:-:S03]  /*43a70*/  F2FP.BF16.F32.PACK_AB R5, RZ, R5 ;  /* 0x00000005ff05723e */ /* 0x000fc600000010ff */
[----:B------:R-:W5:Y:S01]  /*43a80*/  LDL.LU R232, [R1+0x398] ;  /* 0x0003980001e87983 */ /* 0x000f620000300800 */
[----:B------:R-:W-:Y:S02]  /*43a90*/  F2FP.BF16.F32.PACK_AB R4, RZ, R7 ;  /* 0x00000007ff04723e */ /* 0x000fe400000010ff */
[----:B------:R-:W-:Y:S01]  /*43aa0*/  PRMT R7, R5, 0x7610, R7 ;  /* 0x0000761005077816 */ /* 0x000fe20000000007 */
[----:B---3--:R-:W-:Y:S02]  /*43ab0*/  FMUL R5, R17, R2 ;  /* 0x0000000211057220 */ /* 0x008fe40000400000 */
[----:B------:R-:W3:Y:S01]  /*43ac0*/  LDL.LU R17, [R1+0x39c] ;  /* 0x00039c0001117983 */ /* 0x000ee20000300800 */
[C---:B------:R-:W-:Y:S02]  /*43ad0*/  ISETP.GT.AND P0, PT, R0.reuse, 0x8, P2 ;  /* 0x000000080000780c */ /* 0x040fe40001704270 */
[----:B------:R-:W-:Y:S01]  /*43ae0*/  ISETP.GT.AND P1, PT, R3, 0x18, PT ;  /* 0x000000180300780c */ /* 0x000fe20003f24270 */
[----:B------:R-:W3:Y:S03]  /*43af0*/  LDL.LU R14, [R1+0x364] ;  /* 0x00036400010e7983 */ /* 0x000ee60000300800 */
[----:B------:R-:W-:-:S07]  /*43b00*/  ISETP.GT.AND P5, PT, R0, RZ, P1 ;  /* 0x000000ff0000720c */ /* 0x000fce0000fa4270 */
[----:B------:R2:W-:Y:S01]  /*43b10*/  @P0 STG.E.U16 desc[UR16][R20.64+0x22], R4 ;  /* 0x0000220414000986 */ /* 0x0005e2000c101510 */
[----:B------:R-:W-:-:S04]  /*43b20*/  ISETP.GT.AND P0, PT, R3, 0x19, PT ;  /* 0x000000190300780c */ /* 0x000fc80003f04270 */
[----:B------:R-:W-:Y:S01]  /*43b30*/  ISETP.GT.AND P4, PT, R0, RZ, P0 ;  /* 0x000000ff0000720c */ /* 0x000fe20000784270 */
[----:B--2---:R-:W-:-:S05]  /*43b40*/  FMUL R4, R19, R2 ;  /* 0x0000000213047220 */ /* 0x004fca0000400000 */
[----:B------:R-:W-:-:S04]  /*43b50*/  F2FP.BF16.F32.PACK_AB R4, RZ, R4 ;  /* 0x00000004ff04723e */ /* 0x000fc800000010ff */
[----:B------:R-:W-:Y:S01]  /*43b60*/  PRMT R6, R4, 0x7610, R6 ;  /* 0x0000761004067816 */ /* 0x000fe20000000006 */
[----:B----4-:R-:W-:Y:S01]  /*43b70*/  FMUL R4, R15, R2 ;  /* 0x000000020f047220 */ /* 0x010fe20000400000 */
[----:B------:R-:W-:Y:S01]  /*43b80*/  @P5 STG.E.U16 desc[UR16][R12.64+0x30], R7 ;  /* 0x000030070c005986 */ /* 0x000fe2000c101510 */
[----:B------:R-:W-:-:S03]  /*43b90*/  ISETP.GT.AND P5, PT, R0, 0x8, P1 ;  /* 0x000000080000780c */ /* 0x000fc60000fa4270 */
[----:B------:R0:W-:Y:S01]  /*43ba0*/  @P4 STG.E.U16 desc[UR16][R12.64+0x32], R6 ;  /* 0x000032060c004986 */ /* 0x0001e2000c101510 */
[----:B------:R-:W-:Y:S02]  /*43bb0*/  ISETP.GT.AND P4, PT, R0, 0x8, P0 ;  /* 0x000000080000780c */ /* 0x000fe40000784270 */
[----:B------:R-:W-:Y:S01]  /*43bc0*/  F2FP.BF16.F32.PACK_AB R5, RZ, R5 ;  /* 0x00000005ff05723e */ /* 0x000fe200000010ff */
[----:B------:R-:W2:Y:S01]  /*43bd0*/  LDL.LU R15, [R1+0x368] ;  /* 0x00036800010f7983 */ /* 0x000ea20000300800 */
[----:B------:R-:W-:Y:S02]  /*43be0*/  F2FP.BF16.F32.PACK_AB R4, RZ, R4 ;  /* 0x00000004ff04723e */ /* 0x000fe400000010ff */
[----:B0-----:R-:W-:Y:S02]  /*43bf0*/  PRMT R6, R5, 0x7610, R6 ;  /* 0x0000761005067816 */ /* 0x001fe40000000006 */
[----:B------:R-:W-:Y:S01]  /*43c00*/  PRMT R5, R4, 0x7610, R5 ;  /* 0x0000761004057816 */ /* 0x000fe20000000005 */
[----:B------:R-:W-:-:S02]  /*43c10*/  IMAD.U32 R4, RZ, RZ, UR8 ;  /* 0x00000008ff047e24 */ /* 0x000fc4000f8e00ff */
[----:B------:R0:W-:Y:S01]  /*43c20*/  @P5 STG.E.U16 desc[UR16][R20.64+0x30], R6 ;  /* 0x0000300614005986 */ /* 0x0001e2000c101510 */
[----:B------:R-:W-:-:S03]  /*43c30*/  ISETP.GT.AND P5, PT, R0, 0x80, P2 ;  /* 0x000000800000780c */ /* 0x000fc600017a4270 */
[----:B------:R1:W-:Y:S01]  /*43c40*/  @P4 STG.E.U16 desc[UR16][R20.64+0x32], R5 ;  /* 0x0000320514004986 */ /* 0x0003e2000c101510 */
[----:B------:R-:W-:Y:S01]  /*43c50*/  ISETP.GT.AND P4, PT, R0, 0x80, P3 ;  /* 0x000000800000780c */ /* 0x000fe20001f84270 */
[-C--:B-----5:R-:W-:Y:S01]  /*43c60*/  FMUL R7, R18, R2.reuse ;  /* 0x0000000212077220 */ /* 0x0a0fe20000400000 */
[----:B0-----:R-:W-:Y:S01]  /*43c70*/  FMUL R6, R9, R2 ;  /* 0x0000000209067220 */ /* 0x001fe20000400000 */
[----:B-1----:R-:W-:-:S03]  /*43c80*/  IMAD.WIDE.U32 R4, R4, 0xf0, R20 ;  /* 0x000000f004047825 */ /* 0x002fc600078e0014 */
[----:B------:R-:W-:Y:S02]  /*43c90*/  F2FP.BF16.F32.PACK_AB R7, RZ, R7 ;  /* 0x00000007ff07723e */ /* 0x000fe400000010ff */
[----:B------:R-:W-:Y:S01]  /*43ca0*/  F2FP.BF16.F32.PACK_AB R6, RZ, R6 ;  /* 0x00000006ff06723e */ /* 0x000fe200000010ff */
[----:B------:R-:W-:Y:S02]  /*43cb0*/  VIADD R9, R5, UR7 ;  /* 0x0000000705097c36 */ /* 0x000fe40008000000 */
[----:B------:R-:W-:-:S05]  /*43cc0*/  IMAD.MOV.U32 R8, RZ, RZ, R4 ;  /* 0x000000ffff087224 */ /* 0x000fca00078e0004 */
[----:B------:R-:W-:Y:S01]  /*43cd0*/  @P4 STG.E.U16 desc[UR16][R8.64+0x20], R7 ;  /* 0x0000200708004986 */ /* 0x000fe2000c101510 */
[----:B------:R-:W-:-:S03]  /*43ce0*/  IADD3 R18, P4, R4, UR5, RZ ;  /* 0x0000000504127c10 */ /* 0x000fc6000ff9e0ff */
[----:B------:R0:W-:Y:S01]  /*43cf0*/  @P5 STG.E.U16 desc[UR16][R8.64+0x22], R6 ;  /* 0x0000220608005986 */ /* 0x0001e2000c101510 */
[C---:B------:R-:W-:Y:S02]  /*43d00*/  ISETP.GT.AND P5, PT, R0.reuse, 0x88, P3 ;  /* 0x000000880000780c */ /* 0x040fe40001fa4270 */
[----:B------:R-:W-:Y:S02]  /*43d10*/  IADD3.X R19, R9, UR4, RZ, P4, !PT ;  /* 0x0000000409137c10 */ /* 0x000fe4000a7fe4ff */
[----:B------:R-:W-:Y:S01]  /*43d20*/  ISETP.GT.AND P4, PT, R0, 0x88, P2 ;  /* 0x000000880000780c */ /* 0x000fe20001784270 */
[----:B0-----:R-:W-:-:S05]  /*43d30*/  FMUL R6, R23, R2 ;  /* 0x0000000217067220 */ /* 0x001fca0000400000 */
[----:B------:R-:W-:Y:S01]  /*43d40*/  F2FP.BF16.F32.PACK_AB R6, RZ, R6 ;  /* 0x00000006ff06723e */ /* 0x000fe200000010ff */
[----:B------:R-:W-:-:S04]  /*43d50*/  FMUL R5, R22, R2 ;  /* 0x0000000216057220 */ /* 0x000fc80000400000 */
[----:B------:R0:W-:Y:S01]  /*43d60*/  @P5 STG.E.U16 desc[UR16][R18.64+0x20], R6 ;  /* 0x0000200612005986 */ /* 0x0001e2000c101510 */
[----:B------:R-:W-:Y:S01]  /*43d70*/  IADD3 R4, P5, R4, UR13, RZ ;  /* 0x0000000d04047c10 */ /* 0x000fe2000ffbe0ff */
[----:B------:R-:W-:Y:S01]  /*43d80*/  IMAD.U32 R22, RZ, RZ, UR5 ;  /* 0x00000005ff167e24 */ /* 0x000fe2000f8e00ff */
[----:B------:R-:W-:Y:S01]  /*43d90*/  F2FP.BF16.F32.PACK_AB R5, RZ, R5 ;  /* 0x00000005ff05723e */ /* 0x000fe200000010ff */
[----:B------:R-:W-:-:S04]  /*43da0*/  FMUL R7, R234, R2 ;  /* 0x00000002ea077220 */ /* 0x000fc80000400000 */
[----:B------:R1:W-:Y:S01]  /*43db0*/  @P4 STG.E.U16 desc[UR16][R18.64+0x22], R5 ;  /* 0x0000220512004986 */ /* 0x0003e2000c101510 */
[----:B0-----:R-:W-:Y:S01]  /*43dc0*/  IMAD.U32 R6, RZ, RZ, UR4 ;  /* 0x00000004ff067e24 */ /* 0x001fe2000f8e00ff */
[----:B------:R-:W-:Y:S02]  /*43dd0*/  F2FP.BF16.F32.PACK_AB R7, RZ, R7 ;  /* 0x00000007ff07723e */ /* 0x000fe400000010ff */
[----:B-1----:R-:W-:Y:S02]  /*43de0*/  IADD3.X R5, R9, UR12, RZ, P5, !PT ;  /* 0x0000000c09057c10 */ /* 0x002fe4000affe4ff */
[----:B------:R-:W-:-:S04]  /*43df0*/  IADD3 R22, P4, P5, R22, UR13, R4 ;  /* 0x0000000d16167c10 */ /* 0x000fc8000fd9e004 */
[----:B------:R-:W-:Y:S01]  /*43e00*/  IADD3.X R23, R6, UR12, R5, P4, P5 ;  /* 0x0000000c06177c10 */ /* 0x000fe2000a7ea405 */
[-C--:B------:R-:W-:Y:S01]  /*43e10*/  FMUL R6, R233, R2.reuse ;  /* 0x00000002e9067220 */ /* 0x080fe20000400000 */
[----:B------:R-:W-:Y:S02]  /*43e20*/  ISETP.GT.AND P5, PT, R0, 0x80, P0 ;  /* 0x000000800000780c */ /* 0x000fe400007a4270 */
[----:B------:R-:W-:Y:S01]  /*43e30*/  PRMT R11, R7, 0x7610, R11 ;  /* 0x00007610070b7816 */ /* 0x000fe2000000000b */
[----:B------:R-:W-:Y:S01]  /*43e40*/  FMUL R7, R232, R2 ;  /* 0x00000002e8077220 */ /* 0x000fe20000400000 */
[----:B------:R-:W-:-:S04]  /*43e50*/  F2FP.BF16.F32.PACK_AB R6, RZ, R6 ;  /* 0x00000006ff06723e */ /* 0x000fc800000010ff */
[----:B------:R-:W-:Y:S02]  /*43e60*/  PRMT R10, R6, 0x7610, R10 ;  /* 0x00007610060a7816 */ /* 0x000fe4000000000a */
[----:B------:R-:W-:-:S03]  /*43e70*/  F2FP.BF16.F32.PACK_AB R7, RZ, R7 ;  /* 0x00000007ff07723e */ /* 0x000fc600000010ff */
[----:B------:R0:W-:Y:S02]  /*43e80*/  @P5 STG.E.U16 desc[UR16][R8.64+0x32], R10 ;  /* 0x0000320a08005986 */ /* 0x0001e4000c101510 */
[----:B0-----:R-:W-:Y:S01]  /*43e90*/  PRMT R10, R7, 0x7610, R10 ;  /* 0x00007610070a7816 */ /* 0x001fe2000000000a */
[----:B---3--:R-:W-:Y:S02]  /*43ea0*/  FMUL R6, R17, R2 ;  /* 0x0000000211067220 */ /* 0x008fe40000400000 */
[----:B------:R-:W3:Y:S04]  /*43eb0*/  LDL.LU R17, [R1+0x348] ;  /* 0x0003480001117983 */ /* 0x000ee80000300800 */
[----:B------:R-:W4:Y:S04]  /*43ec0*/  LDL.LU R235, [R1+0x34c] ;  /* 0x00034c0001eb7983 */ /* 0x000f280000300800 */
[----:B------:R-:W5:Y:S04]  /*43ed0*/  LDL.LU R234, [R1+0x350] ;  /* 0x0003500001ea7983 */ /* 0x000f680000300800 */
[----:B------:R-:W5:Y:S04]  /*43ee0*/  LDL.LU R233, [R1+0x354] ;  /* 0x0003540001e97983 */ /* 0x000f680000300800 */
[----:B------:R-:W5:Y:S04]  /*43ef0*/  LDL.LU R232, [R1+0x358] ;  /* 0x0003580001e87983 */ /* 0x000f680000300800 */
[----:B------:R-:W2:Y:S01]  /*43f00*/  LDL.LU R7, [R1+0x360] ;  /* 0x0003600001077983 */ /* 0x000ea20000300800 */
[----:B------:R-:W-:-:S13]  /*43f10*/  ISETP.GT.AND P4, PT, R0, 0x80, P1 ;  /* 0x000000800000780c */ /* 0x000fda0000f84270 */
[----:B------:R-:W-:Y:S01]  /*43f20*/  @P4 STG.E.U16 desc[UR16][R8.64+0x30], R11 ;  /* 0x0000300b08004986 */ /* 0x000fe2000c101510 */
[C---:B------:R-:W-:Y:S02]  /*43f30*/  ISETP.GT.AND P4, PT, R0.reuse, 0x88, P1 ;  /* 0x000000880000780c */ /* 0x040fe40000f84270 */
[----:B------:R-:W-:Y:S02]  /*43f40*/  ISETP.GT.AND P5, PT, R0, 0x88, P0 ;  /* 0x000000880000780c */ /* 0x000fe400007a4270 */
[----:B------:R-:W-:-:S09]  /*43f50*/  F2FP.BF16.F32.PACK_AB R6, RZ, R6 ;  /* 0x00000006ff06723e */ /* 0x000fd200000010ff */
[----:B------:R0:W-:Y:S01]  /*43f60*/  @P4 STG.E.U16 desc[UR16][R18.64+0x30], R10 ;  /* 0x0000300a12004986 */ /* 0x0001e2000c101510 */
[----:B------:R-:W-:-:S03]  /*43f70*/  ISETP.GT.AND P4, PT, R0, 0x100, P3 ;  /* 0x000001000000780c */ /* 0x000fc60001f84270 */
[----:B------:R-:W-:Y:S01]  /*43f80*/  @P5 STG.E.U16 desc[UR16][R18.64+0x32], R6 ;  /* 0x0000320612005986 */ /* 0x000fe2000c101510 */
[----:B--2---:R-:W-:-:S05]  /*43f90*/  FMUL R7, R7, R2 ;  /* 0x0000000207077220 */ /* 0x004fca0000400000 */
[----:B------:R-:W-:-:S04]  /*43fa0*/  F2FP.BF16.F32.PACK_AB R7, RZ, R7 ;  /* 0x00000007ff07723e */ /* 0x000fc800000010ff */
[----:B0-----:R-:W-:-:S05]  /*43fb0*/  PRMT R10, R7, 0x7610, R10 ;  /* 0x00007610070a7816 */ /* 0x001fca000000000a */
[----:B------:R0:W-:Y:S04]  /*43fc0*/  @P4 STG.E.U16 desc[UR16][R4.64+0x20], R10 ;  /* 0x0000200a04004986 */ /* 0x0001e8000c101510 */
[----:B0-----:R-:W2:Y:S01]  /*43fd0*/  LDL.LU R10, [R1+0x36c] ;  /* 0x00036c00010a7983 */ /* 0x001ea20000300800 */
[----:B------:R-:W-:Y:S01]  /*43fe0*/  FMUL R6, R14, R2 ;  /* 0x000000020e067220 */ /* 0x000fe20000400000 */
[----:B------:R-:W-:-:S04]  /*43ff0*/  ISETP.GT.AND P5, PT, R0, 0x100, P2 ;  /* 0x000001000000780c */ /* 0x000fc800017a4270 */
[----:B------:R-:W-:Y:S02]  /*44000*/  F2FP.BF16.F32.PACK_AB R6, RZ, R6 ;  /* 0x00000006ff06723e */ /* 0x000fe400000010ff */
[----:B------:R-:W-:Y:S02]  /*44010*/  ISETP.GT.AND P4, PT, R0, 0x108, P3 ;  /* 0x000001080000780c */ /* 0x000fe40001f84270 */
[----:B------:R-:W-:Y:S01]  /*44020*/  PRMT R7, R6, 0x7610, R7 ;  /* 0x0000761006077816 */ /* 0x000fe20000000007 */
[----:B------:R-:W-:-:S04]  /*44030*/  FMUL R6, R15, R2 ;  /* 0x000000020f067220 */ /* 0x000fc80000400000 */
[----:B------:R-:W-:Y:S01]  /*44040*/  @P5 STG.E.U16 desc[UR16][R4.64+0x22], R7 ;  /* 0x0000220704005986 */ /* 0x000fe2000c101510 */
[----:B------:R-:W-:Y:S02]  /*44050*/  IADD3 R14, P5, R4, UR5, RZ ;  /* 0x00000005040e7c10 */ /* 0x000fe4000ffbe0ff */
[----:B------:R-:W-:Y:S02]  /*44060*/  F2FP.BF16.F32.PACK_AB R6, RZ, R6 ;  /* 0x00000006ff06723e */ /* 0x000fe400000010ff */
[----:B------:R-:W-:Y:S02]  /*44070*/  IADD3.X R15, R5, UR4, RZ, P5, !PT ;  /* 0x00000004050f7c10 */ /* 0x000fe4000affe4ff */
[----:B------:R-:W-:-:S03]  /*44080*/  ISETP.GT.AND P5, PT, R0, 0x108, P2 ;  /* 0x000001080000780c */ /* 0x000fc600017a4270 */
[----:B------:R0:W-:Y:S02]  /*44090*/  @P4 STG.E.U16 desc[UR16][R14.64+0x20], R6 ;  /* 0x000020060e004986 */ /* 0x0001e4000c101510 */
[----:B0-----:R-:W-:-:S04]  /*440a0*/  IADD3 R6, P4, R4, UR5, RZ ;  /* 0x0000000504067c10 */ /* 0x001fc8000ff9e0ff */
[----:B------:R-:W-:Y:S01]  /*440b0*/  IADD3.X R7, R5, UR4, RZ, P4, !PT ;  /* 0x0000000405077c10 */ /* 0x000fe2000a7fe4ff */
[----:B--2---:R-:W-:-:S05]  /*440c0*/  FMUL R10, R10, R2 ;  /* 0x000000020a0a7220 */ /* 0x004fca0000400000 */
[----:B------:R-:W-:-:S04]  /*440d0*/  F2FP.BF16.F32.PACK_AB R10, RZ, R10 ;  /* 0x0000000aff0a723e */ /* 0x000fc800000010ff */
[----:B------:R-:W-:Y:S02]  /*440e0*/  PRMT R11, R10, 0x7610, R11 ;  /* 0x000076100a0b7816 */ /* 0x000fe4000000000b */
[----:B------:R-:W2:Y:S04]  /*440f0*/  LDL.LU R10, [R1+0x370] ;  /* 0x00037000010a7983 */ /* 0x000ea80000300800 */
[----:B------:R0:W-:Y:S04]  /*44100*/  @P5 STG.E.U16 desc[UR16][R6.64+0x22], R11 ;  /* 0x0000220b06005986 */ /* 0x0001e8000c101510 */
[----:B0-----:R-:W3:Y:S01]  /*44110*/  LDL.LU R6, [R1+0x374] ;  /* 0x0003740001067983 */ /* 0x001ee20000300800 */
[----:B------:R-:W-:-:S02]  /*44120*/  ISETP.GT.AND P4, PT, R0, 0x100, P1 ;  /* 0x000001000000780c */ /* 0x000fc40000f84270 */
[----:B------:R-:W-:Y:S01]  /*44130*/  ISETP.GT.AND P5, PT, R0, 0x100, P0 ;  /* 0x000001000000780c */ /* 0x000fe200007a4270 */
[----:B--2---:R-:W-:-:S05]  /*44140*/  FMUL R10, R10, R2 ;  /* 0x000000020a0a7220 */ /* 0x004fca0000400000 */
[----:B------:R-:W-:-:S04]  /*44150*/  F2FP.BF16.F32.PACK_AB R7, RZ, R10 ;  /* 0x0000000aff07723e */ /* 0x000fc800000010ff */
[----:B------:R-:W-:Y:S02]  /*44160*/  PRMT R11, R7, 0x7610, R11 ;  /* 0x00007610070b7816 */ /* 0x000fe4000000000b */
[----:B------:R-:W2:Y:S01]  /*44170*/  LDL.LU R7, [R1+0x378] ;  /* 0x0003780001077983 */ /* 0x000ea20000300800 */
[----:B---3--:R-:W-:-:S05]  /*44180*/  FMUL R6, R6, R2 ;  /* 0x0000000206067220 */ /* 0x008fca0000400000 */
[----:B------:R-:W-:-:S04]  /*44190*/  F2FP.BF16.F32.PACK_AB R6, RZ, R6 ;  /* 0x00000006ff06723e */ /* 0x000fc800000010ff */
[----:B------:R-:W-:Y:S02]  /*441a0*/  PRMT R10, R6, 0x7610, R10 ;  /* 0x00007610060a7816 */ /* 0x000fe4000000000a */
[----:B------:R-:W3:Y:S04]  /*441b0*/  LDL.LU R6, [R1+0x37c] ;  /* 0x00037c0001067983 */ /* 0x000ee80000300800 */
[----:B------:R0:W-:Y:S04]  /*441c0*/  @P4 STG.E.U16 desc[UR16][R4.64+0x30], R11 ;  /* 0x0000300b04004986 */ /* 0x0001e8000c101510 */
[----:B------:R1:W-:Y:S04]  /*441d0*/  @P5 STG.E.U16 desc[UR16][R4.64+0x32], R10 ;  /* 0x0000320a04005986 */ /* 0x0003e8000c101510 */
[----:B0-----:R-:W3:Y:S04]  /*441e0*/  LDL.LU R11, [R1+0x344] ;  /* 0x00034400010b7983 */ /* 0x001ee80000300800 */
[----:B-1----:R-:W3:Y:S01]  /*441f0*/  LDL.LU R10, [R1+0x340] ;  /* 0x00034000010a7983 */ /* 0x002ee20000300800 */
[----:B------:R-:W-:-:S02]  /*44200*/  ISETP.GT.AND P4, PT, R0, 0x108, P1 ;  /* 0x000001080000780c */ /* 0x000fc40000f84270 */
[----:B------:R-:W-:Y:S01]  /*44210*/  ISETP.GT.AND P5, PT, R0, 0x108, P0 ;  /* 0x000001080000780c */ /* 0x000fe200007a4270 */
[----:B------:R-:W-:-:S05]  /*44220*/  FMUL R17, R17, R2 ;  /* 0x0000000211117220 */ /* 0x000fca0000400000 */
[----:B------:R-:W-:-:S04]  /*44230*/  F2FP.BF16.F32.PACK_AB R17, RZ, R17 ;  /* 0x00000011ff11723e */ /* 0x000fc800000010ff */
[----:B------:R-:W-:Y:S01]  /*44240*/  PRMT R236, R17, 0x7610, R236 ;  /* 0x0000761011ec7816 */ /* 0x000fe200000000ec */
[-C--:B----4-:R-:W-:Y:S01]  /*44250*/  FMUL R235, R235, R2.reuse ;  /* 0x00000002ebeb7220 */ /* 0x090fe20000400000 */
[----:B------:R-:W4:Y:S01]  /*44260*/  LDL.LU R17, [R1+0x35c] ;  /* 0x00035c0001117983 */ /* 0x000f220000300800 */
[-C--:B-----5:R-:W-:Y:S01]  /*44270*/  FMUL R234, R234, R2.reuse ;  /* 0x00000002eaea7220 */ /* 0x0a0fe20000400000 */
[-C--:B------:R-:W-:Y:S01]  /*44280*/  FMUL R233, R233, R2.reuse ;  /* 0x00000002e9e97220 */ /* 0x080fe20000400000 */
[----:B------:R-:W-:Y:S01]  /*44290*/  FMUL R232, R232, R2 ;  /* 0x00000002e8e87220 */ /* 0x000fe20000400000 */
[----:B------:R-:W-:Y:S02]  /*442a0*/  F2FP.BF16.F32.PACK_AB R235, RZ, R235 ;  /* 0x000000ebffeb723e */ /* 0x000fe400000010ff */
[----:B------:R-:W-:Y:S02]  /*442b0*/  F2FP.BF16.F32.PACK_AB R234, RZ, R234 ;  /* 0x000000eaffea723e */ /* 0x000fe400000010ff */
[----:B------:R-:W-:-:S02]  /*442c0*/  F2FP.BF16.F32.PACK_AB R233, RZ, R233 ;  /* 0x000000e9ffe9723e */ /* 0x000fc400000010ff */
[----:B------:R-:W-:Y:S01]  /*442d0*/  F2FP.BF16.F32.PACK_AB R232, RZ, R232 ;  /* 0x000000e8ffe8723e */ /* 0x000fe200000010ff */
[----:B--2---:R-:W-:-:S05]  /*442e0*/  FMUL R7, R7, R2 ;  /* 0x0000000207077220 */ /* 0x004fca0000400000 */
[----:B------:R-:W-:-:S05]  /*442f0*/  F2FP.BF16.F32.PACK_AB R7, RZ, R7 ;  /* 0x00000007ff07723e */ /* 0x000fca00000010ff */
[----:B------:R-:W-:Y:S01]  /*44300*/  @P4 STG.E.U16 desc[UR16][R14.64+0x30], R7 ;  /* 0x000030070e004986 */ /* 0x000fe2000c101510 */
[----:B---3--:R-:W-:Y:S01]  /*44310*/  FMUL R6, R6, R2 ;  /* 0x0000000206067220 */ /* 0x008fe20000400000 */
[----:B------:R-:W-:-:S04]  /*44320*/  ISETP.GT.AND P4, PT, R0, 0x180, P3 ;  /* 0x000001800000780c */ /* 0x000fc80001f84270 */
[----:B------:R-:W-:-:S05]  /*44330*/  F2FP.BF16.F32.PACK_AB R6, RZ, R6 ;  /* 0x00000006ff06723e */ /* 0x000fca00000010ff */
[----:B------:R0:W-:Y:S01]  /*44340*/  @P5 STG.E.U16 desc[UR16][R14.64+0x32], R6 ;  /* 0x000032060e005986 */ /* 0x0001e2000c101510 */
[----:B------:R-:W-:Y:S01]  /*44350*/  FMUL R10, R10, R2 ;  /* 0x000000020a0a7220 */ /* 0x000fe20000400000 */
[----:B0-----:R-:W-:-:S04]  /*44360*/  IADD3 R6, P5, R4, UR13, RZ ;  /* 0x0000000d04067c10 */ /* 0x001fc8000ffbe0ff */
[----:B------:R-:W-:Y:S02]  /*44370*/  F2FP.BF16.F32.PACK_AB R10, RZ, R10 ;  /* 0x0000000aff0a723e */ /* 0x000fe400000010ff */
[----:B------:R-:W-:Y:S01]  /*44380*/  IADD3.X R7, R5, UR12, RZ, P5, !PT ;  /* 0x0000000c05077c10 */ /* 0x000fe2000affe4ff */
[----:B------:R-:W-:Y:S01]  /*44390*/  FMUL R11, R11, R2 ;  /* 0x000000020b0b7220 */ /* 0x000fe20000400000 */
[----:B------:R-:W-:-:S03]  /*443a0*/  ISETP.GT.AND P3, PT, R0, 0x188, P3 ;  /* 0x000001880000780c */ /* 0x000fc60001f64270 */
[----:B------:R0:W-:Y:S01]  /*443b0*/  @P4 STG.E.U16 desc[UR16][R6.64+0x20], R10 ;  /* 0x0000200a06004986 */ /* 0x0001e2000c101510 */
[----:B------:R-:W-:Y:S02]  /*443c0*/  ISETP.GT.AND P4, PT, R0, 0x180, P2 ;  /* 0x000001800000780c */ /* 0x000fe40001784270 */
[----:B------:R-:W-:-:S04]  /*443d0*/  F2FP.BF16.F32.PACK_AB R11, RZ, R11 ;  /* 0x0000000bff0b723e */ /* 0x000fc800000010ff */
[----:B------:R-:W-:Y:S02]  /*443e0*/  PRMT R237, R11, 0x7610, R237 ;  /* 0x000076100bed7816 */ /* 0x000fe400000000ed */
[----:B0-----:R-:W-:Y:S02]  /*443f0*/  IADD3 R10, P5, R6, UR5, RZ ;  /* 0x00000005060a7c10 */ /* 0x001fe4000ffbe0ff */
[C---:B------:R-:W-:Y:S02]  /*44400*/  ISETP.GT.AND P2, PT, R0.reuse, 0x188, P2 ;  /* 0x000001880000780c */ /* 0x040fe40001744270 */
[----:B------:R-:W-:Y:S01]  /*44410*/  IADD3.X R11, R7, UR4, RZ, P5, !PT ;  /* 0x00000004070b7c10 */ /* 0x000fe2000affe4ff */
[----:B------:R-:W-:Y:S01]  /*44420*/  @P4 STG.E.U16 desc[UR16][R6.64+0x22], R237 ;  /* 0x000022ed06004986 */ /* 0x000fe2000c101510 */
[----:B------:R-:W-:-:S03]  /*44430*/  ISETP.GT.AND P4, PT, R0, 0x180, P1 ;  /* 0x000001800000780c */ /* 0x000fc60000f84270 */
[----:B------:R-:W-:Y:S01]  /*44440*/  @P3 STG.E.U16 desc[UR16][R10.64+0x20], R236 ;  /* 0x000020ec0a003986 */ /* 0x000fe2000c101510 */
[C---:B------:R-:W-:Y:S02]  /*44450*/  ISETP.GT.AND P3, PT, R0.reuse, 0x180, P0 ;  /* 0x000001800000780c */ /* 0x040fe40000764270 */
[----:B------:R-:W-:-:S03]  /*44460*/  ISETP.GT.AND P1, PT, R0, 0x188, P1 ;  /* 0x000001880000780c */ /* 0x000fc60000f24270 */
[----:B------:R0:W-:Y:S04]  /*44470*/  @P2 STG.E.U16 desc[UR16][R22.64+0x22], R235 ;  /* 0x000022eb16002986 */ /* 0x0001e8000c101510 */
[----:B------:R1:W-:Y:S04]  /*44480*/  @P4 STG.E.U16 desc[UR16][R6.64+0x30], R234 ;  /* 0x000030ea06004986 */ /* 0x0003e8000c101510 */
[----:B------:R2:W-:Y:S04]  /*44490*/  @P3 STG.E.U16 desc[UR16][R6.64+0x32], R233 ;  /* 0x000032e906003986 */ /* 0x0005e8000c101510 */
[----:B0-----:R-:W3:Y:S04]  /*444a0*/  LDL.LU R23, [R1+0x324] ;  /* 0x0003240001177983 */ /* 0x001ee80000300800 */
[----:B------:R-:W5:Y:S04]  /*444b0*/  LDL.LU R22, [R1+0x328] ;  /* 0x0003280001167983 */ /* 0x000f680000300800 */
[----:B------:R-:W5:Y:S04]  /*444c0*/  LDL.LU R235, [R1+0x33c] ;  /* 0x00033c0001eb7983 */ /* 0x000f680000300800 */
[----:B-1----:R-:W5:Y:S04]  /*444d0*/  LDL.LU R234, [R1+0x338] ;  /* 0x0003380001ea7983 */ /* 0x002f680000300800 */
[----:B--2---:R-:W2:Y:S04]  /*444e0*/  LDL.LU R233, [R1+0x334] ;  /* 0x0003340001e97983 */ /* 0x004ea80000300800 */
[----:B------:R0:W-:Y:S04]  /*444f0*/  @P1 STG.E.U16 desc[UR16][R10.64+0x30], R232 ;  /* 0x000030e80a001986 */ /* 0x0001e8000c101510 */
[----:B0-----:R-:W2:Y:S01]  /*44500*/  LDL.LU R232, [R1+0x320] ;  /* 0x0003200001e87983 */ /* 0x001ea20000300800 */
[----:B------:R-:W-:Y:S01]  /*44510*/  ISETP.GT.AND P0, PT, R0, 0x188, P0 ;  /* 0x000001880000780c */ /* 0x000fe20000704270 */
[----:B----4-:R-:W-:Y:S01]  /*44520*/  FMUL R17, R17, R2 ;  /* 0x0000000211117220 */ /* 0x010fe20000400000 */
[----:B------:R-:W-:-:S02]  /*44530*/  ISETP.GT.AND P3, PT, R3, 0x20, PT ;  /* 0x000000200300780c */ /* 0x000fc40003f64270 */
[----:B------:R-:W-:Y:S02]  /*44540*/  ISETP.GT.AND P2, PT, R3, 0x21, PT ;  /* 0x000000210300780c */ /* 0x000fe40003f44270 */
[----:B------:R-:W-:Y:S02]  /*44550*/  F2FP.BF16.F32.PACK_AB R17, RZ, R17 ;  /* 0x00000011ff11723e */ /* 0x000fe400000010ff */
[C---:B------:R-:W-:Y:S02]  /*44560*/  ISETP.GT.AND P4, PT, R0.reuse, RZ, P2 ;  /* 0x000000ff0000720c */ /* 0x040fe40001784270 */
[----:B------:R-:W-:-:S03]  /*44570*/  ISETP.GT.AND P5, PT, R0, 0x8, P3 ;  /* 0x000000080000780c */ /* 0x000fc60001fa4270 */
[----:B------:R0:W-:Y:S01]  /*44580*/  @P0 STG.E.U16 desc[UR16][R10.64+0x32], R17 ;  /* 0x000032110a000986 */ /* 0x0001e2000c101510 */
[----:B------:R-:W-:-:S03]  /*44590*/  ISETP.GT.AND P0, PT, R0, RZ, P3 ;  /* 0x000000ff0000720c */ /* 0x000fc60001f04270 */
[----:B0-----:R-:W4:Y:S01]  /*445a0*/  LDL.LU R17, [R1+0x32c] ;  /* 0x00032c0001117983 */ /* 0x001f220000300800 */
[-C--:B---3--:R-:W-:Y:S01]  /*445b0*/  FMUL R23, R23, R2.reuse ;  /* 0x0000000217177220 */ /* 0x088fe20000400000 */
[----:B-----5:R-:W-:-:S04]  /*445c0*/  FMUL R22, R22, R2 ;  /* 0x0000000216167220 */ /* 0x020fc80000400000 */
[----:B------:R-:W-:Y:S02]  /*445d0*/  F2FP.BF16.F32.PACK_AB R23, RZ, R23 ;  /* 0x00000017ff17723e */ /* 0x000fe400000010ff */
[----:B------:R-:W-:-:S03]  /*445e0*/  F2FP.BF16.F32.PACK_AB R22, RZ, R22 ;  /* 0x00000016ff16723e */ /* 0x000fc600000010ff */
[----:B------:R-:W-:Y:S01]  /*445f0*/  @P4 STG.E.U16 desc[UR16][R12.64+0x42], R23 ;  /* 0x000042170c004986 */ /* 0x000fe2000c101510 */
[----:B--2---:R-:W-:-:S05]  /*44600*/  FMUL R232, R232, R2 ;  /* 0x00000002e8e87220 */ /* 0x004fca0000400000 */
[----:B------:R-:W-:-:S05]  /*44610*/  F2FP.BF16.F32.PACK_AB R232, RZ, R232 ;  /* 0x000000e8ffe8723e */ /* 0x000fca00000010ff */
[----:B------:R-:W-:Y:S04]  /*44620*/  @P0 STG.E.U16 desc[UR16][R12.64+0x40], R232 ;  /* 0x000040e80c000986 */ /* 0x000fe8000c101510 */
[----:B------:R0:W-:Y:S04]  /*44630*/  @P5 STG.E.U16 desc[UR16][R20.64+0x40], R22 ;  /* 0x0000401614005986 */ /* 0x0001e8000c101510 */
[----:B0-----:R-:W2:Y:S01]  /*44640*/  LDL.LU R22, [R1+0x330] ;  /* 0x0003300001167983 */ /* 0x001ea20000300800 */
[----:B------:R-:W-:Y:S02]  /*44650*/  ISETP.GT.AND P1, PT, R0, 0x8, P2 ;  /* 0x000000080000780c */ /* 0x000fe40001724270 */
[----:B------:R-:W-:Y:S01]  /*44660*/  ISETP.GT.AND P0, PT, R3, 0x28, PT ;  /* 0x000000280300780c */ /* 0x000fe20003f04270 */
[----:B----4-:R-:W-:-:S03]  /*44670*/  FMUL R17, R17, R2 ;  /* 0x0000000211117220 */ /* 0x010fc60000400000 */
[----:B------:R-:W-:Y:S02]  /*44680*/  ISETP.GT.AND P5, PT, R0, RZ, P0 ;  /* 0x000000ff0000720c */ /* 0x000fe400007a4270 */
[----:B------:R-:W-:-:S05]  /*44690*/  F2FP.BF16.F32.PACK_AB R17, RZ, R17 ;  /* 0x00000011ff11723e */ /* 0x000fca00000010ff */
[----:B------:R0:W-:Y:S01]  /*446a0*/  @P1 STG.E.U16 desc[UR16][R20.64+0x42], R17 ;  /* 0x0000421114001986 */ /* 0x0001e2000c101510 */
[----:B------:R-:W-:-:S04]  /*446b0*/  ISETP.GT.AND P1, PT, R3, 0x29, PT ;  /* 0x000000290300780c */ /* 0x000fc80003f24270 */
[----:B------:R-:W-:Y:S01]  /*446c0*/  ISETP.GT.AND P4, PT, R0, RZ, P1 ;  /* 0x000000ff0000720c */ /* 0x000fe20000f84270 */
[----:B0-----:R-:W-:Y:S02]  /*446d0*/  FMUL R17, R233, R2 ;  /* 0x00000002e9117220 */ /* 0x001fe40000400000 */
[----:B------:R-:W3:Y:S03]  /*446e0*/  LDL.LU R233, [R1+0x314] ;  /* 0x0003140001e97983 */ /* 0x000ee60000300800 */
[----:B------:R-:W-:-:S04]  /*446f0*/  F2FP.BF16.F32.PACK_AB R17, RZ, R17 ;  /* 0x00000011ff11723e */ /* 0x000fc800000010ff */
[----:B------:R-:W-:Y:S01]  /*44700*/  PRMT R23, R17, 0x7610, R23 ;  /* 0x0000761011177816 */ /* 0x000fe20000000017 */
[----:B------:R-:W-:-:S04]  /*44710*/  FMUL R17, R235, R2 ;  /* 0x00000002eb117220 */ /* 0x000fc80000400000 */
[----:B------:R-:W-:Y:S01]  /*44720*/  @P4 STG.E.U16 desc[UR16][R12.64+0x52], R23 ;  /* 0x000052170c004986 */ /* 0x000fe2000c101510 */
[----:B--2---:R-:W-:-:S05]  /*44730*/  FMUL R22, R22, R2 ;  /* 0x0000000216167220 */ /* 0x004fca0000400000 */
[----:B------:R-:W-:-:S04]  /*44740*/  F2FP.BF16.F32.PACK_AB R22, RZ, R22 ;  /* 0x00000016ff16723e */ /* 0x000fc800000010ff */
[----:B------:R-:W-:Y:S01]  /*44750*/  PRMT R232, R22, 0x7610, R232 ;  /* 0x0000761016e87816 */ /* 0x000fe200000000e8 */
[----:B------:R-:W-:Y:S02]  /*44760*/  FMUL R22, R234, R2 ;  /* 0x00000002ea167220 */ /* 0x000fe40000400000 */
[----:B------:R-:W2:Y:S04]  /*44770*/  LDL.LU R234, [R1+0x318] ;  /* 0x0003180001ea7983 */ /* 0x000ea80000300800 */
[----:B------:R-:W-:Y:S01]  /*44780*/  @P5 STG.E.U16 desc[UR16][R12.64+0x50], R232 ;  /* 0x000050e80c005986 */ /* 0x000fe2000c101510 */
[C---:B------:R-:W-:Y:S02]  /*44790*/  ISETP.GT.AND P5, PT, R0.reuse, 0x8, P0 ;  /* 0x000000080000780c */ /* 0x040fe400007a4270 */
[----:B------:R-:W-:Y:S01]  /*447a0*/  F2FP.BF16.F32.PACK_AB R22, RZ, R22 ;  /* 0x00000016ff16723e */ /* 0x000fe200000010ff */
[----:B------:R-:W4:Y:S10]  /*447b0*/  LDL.LU R235, [R1+0x31c] ;  /* 0x00031c0001eb7983 */ /* 0x000f340000300800 */
[----:B------:R0:W-:Y:S04]  /*447c0*/  @P5 STG.E.U16 desc[UR16][R20.64+0x50], R22 ;  /* 0x0000501614005986 */ /* 0x0001e8000c101510 */
[----:B0-----:R-:W5:Y:S01]  /*447d0*/  LDL.LU R22, [R1+0x300] ;  /* 0x0003000001167983 */ /* 0x001f620000300800 */
[----:B------:R-:W-:-:S02]  /*447e0*/  ISETP.GT.AND P4, PT, R0, 0x8, P1 ;  /* 0x000000080000780c */ /* 0x000fc40000f84270 */
[----:B------:R-:W-:-:S11]  /*447f0*/  F2FP.BF16.F32.PACK_AB R17, RZ, R17 ;  /* 0x00000011ff11723e */ /* 0x000fd600000010ff */
[----:B------:R0:W-:Y:S01]  /*44800*/  @P4 STG.E.U16 desc[UR16][R20.64+0x52], R17 ;  /* 0x0000521114004986 */ /* 0x0001e2000c101510 */
[----:B------:R-:W-:-:S03]  /*44810*/  ISETP.GT.AND P4, PT, R0, 0x80, P3 ;  /* 0x000000800000780c */ /* 0x000fc60001f84270 */
[----:B0-----:R-:W3:Y:S01]  /*44820*/  LDL.LU R17, [R1+0x304] ;  /* 0x0003040001117983 */ /* 0x001ee20000300800 */
[----:B-----5:R-:W-:-:S05]  /*44830*/  FMUL R22, R22, R2 ;  /* 0x0000000216167220 */ /* 0x020fca0000400000 */
[----:B------:R-:W-:-:S05]  /*44840*/  F2FP.BF16.F32.PACK_AB R22, RZ, R22 ;  /* 0x00000016ff16723e */ /* 0x000fca00000010ff */
[----:B------:R0:W-:Y:S04]  /*44850*/  @P4 STG.E.U16 desc[UR16][R8.64+0x40], R22 ;  /* 0x0000401608004986 */ /* 0x0001e8000c101510 */
[----:B0-----:R-:W5:Y:S01]  /*44860*/  LDL.LU R22, [R1+0x308] ;  /* 0x0003080001167983 */ /* 0x001f620000300800 */
[C---:B------:R-:W-:Y:S01]  /*44870*/  ISETP.GT.AND P5, PT, R0.reuse, 0x80, P2 ;  /* 0x000000800000780c */ /* 0x040fe200017a4270 */
[----:B---3--:R-:W-:Y:S01]  /*44880*/  FMUL R17, R17, R2 ;  /* 0x0000000211117220 */ /* 0x008fe20000400000 */
[----:B------:R-:W-:-:S04]  /*44890*/  ISETP.GT.AND P4, PT, R0, 0x88, P3 ;  /* 0x000000880000780c */ /* 0x000fc80001f84270 */
[----:B------:R-:W-:-:S07]  /*448a0*/  F2FP.BF16.F32.PACK_AB R17, RZ, R17 ;  /* 0x00000011ff11723e */ /* 0x000fce00000010ff */
[----:B------:R0:W-:Y:S04]  /*448b0*/  @P5 STG.E.U16 desc[UR16][R8.64+0x42], R17 ;  /* 0x0000421108005986 */ /* 0x0001e8000c101510 */
[----:B0-----:R-:W3:Y:S01]  /*448c0*/  LDL.LU R17, [R1+0x30c] ;  /* 0x00030c0001117983 */ /* 0x001ee20000300800 */
[----:B-----5:R-:W-:-:S05]  /*448d0*/  FMUL R22, R22, R2 ;  /* 0x0000000216167220 */ /* 0x020fca0000400000 */
[----:B------:R-:W-:-:S05]  /*448e0*/  F2FP.BF16.F32.PACK_AB R22, RZ, R22 ;  /* 0x00000016ff16723e */ /* 0x000fca00000010ff */
[----:B------:R0:W-:Y:S04]  /*448f0*/  @P4 STG.E.U16 desc[UR16][R18.64+0x40], R22 ;  /* 0x0000401612004986 */ /* 0x0001e8000c101510 */
[----:B0-----:R-:W5:Y:S01]  /*44900*/  LDL.LU R22, [R1+0x310] ;  /* 0x0003100001167983 */ /* 0x001f620000300800 */
[----:B------:R-:W-:Y:S01]  /*44910*/  ISETP.GT.AND P5, PT, R0, 0x88, P2 ;  /* 0x000000880000780c */ /* 0x000fe200017a4270 */
[----:B---3--:R-:W-:-:S05]  /*44920*/  FMUL R17, R17, R2 ;  /* 0x0000000211117220 */ /* 0x008fca0000400000 */
[----:B------:R-:W-:-:S07]  /*44930*/  F2FP.BF16.F32.PACK_AB R17, RZ, R17 ;  /* 0x00000011ff11723e */ /* 0x000fce00000010ff */
[----:B------:R0:W-:Y:S01]  /*44940*/  @P5 STG.E.U16 desc[UR16][R18.64+0x42], R17 ;  /* 0x0000421112005986 */ /* 0x0001e2000c101510 */
[C---:B------:R-:W-:Y:S02]  /*44950*/  ISETP.GT.AND P5, PT, R0.reuse, 0x80, P0 ;  /* 0x000000800000780c */ /* 0x040fe400007a4270 */
[----:B------:R-:W-:Y:S01]  /*44960*/  ISETP.GT.AND P4, PT, R0, 0x80, P1 ;  /* 0x000000800000780c */ /* 0x000fe20000f84270 */
[----:B0-----:R-:W-:-:S05]  /*44970*/  FMUL R17, R233, R2 ;  /* 0x00000002e9117220 */ /* 0x001fca0000400000 */
[----:B------:R-:W-:-:S04]  /*44980*/  F2FP.BF16.F32.PACK_AB R17, RZ, R17 ;  /* 0x00000011ff11723e */ /* 0x000fc800000010ff */
[----:B------:R-:W-:Y:S01]  /*44990*/  PRMT R23, R17, 0x7610, R23 ;  /* 0x0000761011177816 */ /* 0x000fe20000000017 */
[-C--:B----4-:R-:W-:Y:S02]  /*449a0*/  FMUL R17, R235, R2.reuse ;  /* 0x00000002eb117220 */ /* 0x090fe40000400000 */
[----:B------:R-:W3:Y:S04]  /*449b0*/  LDL.LU R235, [R1+0x2cc] ;  /* 0x0002cc0001eb7983 */ /* 0x000ee80000300800 */
[----:B------:R-:W-:Y:S01]  /*449c0*/  @P4 STG.E.U16 desc[UR16][R8.64+0x52], R23 ;  /* 0x0000521708004986 */ /* 0x000fe2000c101510 */
[----:B-----5:R-:W-:-:S05]  /*449d0*/  FMUL R22, R22, R2 ;  /* 0x0000000216167220 */ /* 0x020fca0000400000 */
[----:B------:R-:W-:-:S04]  /*449e0*/  F2FP.BF16.F32.PACK_AB R22, RZ, R22 ;  /* 0x00000016ff16723e */ /* 0x000fc800000010ff */
[----:B------:R-:W-:Y:S01]  /*449f0*/  PRMT R232, R22, 0x7610, R232 ;  /* 0x0000761016e87816 */ /* 0x000fe200000000e8 */
[----:B--2---:R-:W-:Y:S02]  /*44a00*/  FMUL R22, R234, R2 ;  /* 0x00000002ea167220 */ /* 0x004fe40000400000 */
        /* <DEDUP_REMOVED lines=16> */
[----:B------:R-:W-:Y:S01]  /*44b10*/  ISETP.GT.AND P5, PT, R0, 0x100, P2 ;  /* 0x000001000000780c */ /* 0x000fe200017a4270 */
[----:B---3--:R-:W-:-:S05]  /*44b20*/  FMUL R17, R17, R2 ;  /* 0x0000000211117220 */ /* 0x008fca0000400000 */
[----:B------:R-:W-:Y:S02]  /*44b30*/  F2FP.BF16.F32.PACK_AB R17, RZ, R17 ;  /* 0x00000011ff11723e */ /* 0x000fe400000010ff */
[----:B------:R-:W-:-:S05]  /*44b40*/  ISETP.GT.AND P4, PT, R0, 0x108, P3 ;  /* 0x000001080000780c */ /* 0x000fca0001f84270 */
        /* <DEDUP_REMOVED lines=9> */
[----:B------:R0:W-:Y:S04]  /*44be0*/  @P5 STG.E.U16 desc[UR16][R14.64+0x42], R17 ;  /* 0x000042110e005986 */ /* 0x0001e8000c101510 */
[----:B0-----:R-:W3:Y:S01]  /*44bf0*/  LDL.LU R17, [R1+0x2f4] ;  /* 0x0002f40001117983 */ /* 0x001ee20000300800 */
[----:B-----5:R-:W-:-:S05]  /*44c00*/  FMUL R22, R22, R2 ;  /* 0x0000000216167220 */ /* 0x020fca0000400000 */
[----:B------:R-:W-:-:S04]  /*44c10*/  F2FP.BF16.F32.PACK_AB R22, RZ, R22 ;  /* 0x00000016ff16723e */ /* 0x000fc800000010ff */
[----:B------:R-:W-:Y:S02]  /*44c20*/  PRMT R232, R22, 0x7610, R232 ;  /* 0x0000761016e87816 */ /* 0x000fe400000000e8 */
[----:B------:R-:W5:Y:S01]  /*44c30*/  LDL.LU R22, [R1+0x2f8] ;  /* 0x0002f80001167983 */ /* 0x000f620000300800 */
[C---:B------:R-:W-:Y:S02]  /*44c40*/  ISETP.GT.AND P5, PT, R0.reuse, 0x100, P0 ;  /* 0x000001000000780c */ /* 0x040fe400007a4270 */
[----:B------:R-:W-:Y:S01]  /*44c50*/  ISETP.GT.AND P4, PT, R0, 0x100, P1 ;  /* 0x000001000000780c */ /* 0x000fe20000f84270 */
[----:B---3--:R-:W-:-:S05]  /*44c60*/  FMUL R17, R17, R2 ;  /* 0x0000000211117220 */ /* 0x008fca0000400000 */
[----:B------:R-:W-:-:S05]  /*44c70*/  F2FP.BF16.F32.PACK_AB R17, RZ, R17 ;  /* 0x00000011ff11723e */ /* 0x000fca00000010ff */
[----:B------:R0:W-:Y:S01]  /*44c80*/  @P5 STG.E.U16 desc[UR16][R4.64+0x50], R232 ;  /* 0x000050e804005986 */ /* 0x0001e2000c101510 */
[----:B------:R-:W-:Y:S02]  /*44c90*/  ISETP.GT.AND P5, PT, R0, 0x108, P0 ;  /* 0x000001080000780c */ /* 0x000fe400007a4270 */
[----:B------:R-:W-:Y:S02]  /*44ca0*/  PRMT R23, R17, 0x7610, R23 ;  /* 0x0000761011177816 */ /* 0x000fe40000000017 */
[----:B------:R-:W3:Y:S04]  /*44cb0*/  LDL.LU R17, [R1+0x2fc] ;  /* 0x0002fc0001117983 */ /* 0x000ee80000300800 */
[----:B------:R1:W-:Y:S04]  /*44cc0*/  @P4 STG.E.U16 desc[UR16][R4.64+0x52], R23 ;  /* 0x0000521704004986 */ /* 0x0003e8000c101510 */
[----:B0-----:R-:W4:Y:S04]  /*44cd0*/  LDL.LU R232, [R1+0x2d0] ;  /* 0x0002d00001e87983 */ /* 0x001f280000300800 */
[----:B-1----:R-:W2:Y:S01]  /*44ce0*/  LDL.LU R23, [R1+0x2c0] ;  /* 0x0002c00001177983 */ /* 0x002ea20000300800 */
        /* <DEDUP_REMOVED lines=8> */
[----:B--2---:R-:W-:-:S03]  /*44d70*/  FMUL R23, R23, R2 ;  /* 0x0000000217177220 */ /* 0x004fc60000400000 */
[----:B0-----:R-:W2:Y:S02]  /*44d80*/  LDL.LU R17, [R1+0x2c8] ;  /* 0x0002c80001117983 */ /* 0x001ea40000300800 */
[----:B------:R-:W-:-:S04]  /*44d90*/  F2FP.BF16.F32.PACK_AB R23, RZ, R23 ;  /* 0x00000017ff17723e */ /* 0x000fc800000010ff */
[----:B------:R-:W-:Y:S01]  /*44da0*/  PRMT R236, R23, 0x7610, R236 ;  /* 0x0000761017ec7816 */ /* 0x000fe200000000ec */
[----:B-----5:R-:W-:-:S05]  /*44db0*/  FMUL R22, R22, R2 ;  /* 0x0000000216167220 */ /* 0x020fca0000400000 */
[----:B------:R-:W-:-:S04]  /*44dc0*/  F2FP.BF16.F32.PACK_AB R22, RZ, R22 ;  /* 0x00000016ff16723e */ /* 0x000fc800000010ff */
[----:B------:R-:W-:Y:S02]  /*44dd0*/  PRMT R23, R22, 0x7610, R23 ;  /* 0x0000761016177816 */ /* 0x000fe40000000017 */
[----:B------:R-:W3:Y:S01]  /*44de0*/  LDL.LU R22, [R1+0x2d8] ;  /* 0x0002d80001167983 */ /* 0x000ee20000300800 */
[C---:B------:R-:W-:Y:S02]  /*44df0*/  ISETP.GT.AND P5, PT, R0.reuse, 0x180, P3 ;  /* 0x000001800000780c */ /* 0x040fe40001fa4270 */
[C---:B------:R-:W-:Y:S02]  /*44e00*/  ISETP.GT.AND P4, PT, R0.reuse, 0x180, P2 ;  /* 0x000001800000780c */ /* 0x040fe40001784270 */
[----:B------:R-:W-:Y:S01]  /*44e10*/  ISETP.GT.AND P3, PT, R0, 0x188, P3 ;  /* 0x000001880000780c */ /* 0x000fe20001f64270 */
[-C--:B------:R-:W-:Y:S01]  /*44e20*/  FMUL R235, R235, R2.reuse ;  /* 0x00000002ebeb7220 */ /* 0x080fe20000400000 */
[----:B--2---:R-:W-:-:S07]  /*44e30*/  FMUL R17, R17, R2 ;  /* 0x0000000211117220 */ /* 0x004fce0000400000 */
[----:B------:R-:W-:Y:S01]  /*44e40*/  @P5 STG.E.U16 desc[UR16][R6.64+0x40], R236 ;  /* 0x000040ec06005986 */ /* 0x000fe2000c101510 */
[----:B------:R-:W-:-:S03]  /*44e50*/  F2FP.BF16.F32.PACK_AB R17, RZ, R17 ;  /* 0x00000011ff11723e */ /* 0x000fc600000010ff */
[----:B------:R0:W-:Y:S01]  /*44e60*/  @P4 STG.E.U16 desc[UR16][R6.64+0x42], R23 ;  /* 0x0000421706004986 */ /* 0x0001e2000c101510 */
[----:B------:R-:W-:Y:S01]  /*44e70*/  ISETP.GT.AND P2, PT, R0, 0x188, P2 ;  /* 0x000001880000780c */ /* 0x000fe20001744270 */
[-C--:B------:R-:W-:Y:S01]  /*44e80*/  FMUL R234, R234, R2.reuse ;  /* 0x00000002eaea7220 */ /* 0x080fe20000400000 */
[C---:B------:R-:W-:Y:S01]  /*44e90*/  ISETP.GT.AND P4, PT, R0.reuse, 0x180, P0 ;  /* 0x000001800000780c */ /* 0x040fe20000784270 */
[----:B------:R1:W-:Y:S01]  /*44ea0*/  @P3 STG.E.U16 desc[UR16][R10.64+0x40], R17 ;  /* 0x000040110a003986 */ /* 0x0003e2000c101510 */
[----:B------:R-:W-:Y:S01]  /*44eb0*/  ISETP.GT.AND P3, PT, R0, 0x180, P1 ;  /* 0x000001800000780c */ /* 0x000fe20000f64270 */
[-C--:B----4-:R-:W-:Y:S01]  /*44ec0*/  FMUL R232, R232, R2.reuse ;  /* 0x00000002e8e87220 */ /* 0x090fe20000400000 */
[----:B------:R-:W-:Y:S01]  /*44ed0*/  ISETP.GT.AND P0, PT, R0, 0x188, P0 ;  /* 0x000001880000780c */ /* 0x000fe20000704270 */
[----:B------:R-:W-:Y:S01]  /*44ee0*/  FMUL R233, R233, R2 ;  /* 0x00000002e9e97220 */ /* 0x000fe20000400000 */
[----:B0-----:R-:W-:Y:S02]  /*44ef0*/  F2FP.BF16.F32.PACK_AB R23, RZ, R234 ;  /* 0x000000eaff17723e */ /* 0x001fe400000010ff */
[----:B-1----:R-:W-:-:S02]  /*44f00*/  F2FP.BF16.F32.PACK_AB R17, RZ, R235 ;  /* 0x000000ebff11723e */ /* 0x002fc400000010ff */
[----:B------:R-:W-:Y:S01]  /*44f10*/  F2FP.BF16.F32.PACK_AB R232, RZ, R232 ;  /* 0x000000e8ffe8723e */ /* 0x000fe200000010ff */
[----:B------:R-:W2:Y:S01]  /*44f20*/  LDL.LU R235, [R1+0x2bc] ;  /* 0x0002bc0001eb7983 */ /* 0x000ea20000300800 */
[----:B------:R-:W-:Y:S02]  /*44f30*/  PRMT R234, R17, 0x7610, R234 ;  /* 0x0000761011ea7816 */ /* 0x000fe400000000ea */
[----:B------:R-:W-:Y:S02]  /*44f40*/  F2FP.BF16.F32.PACK_AB R17, RZ, R233 ;  /* 0x000000e9ff11723e */ /* 0x000fe400000010ff */
[----:B------:R-:W4:Y:S04]  /*44f50*/  LDL.LU R233, [R1+0x2b8] ;  /* 0x0002b80001e97983 */ /* 0x000f280000300800 */
[----:B------:R0:W-:Y:S04]  /*44f60*/  @P2 STG.E.U16 desc[UR16][R10.64+0x42], R234 ;  /* 0x000042ea0a002986 */ /* 0x0001e8000c101510 */
[----:B------:R1:W-:Y:S04]  /*44f70*/  @P4 STG.E.U16 desc[UR16][R6.64+0x50], R232 ;  /* 0x000050e806004986 */ /* 0x0003e8000c101510 */
[----:B------:R5:W-:Y:S04]  /*44f80*/  @P3 STG.E.U16 desc[UR16][R6.64+0x52], R23 ;  /* 0x0000521706003986 */ /* 0x000be8000c101510 */
[----:B0-----:R-:W2:Y:S04]  /*44f90*/  LDL.LU R234, [R1+0x2b4] ;  /* 0x0002b40001ea7983 */ /* 0x001ea80000300800 */
[----:B-1----:R-:W4:Y:S04]  /*44fa0*/  LDL.LU R232, [R1+0x2a0] ;  /* 0x0002a00001e87983 */ /* 0x002f280000300800 */
[----:B-----5:R-:W5:Y:S01]  /*44fb0*/  LDL.LU R23, [R1+0x2a4] ;  /* 0x0002a40001177983 */ /* 0x020f620000300800 */
[----:B---3--:R-:W-:-:S05]  /*44fc0*/  FMUL R22, R22, R2 ;  /* 0x0000000216167220 */ /* 0x008fca0000400000 */
[----:B------:R-:W-:-:S05]  /*44fd0*/  F2FP.BF16.F32.PACK_AB R22, RZ, R22 ;  /* 0x00000016ff16723e */ /* 0x000fca00000010ff */
[----:B------:R0:W-:Y:S04]  /*44fe0*/  @P0 STG.E.U16 desc[UR16][R10.64+0x50], R22 ;  /* 0x000050160a000986 */ /* 0x0001e8000c101510 */
[----:B0-----:R-:W3:Y:S01]  /*44ff0*/  LDL.LU R22, [R1+0x2a8] ;  /* 0x0002a80001167983 */ /* 0x001ee20000300800 */
[C---:B------:R-:W-:Y:S02]  /*45000*/  ISETP.GT.AND P3, PT, R3.reuse, 0x30, PT ;  /* 0x000000300300780c */ /* 0x040fe40003f64270 */
[----:B------:R-:W-:Y:S02]  /*45010*/  ISETP.GT.AND P2, PT, R3, 0x31, PT ;  /* 0x000000310300780c */ /* 0x000fe40003f44270 */
[C---:B------:R-:W-:Y:S02]  /*45020*/  ISETP.GT.AND P1, PT, R0.reuse, 0x188, P1 ;  /* 0x000001880000780c */ /* 0x040fe40000f24270 */
[----:B------:R-:W-:-:S02]  /*45030*/  ISETP.GT.AND P0, PT, R0, RZ, P3 ;  /* 0x000000ff0000720c */ /* 0x000fc40001f04270 */
[C---:B------:R-:W-:Y:S02]  /*45040*/  ISETP.GT.AND P4, PT, R0.reuse, RZ, P2 ;  /* 0x000000ff0000720c */ /* 0x040fe40001784270 */
[----:B------:R-:W-:-:S07]  /*45050*/  ISETP.GT.AND P5, PT, R0, 0x8, P3 ;  /* 0x000000080000780c */ /* 0x000fce0001fa4270 */
[----:B------:R0:W-:Y:S04]  /*45060*/  @P1 STG.E.U16 desc[UR16][R10.64+0x52], R17 ;  /* 0x000052110a001986 */ /* 0x0001e8000c101510 */
[----:B0-----:R-:W2:Y:S01]  /*45070*/  LDL.LU R17, [R1+0x2ac] ;  /* 0x0002ac0001117983 */ /* 0x001ea20000300800 */
[-C--:B----4-:R-:W-:Y:S01]  /*45080*/  FMUL R232, R232, R2.reuse ;  /* 0x00000002e8e87220 */ /* 0x090fe20000400000 */
[----:B-----5:R-:W-:-:S04]  /*45090*/  FMUL R23, R23, R2 ;  /* 0x0000000217177220 */ /* 0x020fc80000400000 */
[----:B------:R-:W-:Y:S02]  /*450a0*/  F2FP.BF16.F32.PACK_AB R232, RZ, R232 ;  /* 0x000000e8ffe8723e */ /* 0x000fe400000010ff */
[----:B------:R-:W-:-:S03]  /*450b0*/  F2FP.BF16.F32.PACK_AB R23, RZ, R23 ;  /* 0x00000017ff17723e */ /* 0x000fc600000010ff */
[----:B------:R-:W-:Y:S04]  /*450c0*/  @P0 STG.E.U16 desc[UR16][R12.64+0x60], R232 ;  /* 0x000060e80c000986 */ /* 0x000fe8000c101510 */
[----:B------:R-:W-:Y:S01]  /*450d0*/  @P4 STG.E.U16 desc[UR16][R12.64+0x62], R23 ;  /* 0x000062170c004986 */ /* 0x000fe2000c101510 */
[----:B---3--:R-:W-:-:S05]  /*450e0*/  FMUL R22, R22, R2 ;  /* 0x0000000216167220 */ /* 0x008fca0000400000 */
[----:B------:R-:W-:-:S05]  /*450f0*/  F2FP.BF16.F32.PACK_AB R22, RZ, R22 ;  /* 0x00000016ff16723e */ /* 0x000fca00000010ff */
[----:B------:R0:W-:Y:S04]  /*45100*/  @P5 STG.E.U16 desc[UR16][R20.64+0x60], R22 ;  /* 0x0000601614005986 */ /* 0x0001e8000c101510 */
[----:B0-----:R-:W3:Y:S01]  /*45110*/  LDL.LU R22, [R1+0x2b0] ;  /* 0x0002b00001167983 */ /* 0x001ee20000300800 */
[----:B------:R-:W-:Y:S02]  /*45120*/  ISETP.GT.AND P1, PT, R0, 0x8, P2 ;  /* 0x000000080000780c */ /* 0x000fe40001724270 */
[----:B------:R-:W-:Y:S01]  /*45130*/  ISETP.GT.AND P0, PT, R3, 0x38, PT ;  /* 0x000000380300780c */ /* 0x000fe20003f04270 */
[----:B--2---:R-:W-:-:S03]  /*45140*/  FMUL R17, R17, R2 ;  /* 0x0000000211117220 */ /* 0x004fc60000400000 */
[----:B------:R-:W-:Y:S02]  /*45150*/  ISETP.GT.AND P5, PT, R0, RZ, P0 ;  /* 0x000000ff0000720c */ /* 0x000fe400007a4270 */
[----:B------:R-:W-:-:S05]  /*45160*/  F2FP.BF16.F32.PACK_AB R17, RZ, R17 ;  /* 0x00000011ff11723e */ /* 0x000fca00000010ff */
[----:B------:R0:W-:Y:S01]  /*45170*/  @P1 STG.E.U16 desc[UR16][R20.64+0x62], R17 ;  /* 0x0000621114001986 */ /* 0x0001e2000c101510 */
[----:B------:R-:W-:-:S04]  /*45180*/  ISETP.GT.AND P1, PT, R3, 0x39, PT ;  /* 0x000000390300780c */ /* 0x000fc80003f24270 */
[----:B------:R-:W-:Y:S01]  /*45190*/  ISETP.GT.AND P4, PT, R0, RZ, P1 ;  /* 0x000000ff0000720c */ /* 0x000fe20000f84270 */
[----:B0-----:R-:W-:Y:S02]  /*451a0*/  FMUL R17, R234, R2 ;  /* 0x00000002ea117220 */ /* 0x001fe40000400000 */
[----:B------:R-:W2:Y:S03]  /*451b0*/  LDL.LU R234, [R1+0x294] ;  /* 0x0002940001ea7983 */ /* 0x000ea60000300800 */
[----:B------:R-:W-:-:S04]  /*451c0*/  F2FP.BF16.F32.PACK_AB R17, RZ, R17 ;  /* 0x00000011ff11723e */ /* 0x000fc800000010ff */
[----:B------:R-:W-:Y:S01]  /*451d0*/  PRMT R23, R17, 0x7610, R23 ;  /* 0x0000761011177816 */ /* 0x000fe20000000017 */
[----:B------:R-:W-:-:S04]  /*451e0*/  FMUL R17, R235, R2 ;  /* 0x00000002eb117220 */ /* 0x000fc80000400000 */
[----:B------:R-:W-:Y:S01]  /*451f0*/  @P4 STG.E.U16 desc[UR16][R12.64+0x72], R23 ;  /* 0x000072170c004986 */ /* 0x000fe2000c101510 */
[----:B---3--:R-:W-:-:S05]  /*45200*/  FMUL R22, R22, R2 ;  /* 0x0000000216167220 */ /* 0x008fca0000400000 */
[----:B------:R-:W-:-:S04]  /*45210*/  F2FP.BF16.F32.PACK_AB R22, RZ, R22 ;  /* 0x00000016ff16723e */ /* 0x000fc800000010ff */
[----:B------:R-:W-:Y:S01]  /*45220*/  PRMT R232, R22, 0x7610, R232 ;  /* 0x0000761016e87816 */ /* 0x000fe200000000e8 */
[----:B------:R-:W-:Y:S02]  /*45230*/  FMUL R22, R233, R2 ;  /* 0x00000002e9167220 */ /* 0x000fe40000400000 */
[----:B------:R-:W3:Y:S04]  /*45240*/  LDL.LU R233, [R1+0x298] ;  /* 0x0002980001e97983 */ /* 0x000ee80000300800 */
        /* <DEDUP_REMOVED lines=10> */
[----:B0-----:R-:W2:Y:S01]  /*452f0*/  LDL.LU R17, [R1+0x284] ;  /* 0x0002840001117983 */ /* 0x001ea20000300800 */
[----:B-----5:R-:W-:-:S05]  /*45300*/  FMUL R22, R22, R2 ;  /* 0x0000000216167220 */ /* 0x020fca0000400000 */
[----:B------:R-:W-:-:S05]  /*45310*/  F2FP.BF16.F32.PACK_AB R22, RZ, R22 ;  /* 0x00000016ff16723e */ /* 0x000fca00000010ff */
[----:B------:R0:W-:Y:S04]  /*45320*/  @P4 STG.E.U16 desc[UR16][R8.64+0x60], R22 ;  /* 0x0000601608004986 */ /* 0x0001e8000c101510 */
[----:B0-----:R-:W5:Y:S01]  /*45330*/  LDL.LU R22, [R1+0x288] ;  /* 0x0002880001167983 */ /* 0x001f620000300800 */
[C---:B------:R-:W-:Y:S01]  /*45340*/  ISETP.GT.AND P5, PT, R0.reuse, 0x80, P2 ;  /* 0x000000800000780c */ /* 0x040fe200017a4270 */
[----:B--2---:R-:W-:Y:S01]  /*45350*/  FMUL R17, R17, R2 ;  /* 0x0000000211117220 */ /* 0x004fe20000400000 */
[----:B------:R-:W-:-:S04]  /*45360*/  ISETP.GT.AND P4, PT, R0, 0x88, P3 ;  /* 0x000000880000780c */ /* 0x000fc80001f84270 */
[----:B------:R-:W-:-:S07]  /*45370*/  F2FP.BF16.F32.PACK_AB R17, RZ, R17 ;  /* 0x00000011ff11723e */ /* 0x000fce00000010ff */
[----:B------:R0:W-:Y:S04]  /*45380*/  @P5 STG.E.U16 desc[UR16][R8.64+0x62], R17 ;  /* 0x0000621108005986 */ /* 0x0001e8000c101510 */
[----:B0-----:R-:W2:Y:S01]  /*45390*/  LDL.LU R17, [R1+0x28c] ;  /* 0x00028c0001117983 */ /* 0x001ea20000300800 */
[----:B-----5:R-:W-:-:S05]  /*453a0*/  FMUL R22, R22, R2 ;  /* 0x0000000216167220 */ /* 0x020fca0000400000 */
[----:B------:R-:W-:-:S05]  /*453b0*/  F2FP.BF16.F32.PACK_AB R22, RZ, R22 ;  /* 0x00000016ff16723e */ /* 0x000fca00000010ff */
[----:B------:R0:W-:Y:S04]  /*453c0*/  @P4 STG.E.U16 desc[UR16][R18.64+0x60], R22 ;  /* 0x0000601612004986 */ /* 0x0001e8000c101510 */
[----:B0-----:R-:W5:Y:S01]  /*453d0*/  LDL.LU R22, [R1+0x290] ;  /* 0x0002900001167983 */ /* 0x001f620000300800 */
[----:B------:R-:W-:Y:S01]  /*453e0*/  ISETP.GT.AND P5, PT, R0, 0x88, P2 ;  /* 0x000000880000780c */ /* 0x000fe200017a4270 */
[----:B--2---:R-:W-:-:S05]  /*453f0*/  FMUL R17, R17, R2 ;  /* 0x0000000211117220 */ /* 0x004fca0000400000 */
        /* <DEDUP_REMOVED lines=8> */
[----:B------:R-:W2:Y:S04]  /*45480*/  LDL.LU R235, [R1+0x24c] ;  /* 0x00024c0001eb7983 */ /* 0x000ea80000300800 */
[----:B------:R-:W4:Y:S04]  /*45490*/  LDL.LU R234, [R1+0x254] ;  /* 0x0002540001ea7983 */ /* 0x000f280000300800 */
[----:B------:R-:W-:Y:S01]  /*454a0*/  @P4 STG.E.U16 desc[UR16][R8.64+0x72], R23 ;  /* 0x0000721708004986 */ /* 0x000fe2000c101510 */
[----:B-----5:R-:W-:-:S05]  /*454b0*/  FMUL R22, R22, R2 ;  /* 0x0000000216167220 */ /* 0x020fca0000400000 */
[----:B------:R-:W-:-:S04]  /*454c0*/  F2FP.BF16.F32.PACK_AB R22, RZ, R22 ;  /* 0x00000016ff16723e */ /* 0x000fc800000010ff */
[----:B------:R-:W-:Y:S01]  /*454d0*/  PRMT R232, R22, 0x7610, R232 ;  /* 0x0000761016e87816 */ /* 0x000fe200000000e8 */
[----:B---3--:R-:W-:Y:S02]  /*454e0*/  FMUL R22, R233, R2 ;  /* 0x00000002e9167220 */ /* 0x008fe40000400000 */
[----:B------:R-:W3:Y:S04]  /*454f0*/  LDL.LU R233, [R1+0x25c] ;  /* 0x00025c0001e97983 */ /* 0x000ee80000300800 */
[----:B------:R-:W-:Y:S01]  /*45500*/  @P5 STG.E.U16 desc[UR16][R8.64+0x70], R232 ;  /* 0x000070e808005986 */ /* 0x000fe2000c101510 */
[----:B------:R-:W-:Y:S02]  /*45510*/  ISETP.GT.AND P5, PT, R0, 0x88, P0 ;  /* 0x000000880000780c */ /* 0x000fe400007a4270 */
[----:B------:R-:W-:-:S11]  /*45520*/  F2FP.BF16.F32.PACK_AB R22, RZ, R22 ;  /* 0x00000016ff16723e */ /* 0x000fd600000010ff */
[----:B------:R0:W-:Y:S04]  /*45530*/  @P5 STG.E.U16 desc[UR16][R18.64+0x70], R22 ;  /* 0x0000701612005986 */ /* 0x0001e8000c101510 */
[----:B0-----:R-:W5:Y:S01]  /*45540*/  LDL.LU R22, [R1+0x260] ;  /* 0x0002600001167983 */ /* 0x001f620000300800 */
[----:B------:R-:W-:Y:S02]  /*45550*/  ISETP.GT.AND P4, PT, R0, 0x88, P1 ;  /* 0x000000880000780c */ /* 0x000fe40000f84270 */
        /* <DEDUP_REMOVED lines=8> */
[----:B------:R-:W-:Y:S01]  /*455e0*/  ISETP.GT.AND P5, PT, R0, 0x100, P2 ;  /* 0x000001000000780c */ /* 0x000fe200017a4270 */
[----:B--2---:R-:W-:-:S05]  /*455f0*/  FMUL R17, R17, R2 ;  /* 0x0000000211117220 */ /* 0x004fca0000400000 */
[----:B------:R-:W-:Y:S02]  /*45600*/  F2FP.BF16.F32.PACK_AB R17, RZ, R17 ;  /* 0x00000011ff11723e */ /* 0x000fe400000010ff */
[----:B------:R-:W-:-:S05]  /*45610*/  ISETP.GT.AND P4, PT, R0, 0x108, P3 ;  /* 0x000001080000780c */ /* 0x000fca0001f84270 */
        /* <DEDUP_REMOVED lines=9> */
[----:B------:R0:W-:Y:S04]  /*456b0*/  @P5 STG.E.U16 desc[UR16][R14.64+0x62], R17 ;  /* 0x000062110e005986 */ /* 0x0001e8000c101510 */
[----:B0-----:R-:W2:Y:S01]  /*456c0*/  LDL.LU R17, [R1+0x274] ;  /* 0x0002740001117983 */ /* 0x001ea20000300800 */
[----:B-----5:R-:W-:-:S05]  /*456d0*/  FMUL R22, R22, R2 ;  /* 0x0000000216167220 */ /* 0x020fca0000400000 */
[----:B------:R-:W-:-:S04]  /*456e0*/  F2FP.BF16.F32.PACK_AB R22, RZ, R22 ;  /* 0x00000016ff16723e */ /* 0x000fc800000010ff */
[----:B------:R-:W-:Y:S02]  /*456f0*/  PRMT R232, R22, 0x7610, R232 ;  /* 0x0000761016e87816 */ /* 0x000fe400000000e8 */
[----:B------:R-:W5:Y:S01]  /*45700*/  LDL.LU R22, [R1+0x278] ;  /* 0x0002780001167983 */ /* 0x000f620000300800 */
[C---:B------:R-:W-:Y:S02]  /*45710*/  ISETP.GT.AND P5, PT, R0.reuse, 0x100, P0 ;  /* 0x000001000000780c */ /* 0x040fe400007a4270 */
[----:B------:R-:W-:Y:S01]  /*45720*/  ISETP.GT.AND P4, PT, R0, 0x100, P1 ;  /* 0x000001000000780c */ /* 0x000fe20000f84270 */
[----:B--2---:R-:W-:-:S05]  /*45730*/  FMUL R17, R17, R2 ;  /* 0x0000000211117220 */ /* 0x004fca0000400000 */
[----:B------:R-:W-:-:S05]  /*45740*/  F2FP.BF16.F32.PACK_AB R17, RZ, R17 ;  /* 0x00000011ff11723e */ /* 0x000fca00000010ff */
[----:B------:R0:W-:Y:S01]  /*45750*/  @P5 STG.E.U16 desc[UR16][R4.64+0x70], R232 ;  /* 0x000070e804005986 */ /* 0x0001e2000c101510 */
[----:B------:R-:W-:Y:S02]  /*45760*/  ISETP.GT.AND P5, PT, R0, 0x108, P0 ;  /* 0x000001080000780c */ /* 0x000fe400007a4270 */
[----:B------:R-:W-:Y:S02]  /*45770*/  PRMT R23, R17, 0x7610, R23 ;  /* 0x0000761011177816 */ /* 0x000fe40000000017 */
[----:B------:R-:W2:Y:S04]  /*45780*/  LDL.LU R17, [R1+0x27c] ;  /* 0x00027c0001117983 */ /* 0x000ea80000300800 */
[----:B------:R1:W-:Y:S04]  /*45790*/  @P4 STG.E.U16 desc[UR16][R4.64+0x72], R23 ;  /* 0x0000721704004986 */ /* 0x0003e8000c101510 */
[----:B0-----:R-:W3:Y:S04]  /*457a0*/  LDL.LU R232, [R1+0x250] ;  /* 0x0002500001e87983 */ /* 0x001ee80000300800 */
[----:B-1----:R-:W4:Y:S01]  /*457b0*/  LDL.LU R23, [R1+0x240] ;  /* 0x0002400001177983 */ /* 0x002f220000300800 */
        /* <DEDUP_REMOVED lines=8> */
[----:B----4-:R-:W-:-:S03]  /*45840*/  FMUL R23, R23, R2 ;  /* 0x0000000217177220 */ /* 0x010fc60000400000 */
[----:B0-----:R-:W2:Y:S02]  /*45850*/  LDL.LU R17, [R1+0x248] ;  /* 0x0002480001117983 */ /* 0x001ea40000300800 */
[----:B------:R-:W-:-:S04]  /*45860*/  F2FP.BF16.F32.PACK_AB R23, RZ, R23 ;  /* 0x00000017ff17723e */ /* 0x000fc800000010ff */
[----:B------:R-:W-:Y:S01]  /*45870*/  PRMT R236, R23, 0x7610, R236 ;  /* 0x0000761017ec7816 */ /* 0x000fe200000000ec */
[----:B-----5:R-:W-:-:S05]  /*45880*/  FMUL R22, R22, R2 ;  /* 0x0000000216167220 */ /* 0x020fca0000400000 */
[----:B------:R-:W-:-:S04]  /*45890*/  F2FP.BF16.F32.PACK_AB R22, RZ, R22 ;  /* 0x00000016ff16723e */ /* 0x000fc800000010ff */
[----:B------:R-:W-:Y:S02]  /*458a0*/  PRMT R23, R22, 0x7610, R23 ;  /* 0x0000761016177816 */ /* 0x000fe40000000017 */
[----:B------:R-:W4:Y:S01]  /*458b0*/  LDL.LU R22, [R1+0x258] ;  /* 0x0002580001167983 */ /* 0x000f220000300800 */
        /* <DEDUP_REMOVED lines=13> */
[-C--:B---3--:R-:W-:Y:S01]  /*45990*/  FMUL R232, R232, R2.reuse ;  /* 0x00000002e8e87220 */ /* 0x088fe20000400000 */
        /* <DEDUP_REMOVED lines=8> */
[----:B------:R-:W3:Y:S04]  /*45a20*/  LDL.LU R233, [R1+0x238] ;  /* 0x0002380001e97983 */ /* 0x000ee80000300800 */
[----:B------:R0:W-:Y:S04]  /*45a30*/  @P2 STG.E.U16 desc[UR16][R10.64+0x62], R234 ;  /* 0x000062ea0a002986 */ /* 0x0001e8000c101510 */
[----:B------:R1:W-:Y:S04]  /*45a40*/  @P4 STG.E.U16 desc[UR16][R6.64+0x70], R232 ;  /* 0x000070e806004986 */ /* 0x0003e8000c101510 */
[----:B------:R5:W-:Y:S04]  /*45a50*/  @P3 STG.E.U16 desc[UR16][R6.64+0x72], R23 ;  /* 0x0000721706003986 */ /* 0x000be8000c101510 */
[----:B0-----:R-:W2:Y:S04]  /*45a60*/  LDL.LU R234, [R1+0x234] ;  /* 0x0002340001ea7983 */ /* 0x001ea80000300800 */
[----:B-1----:R-:W3:Y:S04]  /*45a70*/  LDL.LU R232, [R1+0x220] ;  /* 0x0002200001e87983 */ /* 0x002ee80000300800 */
[----:B-----5:R-:W5:Y:S01]  /*45a80*/  LDL.LU R23, [R1+0x224] ;  /* 0x0002240001177983 */ /* 0x020f620000300800 */
[----:B----4-:R-:W-:-:S05]  /*45a90*/  FMUL R22, R22, R2 ;  /* 0x0000000216167220 */ /* 0x010fca0000400000 */
[----:B------:R-:W-:-:S05]  /*45aa0*/  F2FP.BF16.F32.PACK_AB R22, RZ, R22 ;  /* 0x00000016ff16723e */ /* 0x000fca00000010ff */
[----:B------:R0:W-:Y:S04]  /*45ab0*/  @P0 STG.E.U16 desc[UR16][R10.64+0x70], R22 ;  /* 0x000070160a000986 */ /* 0x0001e8000c101510 */
[----:B0-----:R-:W4:Y:S01]  /*45ac0*/  LDL.LU R22, [R1+0x228] ;  /* 0x0002280001167983 */ /* 0x001f220000300800 */
        /* <DEDUP_REMOVED lines=8> */
[-C--:B---3--:R-:W-:Y:S01]  /*45b50*/  FMUL R232, R232, R2.reuse ;  /* 0x00000002e8e87220 */ /* 0x088fe20000400000 */
[----:B-----5:R-:W-:-:S04]  /*45b60*/  FMUL R23, R23, R2 ;  /* 0x0000000217177220 */ /* 0x020fc80000400000 */
[----:B------:R-:W-:Y:S02]  /*45b70*/  F2FP.BF16.F32.PACK_AB R232, RZ, R232 ;  /* 0x000000e8ffe8723e */ /* 0x000fe400000010ff */
[----:B------:R-:W-:-:S03]  /*45b80*/  F2FP.BF16.F32.PACK_AB R23, RZ, R23 ;  /* 0x00000017ff17723e */ /* 0x000fc600000010ff */
[----:B------:R-:W-:Y:S04]  /*45b90*/  @P0 STG.E.U16 desc[UR16][R12.64+0x80], R232 ;  /* 0x000080e80c000986 */ /* 0x000fe8000c101510 */
[----:B------:R-:W-:Y:S01]  /*45ba0*/  @P4 STG.E.U16 desc[UR16][R12.64+0x82], R23 ;  /* 0x000082170c004986 */ /* 0x000fe2000c101510 */
[----:B----4-:R-:W-:-:S05]  /*45bb0*/  FMUL R22, R22, R2 ;  /* 0x0000000216167220 */ /* 0x010fca0000400000 */
        /* <DEDUP_REMOVED lines=504> */
[C---:B------:R-:W-:Y:S02]  /*47b40*/  ISETP.GT.AND P1, PT, R0.reuse, 0x188, P1 ;  /* 0x000001880000780c */ /* 0x040fe40000f24270 */
[C---:B------:R-:W-:Y:S02]  /*47b50*/  ISETP.GT.AND P2, PT, R3.reuse, 0x70, PT ;  /* 0x000000700300780c */ /* 0x040fe40003f44270 */
[----:B------:R-:W-:Y:S02]  /*47b60*/  ISETP.GT.AND P3, PT, R3, 0x71, PT ;  /* 0x000000710300780c */ /* 0x000fe40003f64270 */
[----:B------:R-:W-:-:S02]  /*47b70*/  ISETP.GT.AND P5, PT, R0, 0x8, P2 ;  /* 0x000000080000780c */ /* 0x000fc400017a4270 */
[----:B------:R-:W-:-:S05]  /*47b80*/  ISETP.GT.AND P4, PT, R0, RZ, P3 ;  /* 0x000000ff0000720c */ /* 0x000fca0001f84270 */
[----:B------:R0:W-:Y:S01]  /*47b90*/  @P1 STG.E.U16 desc[UR16][R10.64+0xd2], R17 ;  /* 0x0000d2110a001986 */ /* 0x0001e2000c101510 */
[----:B------:R-:W-:-:S03]  /*47ba0*/  ISETP.GT.AND P1, PT, R0, RZ, P2 ;  /* 0x000000ff0000720c */ /* 0x000fc60001724270 */
        /* <DEDUP_REMOVED lines=108> */
[----:B--2---:R-:W-:-:S10]  /*48270*/  FMUL R17, R17, R2 ;  /* 0x0000000211117220 */ /* 0x004fd40000400000 */
[----:B------:R0:W-:Y:S01]  /*48280*/  @P4 STG.E.U16 desc[UR16][R4.64+0xf0], R232 ;  /* 0x0000f0e804004986 */ /* 0x0001e2000c101510 */
[----:B------:R-:W-:Y:S02]  /*48290*/  ISETP.GT.AND P4, PT, R0, 0x108, P1 ;  /* 0x000001080000780c */ /* 0x000fe40000f84270 */
[----:B------:R-:W-:-:S04]  /*482a0*/  F2FP.BF16.F32.PACK_AB R17, RZ, R17 ;  /* 0x00000011ff11723e */ /* 0x000fc800000010ff */
[----:B------:R-:W-:Y:S02]  /*482b0*/  PRMT R23, R17, 0x7610, R23 ;  /* 0x0000761011177816 */ /* 0x000fe40000000017 */
[----:B------:R-:W2:Y:S04]  /*482c0*/  LDL.LU R17, [R1+0x7c] ;  /* 0x00007c0001117983 */ /* 0x000ea80000300800 */
[----:B0-----:R-:W4:Y:S04]  /*482d0*/  LDL.LU R232, [R1+0x50] ;  /* 0x0000500001e87983 */ /* 0x001f280000300800 */
[----:B------:R0:W-:Y:S04]  /*482e0*/  @P5 STG.E.U16 desc[UR16][R4.64+0xf2], R23 ;  /* 0x0000f21704005986 */ /* 0x0001e8000c101510 */
[----:B0-----:R-:W3:Y:S01]  /*482f0*/  LDL.LU R23, [R1+0x40] ;  /* 0x0000400001177983 */ /* 0x001ee20000300800 */
        /* <DEDUP_REMOVED lines=8> */
[----:B---3--:R-:W-:-:S03]  /*48380*/  FMUL R23, R23, R2 ;  /* 0x0000000217177220 */ /* 0x008fc60000400000 */
        /* <DEDUP_REMOVED lines=9> */
[C---:B------:R-:W-:Y:S01]  /*48420*/  ISETP.GT.AND P2, PT, R0.reuse, 0x188, P2 ;  /* 0x000001880000780c */ /* 0x040fe20001744270 */
[-C--:B------:R-:W-:Y:S01]  /*48430*/  FMUL R235, R235, R2.reuse ;  /* 0x00000002ebeb7220 */ /* 0x080fe20000400000 */
[----:B------:R-:W-:Y:S01]  /*48440*/  ISETP.GT.AND P3, PT, R0, 0x188, P3 ;  /* 0x000001880000780c */ /* 0x000fe20001f64270 */
[-C--:B--2---:R-:W-:Y:S01]  /*48450*/  FMUL R17, R17, R2.reuse ;  /* 0x0000000211117220 */ /* 0x084fe20000400000 */
[----:B----4-:R-:W-:-:S04]  /*48460*/  FMUL R232, R232, R2 ;  /* 0x00000002e8e87220 */ /* 0x010fc80000400000 */
[----:B------:R-:W-:Y:S01]  /*48470*/  F2FP.BF16.F32.PACK_AB R17, RZ, R17 ;  /* 0x00000011ff11723e */ /* 0x000fe200000010ff */
[----:B------:R-:W-:Y:S01]  /*48480*/  @P4 STG.E.U16 desc[UR16][R6.64+0xe0], R236 ;  /* 0x0000e0ec06004986 */ /* 0x000fe2000c101510 */
[-C--:B------:R-:W-:Y:S01]  /*48490*/  FMUL R234, R234, R2.reuse ;  /* 0x00000002eaea7220 */ /* 0x080fe20000400000 */
[----:B------:R-:W-:Y:S02]  /*484a0*/  FMUL R233, R233, R2 ;  /* 0x00000002e9e97220 */ /* 0x000fe40000400000 */
[----:B------:R-:W-:Y:S01]  /*484b0*/  @P5 STG.E.U16 desc[UR16][R6.64+0xe2], R23 ;  /* 0x0000e21706005986 */ /* 0x000fe2000c101510 */
[----:B------:R-:W-:-:S03]  /*484c0*/  ISETP.GT.AND P4, PT, R0, 0x180, P1 ;  /* 0x000001800000780c */ /* 0x000fc60000f84270 */
[----:B------:R0:W-:Y:S01]  /*484d0*/  @P2 STG.E.U16 desc[UR16][R10.64+0xe0], R17 ;  /* 0x0000e0110a002986 */ /* 0x0001e2000c101510 */
[C---:B------:R-:W-:Y:S02]  /*484e0*/  ISETP.GT.AND P2, PT, R0.reuse, 0x180, P0 ;  /* 0x000001800000780c */ /* 0x040fe40000744270 */
[C---:B------:R-:W-:Y:S02]  /*484f0*/  ISETP.GT.AND P1, PT, R0.reuse, 0x188, P1 ;  /* 0x000001880000780c */ /* 0x040fe40000f24270 */
[----:B------:R-:W-:Y:S02]  /*48500*/  ISETP.GT.AND P0, PT, R0, 0x188, P0 ;  /* 0x000001880000780c */ /* 0x000fe40000704270 */
[----:B------:R-:W-:Y:S02]  /*48510*/  F2FP.BF16.F32.PACK_AB R232, RZ, R232 ;  /* 0x000000e8ffe8723e */ /* 0x000fe400000010ff */
[----:B0-----:R-:W-:Y:S02]  /*48520*/  F2FP.BF16.F32.PACK_AB R17, RZ, R235 ;  /* 0x000000ebff11723e */ /* 0x001fe400000010ff */
[----:B------:R-:W-:-:S02]  /*48530*/  F2FP.BF16.F32.PACK_AB R23, RZ, R234 ;  /* 0x000000eaff17723e */ /* 0x000fc400000010ff */
[----:B------:R-:W-:Y:S01]  /*48540*/  PRMT R235, R17, 0x7610, R235 ;  /* 0x0000761011eb7816 */ /* 0x000fe200000000eb */
[----:B------:R-:W2:Y:S01]  /*48550*/  LDL.LU R234, [R1+0x3c] ;  /* 0x00003c0001ea7983 */ /* 0x000ea20000300800 */
[----:B------:R-:W-:Y:S02]  /*48560*/  F2FP.BF16.F32.PACK_AB R17, RZ, R233 ;  /* 0x000000e9ff11723e */ /* 0x000fe400000010ff */
[----:B------:R-:W-:Y:S01]  /*48570*/  PRMT R233, R232, 0x7610, R233 ;  /* 0x00007610e8e97816 */ /* 0x000fe200000000e9 */
[----:B------:R0:W-:Y:S01]  /*48580*/  @P3 STG.E.U16 desc[UR16][R10.64+0xe2], R235 ;  /* 0x0000e2eb0a003986 */ /* 0x0001e2000c101510 */
[----:B------:R-:W-:-:S03]  /*48590*/  PRMT R232, R23, 0x7610, R232 ;  /* 0x0000761017e87816 */ /* 0x000fc600000000e8 */
[----:B------:R-:W-:Y:S04]  /*485a0*/  @P4 STG.E.U16 desc[UR16][R6.64+0xf0], R233 ;  /* 0x0000f0e906004986 */ /* 0x000fe8000c101510 */
[----:B------:R1:W-:Y:S04]  /*485b0*/  @P2 STG.E.U16 desc[UR16][R6.64+0xf2], R232 ;  /* 0x0000f2e806002986 */ /* 0x0003e8000c101510 */
[----:B0-----:R-:W4:Y:S01]  /*485c0*/  LDL.LU R235, [R1+0x38] ;  /* 0x0000380001eb7983 */ /* 0x001f220000300800 */
[----:B---3--:R-:W-:-:S05]  /*485d0*/  FMUL R22, R22, R2 ;  /* 0x0000000216167220 */ /* 0x008fca0000400000 */
[----:B------:R-:W-:-:S04]  /*485e0*/  F2FP.BF16.F32.PACK_AB R22, RZ, R22 ;  /* 0x00000016ff16723e */ /* 0x000fc800000010ff */
[----:B------:R-:W-:Y:S02]  /*485f0*/  PRMT R23, R22, 0x7610, R23 ;  /* 0x0000761016177816 */ /* 0x000fe40000000017 */
[----:B------:R-:W-:Y:S02]  /*48600*/  PRMT R22, R17, 0x7610, R22 ;  /* 0x0000761011167816 */ /* 0x000fe40000000016 */
[----:B------:R-:W3:Y:S04]  /*48610*/  LDL.LU R17, [R1+0x20] ;  /* 0x0000200001117983 */ /* 0x000ee80000300800 */
[----:B-1----:R-:W5:Y:S04]  /*48620*/  LDL.LU R232, [R1+0x2c] ;  /* 0x00002c0001e87983 */ /* 0x002f680000300800 */
[----:B------:R0:W-:Y:S04]  /*48630*/  @P1 STG.E.U16 desc[UR16][R10.64+0xf0], R23 ;  /* 0x0000f0170a001986 */ /* 0x0001e8000c101510 */
[----:B------:R1:W-:Y:S04]  /*48640*/  @P0 STG.E.U16 desc[UR16][R10.64+0xf2], R22 ;  /* 0x0000f2160a000986 */ /* 0x0003e8000c101510 */
[----:B0-----:R-:W2:Y:S04]  /*48650*/  LDL.LU R23, [R1+0x24] ;  /* 0x0000240001177983 */ /* 0x001ea80000300800 */
[----:B-1----:R-:W4:Y:S01]  /*48660*/  LDL.LU R22, [R1+0x28] ;  /* 0x0000280001167983 */ /* 0x002f220000300800 */
[----:B------:R-:W-:-:S02]  /*48670*/  ISETP.GT.AND P3, PT, R3, 0x80, PT ;  /* 0x000000800300780c */ /* 0x000fc40003f64270 */
[----:B------:R-:W-:Y:S02]  /*48680*/  ISETP.GT.AND P2, PT, R3, 0x81, PT ;  /* 0x000000810300780c */ /* 0x000fe40003f44270 */
[C---:B------:R-:W-:Y:S02]  /*48690*/  ISETP.GT.AND P0, PT, R0.reuse, RZ, P3 ;  /* 0x000000ff0000720c */ /* 0x040fe40001f04270 */
[C---:B------:R-:W-:Y:S02]  /*486a0*/  ISETP.GT.AND P1, PT, R0.reuse, RZ, P2 ;  /* 0x000000ff0000720c */ /* 0x040fe40001724270 */
[----:B------:R-:W-:Y:S01]  /*486b0*/  ISETP.GT.AND P5, PT, R0, 0x8, P3 ;  /* 0x000000080000780c */ /* 0x000fe20001fa4270 */
[----:B---3--:R-:W-:-:S05]  /*486c0*/  FMUL R17, R17, R2 ;  /* 0x0000000211117220 */ /* 0x008fca0000400000 */
[----:B------:R-:W-:-:S04]  /*486d0*/  F2FP.BF16.F32.PACK_AB R17, RZ, R17 ;  /* 0x00000011ff11723e */ /* 0x000fc800000010ff */
[----:B------:R-:W-:Y:S01]  /*486e0*/  PRMT R233, R17, 0x7610, R233 ;  /* 0x0000761011e97816 */ /* 0x000fe200000000e9 */
[-C--:B--2---:R-:W-:Y:S01]  /*486f0*/  FMUL R23, R23, R2.reuse ;  /* 0x0000000217177220 */ /* 0x084fe20000400000 */
[----:B----4-:R-:W-:-:S04]  /*48700*/  FMUL R22, R22, R2 ;  /* 0x0000000216167220 */ /* 0x010fc80000400000 */
[----:B------:R-:W-:Y:S02]  /*48710*/  F2FP.BF16.F32.PACK_AB R23, RZ, R23 ;  /* 0x00000017ff17723e */ /* 0x000fe400000010ff */
[----:B------:R-:W-:Y:S01]  /*48720*/  F2FP.BF16.F32.PACK_AB R22, RZ, R22 ;  /* 0x00000016ff16723e */ /* 0x000fe200000010ff */
[----:B------:R0:W-:Y:S04]  /*48730*/  @P0 STG.E.U16 desc[UR16][R12.64+0x100], R233 ;  /* 0x000100e90c000986 */ /* 0x0001e8000c101510 */
[----:B------:R-:W-:Y:S04]  /*48740*/  @P1 STG.E.U16 desc[UR16][R12.64+0x102], R23 ;  /* 0x000102170c001986 */ /* 0x000fe8000c101510 */
[----:B------:R1:W-:Y:S04]  /*48750*/  @P5 STG.E.U16 desc[UR16][R20.64+0x100], R22 ;  /* 0x0001001614005986 */ /* 0x0003e8000c101510 */
[----:B0-----:R-:W2:Y:S04]  /*48760*/  LDL.LU R233, [R1+0x34] ;  /* 0x0000340001e97983 */ /* 0x001ea80000300800 */
[----:B-1----:R-:W3:Y:S01]  /*48770*/  LDL.LU R22, [R1+0x30] ;  /* 0x0000300001167983 */ /* 0x002ee20000300800 */
[----:B------:R-:W-:Y:S01]  /*48780*/  ISETP.GT.AND P4, PT, R0, 0x8, P2 ;  /* 0x000000080000780c */ /* 0x000fe20001784270 */
[----:B-----5:R-:W-:Y:S01]  /*48790*/  FMUL R232, R232, R2 ;  /* 0x00000002e8e87220 */ /* 0x020fe20000400000 */
[----:B------:R-:W-:-:S04]  /*487a0*/  ISETP.GT.AND P0, PT, R3, 0x88, PT ;  /* 0x000000880300780c */ /* 0x000fc80003f04270 */
[----:B------:R-:W-:Y:S02]  /*487b0*/  F2FP.BF16.F32.PACK_AB R17, RZ, R232 ;  /* 0x000000e8ff11723e */ /* 0x000fe400000010ff */
[----:B------:R-:W-:Y:S02]  /*487c0*/  ISETP.GT.AND P1, PT, R3, 0x89, PT ;  /* 0x000000890300780c */ /* 0x000fe40003f24270 */
[----:B------:R-:W-:-:S03]  /*487d0*/  ISETP.GT.AND P5, PT, R0, RZ, P0 ;  /* 0x000000ff0000720c */ /* 0x000fc600007a4270 */
[----:B------:R2:W-:Y:S01]  /*487e0*/  @P4 STG.E.U16 desc[UR16][R20.64+0x102], R17 ;  /* 0x0001021114004986 */ /* 0x0005e2000c101510 */
[----:B------:R-:W-:Y:S01]  /*487f0*/  ISETP.GT.AND P4, PT, R0, RZ, P1 ;  /* 0x000000ff0000720c */ /* 0x000fe20000f84270 */
[-C--:B--2---:R-:W-:Y:S02]  /*48800*/  FMUL R17, R233, R2.reuse ;  /* 0x00000002e9117220 */ /* 0x084fe40000400000 */
[----:B------:R-:W2:Y:S01]  /*48810*/  LDL.LU R233, [R1+0x14] ;  /* 0x0000140001e97983 */ /* 0x000ea20000300800 */
[----:B---3--:R-:W-:Y:S02]  /*48820*/  FMUL R22, R22, R2 ;  /* 0x0000000216167220 */ /* 0x008fe40000400000 */
[----:B------:R-:W-:-:S03]  /*48830*/  F2FP.BF16.F32.PACK_AB R17, RZ, R17 ;  /* 0x00000011ff11723e */ /* 0x000fc600000010ff */
[----:B------:R-:W-:Y:S02]  /*48840*/  F2FP.BF16.F32.PACK_AB R22, RZ, R22 ;  /* 0x00000016ff16723e */ /* 0x000fe400000010ff */
[----:B------:R-:W-:Y:S02]  /*48850*/  PRMT R23, R17, 0x7610, R23 ;  /* 0x0000761011177816 */ /* 0x000fe40000000017 */
[----:B------:R-:W-:-:S03]  /*48860*/  PRMT R232, R22, 0x7610, R232 ;  /* 0x0000761016e87816 */ /* 0x000fc600000000e8 */
[----:B------:R-:W-:Y:S01]  /*48870*/  @P4 STG.E.U16 desc[UR16][R12.64+0x112], R23 ;  /* 0x000112170c004986 */ /* 0x000fe2000c101510 */
[----:B------:R-:W-:-:S03]  /*48880*/  ISETP.GT.AND P4, PT, R0, 0x8, P1 ;  /* 0x000000080000780c */ /* 0x000fc60000f84270 */
[----:B------:R-:W-:Y:S01]  /*48890*/  @P5 STG.E.U16 desc[UR16][R12.64+0x110], R232 ;  /* 0x000110e80c005986 */ /* 0x000fe2000c101510 */
[----:B------:R-:W-:Y:S01]  /*488a0*/  ISETP.GT.AND P5, PT, R0, 0x8, P0 ;  /* 0x000000080000780c */ /* 0x000fe200007a4270 */
[-C--:B------:R-:W-:Y:S01]  /*488b0*/  FMUL R22, R235, R2.reuse ;  /* 0x00000002eb167220 */ /* 0x080fe20000400000 */
[----:B------:R-:W-:Y:S01]  /*488c0*/  FMUL R17, R234, R2 ;  /* 0x00000002ea117220 */ /* 0x000fe20000400000 */
[----:B------:R-:W3:Y:S03]  /*488d0*/  LDL.LU R235, [R1+0x18] ;  /* 0x0000180001eb7983 */ /* 0x000ee60000300800 */
[----:B------:R-:W-:Y:S01]  /*488e0*/  F2FP.BF16.F32.PACK_AB R22, RZ, R22 ;  /* 0x00000016ff16723e */ /* 0x000fe200000010ff */
[----:B------:R-:W4:Y:S01]  /*488f0*/  LDL.LU R234, [R1+0x1c] ;  /* 0x00001c0001ea7983 */ /* 0x000f220000300800 */
[----:B------:R-:W-:-:S05]  /*48900*/  F2FP.BF16.F32.PACK_AB R17, RZ, R17 ;  /* 0x00000011ff11723e */ /* 0x000fca00000010ff */
[----:B------:R0:W-:Y:S04]  /*48910*/  @P5 STG.E.U16 desc[UR16][R20.64+0x110], R22 ;  /* 0x0001101614005986 */ /* 0x0001e8000c101510 */
[----:B------:R1:W-:Y:S04]  /*48920*/  @P4 STG.E.U16 desc[UR16][R20.64+0x112], R17 ;  /* 0x0001121114004986 */ /* 0x0003e8000c101510 */
[----:B0-----:R-:W5:Y:S04]  /*48930*/  LDL.LU R22, [R1] ;  /* 0x0000000001167983 */ /* 0x001f680000300800 */
[----:B-1----:R-:W2:Y:S01]  /*48940*/  LDL.LU R17, [R1+0x4] ;  /* 0x0000040001117983 */ /* 0x002ea20000300800 */
[----:B------:R-:W-:-:S02]  /*48950*/  ISETP.GT.AND P4, PT, R0, 0x80, P3 ;  /* 0x000000800000780c */ /* 0x000fc40001f84270 */
[----:B------:R-:W-:Y:S01]  /*48960*/  ISETP.GT.AND P5, PT, R0, 0x80, P2 ;  /* 0x000000800000780c */ /* 0x000fe200017a4270 */
[-C--:B-----5:R-:W-:Y:S01]  /*48970*/  FMUL R22, R22, R2.reuse ;  /* 0x0000000216167220 */ /* 0x0a0fe20000400000 */
[----:B--2---:R-:W-:-:S04]  /*48980*/  FMUL R17, R17, R2 ;  /* 0x0000000211117220 */ /* 0x004fc80000400000 */
[----:B------:R-:W-:Y:S02]  /*48990*/  F2FP.BF16.F32.PACK_AB R22, RZ, R22 ;  /* 0x00000016ff16723e */ /* 0x000fe400000010ff */
[----:B------:R-:W-:-:S03]  /*489a0*/  F2FP.BF16.F32.PACK_AB R17, RZ, R17 ;  /* 0x00000011ff11723e */ /* 0x000fc600000010ff */
[----:B------:R0:W-:Y:S04]  /*489b0*/  @P4 STG.E.U16 desc[UR16][R8.64+0x100], R22 ;  /* 0x0001001608004986 */ /* 0x0001e8000c101510 */
[----:B------:R1:W-:Y:S04]  /*489c0*/  @P5 STG.E.U16 desc[UR16][R8.64+0x102], R17 ;  /* 0x0001021108005986 */ /* 0x0003e8000c101510 */
[----:B0-----:R-:W2:Y:S04]  /*489d0*/  LDL.LU R22, [R1+0x8] ;  /* 0x0000080001167983 */ /* 0x001ea80000300800 */
[----:B-1----:R-:W5:Y:S01]  /*489e0*/  LDL.LU R17, [R1+0xc] ;  /* 0x00000c0001117983 */ /* 0x002f620000300800 */
[-C--:B--2---:R-:W-:Y:S01]  /*489f0*/  FMUL R22, R22, R2.reuse ;  /* 0x0000000216167220 */ /* 0x084fe20000400000 */
[----:B-----5:R-:W-:-:S04]  /*48a00*/  FMUL R17, R17, R2 ;  /* 0x0000000211117220 */ /* 0x020fc80000400000 */
[----:B------:R-:W-:Y:S02]  /*48a10*/  F2FP.BF16.F32.PACK_AB R22, RZ, R22 ;  /* 0x00000016ff16723e */ /* 0x000fe400000010ff */
[----:B------:R-:W-:Y:S02]  /*48a20*/  F2FP.BF16.F32.PACK_AB R17, RZ, R17 ;  /* 0x00000011ff11723e */ /* 0x000fe400000010ff */
[----:B------:R-:W-:Y:S02]  /*48a30*/  PRMT R23, R22, 0x7610, R23 ;  /* 0x0000761016177816 */ /* 0x000fe40000000017 */
[----:B------:R-:W-:Y:S02]  /*48a40*/  PRMT R22, R17, 0x7610, R22 ;  /* 0x0000761011167816 */ /* 0x000fe40000000016 */
[----:B------:R-:W2:Y:S01]  /*48a50*/  LDL.LU R17, [R1+0x10] ;  /* 0x0000100001117983 */ /* 0x000ea20000300800 */
[C---:B------:R-:W-:Y:S02]  /*48a60*/  ISETP.GT.AND P4, PT, R0.reuse, 0x88, P3 ;  /* 0x000000880000780c */ /* 0x040fe40001f84270 */
[----:B------:R-:W-:-:S11]  /*48a70*/  ISETP.GT.AND P5, PT, R0, 0x88, P2 ;  /* 0x000000880000780c */ /* 0x000fd600017a4270 */
[----:B------:R-:W-:Y:S01]  /*48a80*/  @P4 STG.E.U16 desc[UR16][R18.64+0x100], R23 ;  /* 0x0001001712004986 */ /* 0x000fe2000c101510 */
[----:B------:R-:W-:-:S03]  /*48a90*/  ISETP.GT.AND P4, PT, R0, 0x80, P1 ;  /* 0x000000800000780c */ /* 0x000fc60000f84270 */
[----:B------:R0:W-:Y:S01]  /*48aa0*/  @P5 STG.E.U16 desc[UR16][R18.64+0x102], R22 ;  /* 0x0001021612005986 */ /* 0x0001e2000c101510 */
[----:B------:R-:W-:Y:S01]  /*48ab0*/  ISETP.GT.AND P5, PT, R0, 0x80, P0 ;  /* 0x000000800000780c */ /* 0x000fe200007a4270 */
[----:B0-----:R-:W-:-:S05]  /*48ac0*/  FMUL R22, R233, R2 ;  /* 0x00000002e9167220 */ /* 0x001fca0000400000 */
[----:B------:R-:W-:Y:S01]  /*48ad0*/  F2FP.BF16.F32.PACK_AB R22, RZ, R22 ;  /* 0x00000016ff16723e */ /* 0x000fe200000010ff */
[----:B----4-:R-:W-:-:S04]  /*48ae0*/  FMUL R23, R234, R2 ;  /* 0x00000002ea177220 */ /* 0x010fc80000400000 */
[----:B------:R0:W-:Y:S01]  /*48af0*/  @P4 STG.E.U16 desc[UR16][R8.64+0x112], R22 ;  /* 0x0001121608004986 */ /* 0x0001e2000c101510 */
[----:B------:R-:W-:Y:S02]  /*48b00*/  ISETP.GT.AND P4, PT, R0, 0x88, P1 ;  /* 0x000000880000780c */ /* 0x000fe40000f84270 */
[----:B------:R-:W-:Y:S01]  /*48b10*/  F2FP.BF16.F32.PACK_AB R23, RZ, R23 ;  /* 0x00000017ff17723e */ /* 0x000fe200000010ff */
[-C--:B------:R-:W-:Y:S01]  /*48b20*/  FMUL R224, R224, R2.reuse ;  /* 0x00000002e0e07220 */ /* 0x080fe20000400000 */
[----:B------:R-:W-:-:S04]  /*48b30*/  FMUL R225, R225, R2 ;  /* 0x00000002e1e17220 */ /* 0x000fc80000400000 */
[----:B------:R-:W-:Y:S02]  /*48b40*/  F2FP.BF16.F32.PACK_AB R224, RZ, R224 ;  /* 0x000000e0ffe0723e */ /* 0x000fe400000010ff */
[----:B------:R-:W-:Y:S01]  /*48b50*/  F2FP.BF16.F32.PACK_AB R225, RZ, R225 ;  /* 0x000000e1ffe1723e */ /* 0x000fe200000010ff */
[-C--:B------:R-:W-:Y:S01]  /*48b60*/  FMUL R226, R226, R2.reuse ;  /* 0x00000002e2e27220 */ /* 0x080fe20000400000 */
[----:B------:R-:W-:-:S04]  /*48b70*/  FMUL R227, R227, R2 ;  /* 0x00000002e3e37220 */ /* 0x000fc80000400000 */
[----:B------:R-:W-:Y:S02]  /*48b80*/  F2FP.BF16.F32.PACK_AB R226, RZ, R226 ;  /* 0x000000e2ffe2723e */ /* 0x000fe400000010ff */
[----:B------:R-:W-:Y:S01]  /*48b90*/  F2FP.BF16.F32.PACK_AB R227, RZ, R227 ;  /* 0x000000e3ffe3723e */ /* 0x000fe200000010ff */
[-C--:B------:R-:W-:Y:S01]  /*48ba0*/  FMUL R228, R228, R2.reuse ;  /* 0x00000002e4e47220 */ /* 0x080fe20000400000 */
[----:B------:R-:W-:-:S04]  /*48bb0*/  FMUL R229, R229, R2 ;  /* 0x00000002e5e57220 */ /* 0x000fc80000400000 */
[----:B0-----:R-:W-:Y:S02]  /*48bc0*/  F2FP.BF16.F32.PACK_AB R22, RZ, R228 ;  /* 0x000000e4ff16723e */ /* 0x001fe400000010ff */
        /* <DEDUP_REMOVED lines=10> */
[-C--:B------:R-:W-:Y:S01]  /*48c70*/  FMUL R221, R221, R2.reuse ;  /* 0x00000002dddd7220 */ /* 0x080fe20000400000 */
[-C--:B------:R-:W-:Y:S01]  /*48c80*/  FMUL R220, R220, R2.reuse ;  /* 0x00000002dcdc7220 */ /* 0x080fe20000400000 */
[-C--:B------:R-:W-:Y:S01]  /*48c90*/  FMUL R222, R222, R2.reuse ;  /* 0x00000002dede7220 */ /* 0x080fe20000400000 */
[----:B------:R-:W-:Y:S01]  /*48ca0*/  FMUL R223, R223, R2 ;  /* 0x00000002dfdf7220 */ /* 0x000fe20000400000 */
[----:B------:R-:W-:Y:S02]  /*48cb0*/  F2FP.BF16.F32.PACK_AB R219, RZ, R219 ;  /* 0x000000dbffdb723e */ /* 0x000fe400000010ff */
[----:B------:R-:W-:-:S02]  /*48cc0*/  F2FP.BF16.F32.PACK_AB R221, RZ, R221 ;  /* 0x000000ddffdd723e */ /* 0x000fc400000010ff */
[----:B------:R-:W-:Y:S02]  /*48cd0*/  F2FP.BF16.F32.PACK_AB R220, RZ, R220 ;  /* 0x000000dcffdc723e */ /* 0x000fe400000010ff */
[----:B------:R-:W-:Y:S02]  /*48ce0*/  F2FP.BF16.F32.PACK_AB R222, RZ, R222 ;  /* 0x000000deffde723e */ /* 0x000fe400000010ff */
[----:B------:R-:W-:Y:S01]  /*48cf0*/  F2FP.BF16.F32.PACK_AB R223, RZ, R223 ;  /* 0x000000dfffdf723e */ /* 0x000fe200000010ff */
[-C--:B------:R-:W-:Y:S01]  /*48d00*/  FMUL R208, R208, R2.reuse ;  /* 0x00000002d0d07220 */ /* 0x080fe20000400000 */
[-C--:B------:R-:W-:Y:S01]  /*48d10*/  FMUL R209, R209, R2.reuse ;  /* 0x00000002d1d17220 */ /* 0x080fe20000400000 */
[-C--:B------:R-:W-:Y:S01]  /*48d20*/  FMUL R211, R211, R2.reuse ;  /* 0x00000002d3d37220 */ /* 0x080fe20000400000 */
[----:B------:R-:W-:Y:S02]  /*48d30*/  FMUL R210, R210, R2 ;  /* 0x00000002d2d27220 */ /* 0x000fe40000400000 */
[----:B------:R-:W-:-:S02]  /*48d40*/  F2FP.BF16.F32.PACK_AB R208, RZ, R208 ;  /* 0x000000d0ffd0723e */ /* 0x000fc400000010ff */
[----:B------:R-:W-:Y:S02]  /*48d50*/  F2FP.BF16.F32.PACK_AB R209, RZ, R209 ;  /* 0x000000d1ffd1723e */ /* 0x000fe400000010ff */
        /* <DEDUP_REMOVED lines=12> */
[----:B--2---:R-:W-:-:S05]  /*48e20*/  FMUL R17, R17, R2 ;  /* 0x0000000211117220 */ /* 0x004fca0000400000 */
[----:B------:R-:W-:-:S04]  /*48e30*/  F2FP.BF16.F32.PACK_AB R17, RZ, R17 ;  /* 0x00000011ff11723e */ /* 0x000fc800000010ff */
[----:B------:R-:W-:Y:S01]  /*48e40*/  PRMT R232, R17, 0x7610, R232 ;  /* 0x0000761011e87816 */ /* 0x000fe200000000e8 */
[----:B---3--:R-:W-:-:S04]  /*48e50*/  FMUL R17, R235, R2 ;  /* 0x00000002eb117220 */ /* 0x008fc80000400000 */
[----:B------:R-:W-:Y:S01]  /*48e60*/  @P5 STG.E.U16 desc[UR16][R8.64+0x110], R232 ;  /* 0x000110e808005986 */ /* 0x000fe2000c101510 */
[C---:B------:R-:W-:Y:S02]  /*48e70*/  ISETP.GT.AND P5, PT, R0.reuse, 0x88, P0 ;  /* 0x000000880000780c */ /* 0x040fe400007a4270 */
[----:B------:R-:W-:Y:S01]  /*48e80*/  F2FP.BF16.F32.PACK_AB R17, RZ, R17 ;  /* 0x00000011ff11723e */ /* 0x000fe200000010ff */
[----:B------:R-:W-:Y:S01]  /*48e90*/  @P4 STG.E.U16 desc[UR16][R18.64+0x112], R23 ;  /* 0x0001121712004986 */ /* 0x000fe2000c101510 */
[----:B------:R-:W-:-:S09]  /*48ea0*/  ISETP.GT.AND P4, PT, R0, 0x100, P3 ;  /* 0x000001000000780c */ /* 0x000fd20001f84270 */
[----:B------:R0:W-:Y:S01]  /*48eb0*/  @P5 STG.E.U16 desc[UR16][R18.64+0x110], R17 ;  /* 0x0001101112005986 */ /* 0x0001e2000c101510 */
[----:B------:R-:W-:-:S03]  /*48ec0*/  ISETP.GT.AND P5, PT, R0, 0x100, P2 ;  /* 0x000001000000780c */ /* 0x000fc600017a4270 */
[----:B------:R1:W-:Y:S01]  /*48ed0*/  @P4 STG.E.U16 desc[UR16][R4.64+0x100], R224 ;  /* 0x000100e004004986 */ /* 0x0003e2000c101510 */
        /* <DEDUP_REMOVED lines=12> */
[----:B------:R-:W-:Y:S01]  /*48fa0*/  ISETP.GT.AND P4, PT, R0, 0x180, P2 ;  /* 0x000001800000780c */ /* 0x000fe20001784270 */
[----:B0-----:R-:W-:-:S08]  /*48fb0*/  FMUL R17, R216, R2 ;  /* 0x00000002d8117220 */ /* 0x001fd00000400000 */
[----:B------:R1:W-:Y:S01]  /*48fc0*/  @P5 STG.E.U16 desc[UR16][R14.64+0x110], R230 ;  /* 0x000110e60e005986 */ /* 0x0003e2000c101510 */
[C---:B------:R-:W-:Y:S02]  /*48fd0*/  ISETP.GT.AND P5, PT, R0.reuse, 0x180, P3 ;  /* 0x000001800000780c */ /* 0x040fe40001fa4270 */
[C---:B------:R-:W-:Y:S02]  /*48fe0*/  ISETP.GT.AND P3, PT, R0.reuse, 0x188, P3 ;  /* 0x000001880000780c */ /* 0x040fe40001f64270 */
[----:B------:R-:W-:Y:S01]  /*48ff0*/  F2FP.BF16.F32.PACK_AB R17, RZ, R17 ;  /* 0x00000011ff11723e */ /* 0x000fe200000010ff */
[----:B------:R1:W-:Y:S01]  /*49000*/  @P4 STG.E.U16 desc[UR16][R6.64+0x102], R217 ;  /* 0x000102d906004986 */ /* 0x0003e2000c101510 */
[C---:B------:R-:W-:Y:S02]  /*49010*/  ISETP.GT.AND P2, PT, R0.reuse, 0x188, P2 ;  /* 0x000001880000780c */ /* 0x040fe40001744270 */
[----:B------:R-:W-:-:S05]  /*49020*/  ISETP.GT.AND P4, PT, R0, 0x180, P0 ;  /* 0x000001800000780c */ /* 0x000fca0000784270 */
[----:B------:R1:W-:Y:S04]  /*49030*/  @P5 STG.E.U16 desc[UR16][R6.64+0x100], R17 ;  /* 0x0001001106005986 */ /* 0x0003e8000c101510 */
[----:B------:R1:W-:Y:S01]  /*49040*/  @P3 STG.E.U16 desc[UR16][R10.64+0x100], R218 ;  /* 0x000100da0a003986 */ /* 0x0003e2000c101510 */
[C---:B------:R-:W-:Y:S02]  /*49050*/  ISETP.GT.AND P3, PT, R0.reuse, 0x180, P1 ;  /* 0x000001800000780c */ /* 0x040fe40000f64270 */
[C---:B------:R-:W-:Y:S02]  /*49060*/  ISETP.GT.AND P0, PT, R0.reuse, 0x188, P0 ;  /* 0x000001880000780c */ /* 0x040fe40000704270 */
[----:B------:R-:W-:Y:S01]  /*49070*/  ISETP.GT.AND P1, PT, R0, 0x188, P1 ;  /* 0x000001880000780c */ /* 0x000fe20000f24270 */
[----:B------:R1:W-:Y:S01]  /*49080*/  @P2 STG.E.U16 desc[UR16][R10.64+0x102], R219 ;  /* 0x000102db0a002986 */ /* 0x0003e2000c101510 */
[----:B------:R-:W-:-:S03]  /*49090*/  ISETP.GT.AND P2, PT, R3, 0x91, PT ;  /* 0x000000910300780c */ /* 0x000fc60003f44270 */
[----:B------:R1:W-:Y:S04]  /*490a0*/  @P4 STG.E.U16 desc[UR16][R6.64+0x110], R220 ;  /* 0x000110dc06004986 */ /* 0x0003e8000c101510 */
[----:B------:R1:W-:Y:S01]  /*490b0*/  @P3 STG.E.U16 desc[UR16][R6.64+0x112], R221 ;  /* 0x000112dd06003986 */ /* 0x0003e2000c101510 */
[----:B------:R-:W-:Y:S02]  /*490c0*/  ISETP.GT.AND P3, PT, R3, 0x90, PT ;  /* 0x000000900300780c */ /* 0x000fe40003f64270 */
[C---:B------:R-:W-:Y:S01]  /*490d0*/  ISETP.GT.AND P4, PT, R0.reuse, RZ, P2 ;  /* 0x000000ff0000720c */ /* 0x040fe20001784270 */
[----:B------:R1:W-:Y:S01]  /*490e0*/  @P0 STG.E.U16 desc[UR16][R10.64+0x110], R222 ;  /* 0x000110de0a000986 */ /* 0x0003e2000c101510 */
[----:B------:R-:W-:-:S03]  /*490f0*/  ISETP.GT.AND P0, PT, R0, RZ, P3 ;  /* 0x000000ff0000720c */ /* 0x000fc60001f04270 */
[----:B------:R1:W-:Y:S01]  /*49100*/  @P1 STG.E.U16 desc[UR16][R10.64+0x112], R223 ;  /* 0x000112df0a001986 */ /* 0x0003e2000c101510 */
[C---:B------:R-:W-:Y:S02]  /*49110*/  ISETP.GT.AND P1, PT, R0.reuse, 0x8, P2 ;  /* 0x000000080000780c */ /* 0x040fe40001724270 */
[----:B------:R-:W-:-:S05]  /*49120*/  ISETP.GT.AND P5, PT, R0, 0x8, P3 ;  /* 0x000000080000780c */ /* 0x000fca0001fa4270 */
[----:B------:R1:W-:Y:S04]  /*49130*/  @P4 STG.E.U16 desc[UR16][R12.64+0x122], R209 ;  /* 0x000122d10c004986 */ /* 0x0003e8000c101510 */
[----:B------:R1:W-:Y:S01]  /*49140*/  @P0 STG.E.U16 desc[UR16][R12.64+0x120], R208 ;  /* 0x000120d00c000986 */ /* 0x0003e2000c101510 */
[----:B------:R-:W-:-:S03]  /*49150*/  ISETP.GT.AND P0, PT, R3, 0x98, PT ;  /* 0x000000980300780c */ /* 0x000fc60003f04270 */
[----:B------:R1:W-:Y:S01]  /*49160*/  @P1 STG.E.U16 desc[UR16][R20.64+0x122], R211 ;  /* 0x000122d314001986 */ /* 0x0003e2000c101510 */
[----:B------:R-:W-:-:S03]  /*49170*/  ISETP.GT.AND P1, PT, R3, 0x99, PT ;  /* 0x000000990300780c */ /* 0x000fc60003f24270 */
[----:B------:R1:W-:Y:S01]  /*49180*/  @P5 STG.E.U16 desc[UR16][R20.64+0x120], R210 ;  /* 0x000120d214005986 */ /* 0x0003e2000c101510 */
[C---:B------:R-:W-:Y:S02]  /*49190*/  ISETP.GT.AND P5, PT, R0.reuse, RZ, P0 ;  /* 0x000000ff0000720c */ /* 0x040fe400007a4270 */
[----:B------:R-:W-:-:S11]  /*491a0*/  ISETP.GT.AND P4, PT, R0, RZ, P1 ;  /* 0x000000ff0000720c */ /* 0x000fd60000f84270 */
[----:B------:R1:W-:Y:S01]  /*491b0*/  @P5 STG.E.U16 desc[UR16][R12.64+0x130], R212 ;  /* 0x000130d40c005986 */ /* 0x0003e2000c101510 */
[----:B------:R-:W-:-:S03]  /*491c0*/  ISETP.GT.AND P5, PT, R0, 0x8, P0 ;  /* 0x000000080000780c */ /* 0x000fc600007a4270 */
[----:B------:R1:W-:Y:S01]  /*491d0*/  @P4 STG.E.U16 desc[UR16][R12.64+0x132], R213 ;  /* 0x000132d50c004986 */ /* 0x0003e2000c101510 */
[----:B------:R-:W-:-:S09]  /*491e0*/  ISETP.GT.AND P4, PT, R0, 0x8, P1 ;  /* 0x000000080000780c */ /* 0x000fd20000f84270 */
[----:B------:R1:W-:Y:S01]  /*491f0*/  @P5 STG.E.U16 desc[UR16][R20.64+0x130], R214 ;  /* 0x000130d614005986 */ /* 0x0003e2000c101510 */
[----:B------:R-:W-:-:S03]  /*49200*/  ISETP.GT.AND P5, PT, R0, 0x80, P2 ;  /* 0x000000800000780c */ /* 0x000fc600017a4270 */
[----:B------:R1:W-:Y:S01]  /*49210*/  @P4 STG.E.U16 desc[UR16][R20.64+0x132], R215 ;  /* 0x000132d714004986 */ /* 0x0003e2000c101510 */
[----:B------:R-:W-:Y:S02]  /*49220*/  ISETP.GT.AND P4, PT, R0, 0x80, P3 ;  /* 0x000000800000780c */ /* 0x000fe40001f84270 */
[----:B------:R-:W-:Y:S02]  /*49230*/  F2FP.BF16.F32.PACK_AB R200, RZ, R200 ;  /* 0x000000c8ffc8723e */ /* 0x000fe400000010ff */
[----:B------:R-:W-:Y:S01]  /*49240*/  F2FP.BF16.F32.PACK_AB R201, RZ, R201 ;  /* 0x000000c9ffc9723e */ /* 0x000fe200000010ff */
[----:B------:R-:W-:-:S04]  /*49250*/  FMUL R202, R202, R2 ;  /* 0x00000002caca7220 */ /* 0x000fc80000400000 */
[----:B------:R1:W-:Y:S01]  /*49260*/  @P5 STG.E.U16 desc[UR16][R8.64+0x122], R201 ;  /* 0x000122c908005986 */ /* 0x0003e2000c101510 */
[----:B------:R-:W-:-:S03]  /*49270*/  ISETP.GT.AND P5, PT, R0, 0x88, P2 ;  /* 0x000000880000780c */ /* 0x000fc600017a4270 */
[----:B------:R1:W-:Y:S01]  /*49280*/  @P4 STG.E.U16 desc[UR16][R8.64+0x120], R200 ;  /* 0x000120c808004986 */ /* 0x0003e2000c101510 */
[----:B------:R-:W-:Y:S01]  /*49290*/  ISETP.GT.AND P4, PT, R0, 0x88, P3 ;  /* 0x000000880000780c */ /* 0x000fe20001f84270 */
[----:B------:R-:W-:Y:S01]  /*492a0*/  FMUL R203, R203, R2 ;  /* 0x00000002cbcb7220 */ /* 0x000fe20000400000 */
[----:B------:R-:W-:-:S04]  /*492b0*/  F2FP.BF16.F32.PACK_AB R202, RZ, R202 ;  /* 0x000000caffca723e */ /* 0x000fc800000010ff */
        /* <DEDUP_REMOVED lines=8> */
[----:B------:R-:W-:-:S03]  /*49340*/  F2FP.BF16.F32.PACK_AB R205, RZ, R205 ;  /* 0x000000cdffcd723e */ /* 0x000fc600000010ff */
[----:B------:R1:W-:Y:S01]  /*49350*/  @P5 STG.E.U16 desc[UR16][R8.64+0x130], R204 ;  /* 0x000130cc08005986 */ /* 0x0003e2000c101510 */
[----:B------:R-:W-:-:S03]  /*49360*/  ISETP.GT.AND P5, PT, R0, 0x88, P0 ;  /* 0x000000880000780c */ /* 0x000fc600007a4270 */
[----:B------:R1:W-:Y:S01]  /*49370*/  @P4 STG.E.U16 desc[UR16][R8.64+0x132], R205 ;  /* 0x000132cd08004986 */ /* 0x0003e2000c101510 */
[----:B------:R-:W-:Y:S01]  /*49380*/  ISETP.GT.AND P4, PT, R0, 0x88, P1 ;  /* 0x000000880000780c */ /* 0x000fe20000f84270 */
[-C--:B------:R-:W-:Y:S01]  /*49390*/  FMUL R206, R206, R2.reuse ;  /* 0x00000002cece7220 */ /* 0x080fe20000400000 */
[----:B------:R-:W-:-:S04]  /*493a0*/  FMUL R207, R207, R2 ;  /* 0x00000002cfcf7220 */ /* 0x000fc80000400000 */
[----:B------:R-:W-:Y:S02]  /*493b0*/  F2FP.BF16.F32.PACK_AB R206, RZ, R206 ;  /* 0x000000ceffce723e */ /* 0x000fe400000010ff */
        /* <DEDUP_REMOVED lines=36> */
[C---:B------:R-:W-:Y:S02]  /*49600*/  ISETP.GT.AND P4, PT, R0.reuse, 0x180, P2 ;  /* 0x000001800000780c */ /* 0x040fe40001784270 */
[----:B------:R-:W-:Y:S01]  /*49610*/  ISETP.GT.AND P3, PT, R0, 0x188, P3 ;  /* 0x000001880000780c */ /* 0x000fe20001f64270 */
[-C--:B------:R-:W-:Y:S01]  /*49620*/  FMUL R184, R184, R2.reuse ;  /* 0x00000002b8b87220 */ /* 0x080fe20000400000 */
[-C--:B------:R-:W-:Y:S01]  /*49630*/  FMUL R185, R185, R2.reuse ;  /* 0x00000002b9b97220 */ /* 0x080fe20000400000 */
[----:B------:R-:W-:-:S03]  /*49640*/  FMUL R186, R186, R2 ;  /* 0x00000002baba7220 */ /* 0x000fc60000400000 */
[----:B------:R-:W-:Y:S02]  /*49650*/  F2FP.BF16.F32.PACK_AB R184, RZ, R184 ;  /* 0x000000b8ffb8723e */ /* 0x000fe400000010ff */
[----:B------:R-:W-:Y:S02]  /*49660*/  F2FP.BF16.F32.PACK_AB R185, RZ, R185 ;  /* 0x000000b9ffb9723e */ /* 0x000fe400000010ff */
[----:B------:R-:W-:Y:S01]  /*49670*/  F2FP.BF16.F32.PACK_AB R186, RZ, R186 ;  /* 0x000000baffba723e */ /* 0x000fe200000010ff */
[----:B------:R1:W-:Y:S01]  /*49680*/  @P5 STG.E.U16 desc[UR16][R6.64+0x120], R184 ;  /* 0x000120b806005986 */ /* 0x0003e2000c101510 */
[----:B------:R-:W-:-:S03]  /*49690*/  ISETP.GT.AND P2, PT, R0, 0x188, P2 ;  /* 0x000001880000780c */ /* 0x000fc60001744270 */
[----:B------:R1:W-:Y:S01]  /*496a0*/  @P4 STG.E.U16 desc[UR16][R6.64+0x122], R185 ;  /* 0x000122b906004986 */ /* 0x0003e2000c101510 */
[----:B------:R-:W-:-:S03]  /*496b0*/  FMUL R187, R187, R2 ;  /* 0x00000002bbbb7220 */ /* 0x000fc60000400000 */
[----:B------:R1:W-:Y:S01]  /*496c0*/  @P3 STG.E.U16 desc[UR16][R10.64+0x120], R186 ;  /* 0x000120ba0a003986 */ /* 0x0003e2000c101510 */
[C---:B------:R-:W-:Y:S01]  /*496d0*/  ISETP.GT.AND P3, PT, R0.reuse, 0x180, P1 ;  /* 0x000001800000780c */ /* 0x040fe20000f64270 */
[-C--:B------:R-:W-:Y:S01]  /*496e0*/  FMUL R189, R189, R2.reuse ;  /* 0x00000002bdbd7220 */ /* 0x080fe20000400000 */
[C---:B------:R-:W-:Y:S02]  /*496f0*/  ISETP.GT.AND P4, PT, R0.reuse, 0x180, P0 ;  /* 0x000001800000780c */ /* 0x040fe40000784270 */
[----:B------:R-:W-:Y:S01]  /*49700*/  ISETP.GT.AND P0, PT, R0, 0x188, P0 ;  /* 0x000001880000780c */ /* 0x000fe20000704270 */
[-C--:B------:R-:W-:Y:S01]  /*49710*/  FMUL R188, R188, R2.reuse ;  /* 0x00000002bcbc7220 */ /* 0x080fe20000400000 */
[----:B------:R-:W-:Y:S01]  /*49720*/  ISETP.GT.AND P1, PT, R0, 0x188, P1 ;  /* 0x000001880000780c */ /* 0x000fe20000f24270 */
[-C--:B------:R-:W-:Y:S01]  /*49730*/  FMUL R190, R190, R2.reuse ;  /* 0x00000002bebe7220 */ /* 0x080fe20000400000 */
[----:B------:R-:W-:Y:S01]  /*49740*/  F2FP.BF16.F32.PACK_AB R187, RZ, R187 ;  /* 0x000000bbffbb723e */ /* 0x000fe200000010ff */
[----:B------:R-:W-:Y:S01]  /*49750*/  FMUL R191, R191, R2 ;  /* 0x00000002bfbf7220 */ /* 0x000fe20000400000 */
[----:B------:R-:W-:-:S02]  /*49760*/  F2FP.BF16.F32.PACK_AB R189, RZ, R189 ;  /* 0x000000bdffbd723e */ /* 0x000fc400000010ff */
[----:B------:R-:W-:Y:S01]  /*49770*/  F2FP.BF16.F32.PACK_AB R188, RZ, R188 ;  /* 0x000000bcffbc723e */ /* 0x000fe200000010ff */
[----:B------:R1:W-:Y:S01]  /*49780*/  @P2 STG.E.U16 desc[UR16][R10.64+0x122], R187 ;  /* 0x000122bb0a002986 */ /* 0x0003e2000c101510 */
[----:B------:R-:W-:Y:S02]  /*49790*/  F2FP.BF16.F32.PACK_AB R190, RZ, R190 ;  /* 0x000000beffbe723e */ /* 0x000fe400000010ff */
[----:B------:R-:W-:Y:S01]  /*497a0*/  F2FP.BF16.F32.PACK_AB R191, RZ, R191 ;  /* 0x000000bfffbf723e */ /* 0x000fe200000010ff */
[----:B------:R1:W-:Y:S01]  /*497b0*/  @P3 STG.E.U16 desc[UR16][R6.64+0x132], R189 ;  /* 0x000132bd06003986 */ /* 0x0003e2000c101510 */
[C---:B------:R-:W-:Y:S02]  /*497c0*/  ISETP.GT.AND P3, PT, R3.reuse, 0xa0, PT ;  /* 0x000000a00300780c */ /* 0x040fe40003f64270 */
[----:B------:R-:W-:Y:S01]  /*497d0*/  ISETP.GT.AND P2, PT, R3, 0xa1, PT ;  /* 0x000000a10300780c */ /* 0x000fe20003f44270 */
[----:B------:R1:W-:Y:S03]  /*497e0*/  @P4 STG.E.U16 desc[UR16][R6.64+0x130], R188 ;  /* 0x000130bc06004986 */ /* 0x0003e6000c101510 */
[C---:B------:R-:W-:Y:S01]  /*497f0*/  ISETP.GT.AND P4, PT, R0.reuse, RZ, P2 ;  /* 0x000000ff0000720c */ /* 0x040fe20001784270 */
[----:B------:R1:W-:Y:S01]  /*49800*/  @P0 STG.E.U16 desc[UR16][R10.64+0x130], R190 ;  /* 0x000130be0a000986 */ /* 0x0003e2000c101510 */
[----:B------:R-:W-:-:S03]  /*49810*/  ISETP.GT.AND P0, PT, R0, RZ, P3 ;  /* 0x000000ff0000720c */ /* 0x000fc60001f04270 */
[----:B------:R1:W-:Y:S01]  /*49820*/  @P1 STG.E.U16 desc[UR16][R10.64+0x132], R191 ;  /* 0x000132bf0a001986 */ /* 0x0003e2000c101510 */
[----:B------:R-:W-:Y:S01]  /*49830*/  ISETP.GT.AND P1, PT, R0, 0x8, P2 ;  /* 0x000000080000780c */ /* 0x000fe20001724270 */
[-C--:B------:R-:W-:Y:S01]  /*49840*/  FMUL R176, R176, R2.reuse ;  /* 0x00000002b0b07220 */ /* 0x080fe20000400000 */
[-C--:B------:R-:W-:Y:S01]  /*49850*/  FMUL R177, R177, R2.reuse ;  /* 0x00000002b1b17220 */ /* 0x080fe20000400000 */
[-C--:B------:R-:W-:Y:S01]  /*49860*/  FMUL R179, R179, R2.reuse ;  /* 0x00000002b3b37220 */ /* 0x080fe20000400000 */
[----:B------:R-:W-:Y:S01]  /*49870*/  ISETP.GT.AND P5, PT, R0, 0x8, P3 ;  /* 0x000000080000780c */ /* 0x000fe20001fa4270 */
[----:B------:R-:W-:Y:S01]  /*49880*/  FMUL R178, R178, R2 ;  /* 0x00000002b2b27220 */ /* 0x000fe20000400000 */
[----:B------:R-:W-:Y:S02]  /*49890*/  F2FP.BF16.F32.PACK_AB R176, RZ, R176 ;  /* 0x000000b0ffb0723e */ /* 0x000fe400000010ff */
[----:B------:R-:W-:Y:S02]  /*498a0*/  F2FP.BF16.F32.PACK_AB R177, RZ, R177 ;  /* 0x000000b1ffb1723e */ /* 0x000fe400000010ff */
[----:B------:R-:W-:Y:S01]  /*498b0*/  F2FP.BF16.F32.PACK_AB R179, RZ, R179 ;  /* 0x000000b3ffb3723e */ /* 0x000fe200000010ff */
[----:B------:R1:W-:Y:S01]  /*498c0*/  @P0 STG.E.U16 desc[UR16][R12.64+0x140], R176 ;  /* 0x000140b00c000986 */ /* 0x0003e2000c101510 */
[----:B------:R-:W-:-:S03]  /*498d0*/  F2FP.BF16.F32.PACK_AB R178, RZ, R178 ;  /* 0x000000b2ffb2723e */ /* 0x000fc600000010ff */
[----:B------:R1:W-:Y:S01]  /*498e0*/  @P4 STG.E.U16 desc[UR16][R12.64+0x142], R177 ;  /* 0x000142b10c004986 */ /* 0x0003e2000c101510 */
[----:B------:R-:W-:-:S03]  /*498f0*/  ISETP.GT.AND P0, PT, R3, 0xa8, PT ;  /* 0x000000a80300780c */ /* 0x000fc60003f04270 */
[----:B------:R1:W-:Y:S01]  /*49900*/  @P1 STG.E.U16 desc[UR16][R20.64+0x142], R179 ;  /* 0x000142b314001986 */ /* 0x0003e2000c101510 */
[----:B------:R-:W-:-:S03]  /*49910*/  ISETP.GT.AND P1, PT, R3, 0xa9, PT ;  /* 0x000000a90300780c */ /* 0x000fc60003f24270 */
[----:B------:R1:W-:Y:S01]  /*49920*/  @P5 STG.E.U16 desc[UR16][R20.64+0x140], R178 ;  /* 0x000140b214005986 */ /* 0x0003e2000c101510 */
[C---:B------:R-:W-:Y:S02]  /*49930*/  ISETP.GT.AND P5, PT, R0.reuse, RZ, P0 ;  /* 0x000000ff0000720c */ /* 0x040fe400007a4270 */
[----:B------:R-:W-:Y:S01]  /*49940*/  ISETP.GT.AND P4, PT, R0, RZ, P1 ;  /* 0x000000ff0000720c */ /* 0x000fe20000f84270 */
        /* <DEDUP_REMOVED lines=505> */
[----:B------:R1:W-:Y:S04]  /*4b8e0*/  @P4 STG.E.U16 desc[UR16][R6.64+0x1b0], R60 ;  /* 0x0001b03c06004986 */ /* 0x0003e8000c101510 */
[----:B------:R1:W-:Y:S01]  /*4b8f0*/  @P1 STG.E.U16 desc[UR16][R10.64+0x1b2], R63 ;  /* 0x0001b23f0a001986 */ /* 0x0003e2000c101510 */
[----:B------:R-:W-:-:S03]  /*4b900*/  ISETP.GT.AND P1, PT, R0, RZ, P3 ;  /* 0x000000ff0000720c */ /* 0x000fc60001f24270 */
[----:B------:R1:W-:Y:S01]  /*4b910*/  @P0 STG.E.U16 desc[UR16][R10.64+0x1b0], R62 ;  /* 0x0001b03e0a000986 */ /* 0x0003e2000c101510 */
[----:B------:R-:W-:Y:S01]  /*4b920*/  ISETP.GT.AND P0, PT, R0, RZ, P2 ;  /* 0x000000ff0000720c */ /* 0x000fe20001704270 */
[-C--:B------:R-:W-:Y:S01]  /*4b930*/  FMUL R49, R49, R2.reuse ;  /* 0x0000000231317220 */ /* 0x080fe20000400000 */
[-C--:B------:R-:W-:Y:S01]  /*4b940*/  FMUL R48, R48, R2.reuse ;  /* 0x0000000230307220 */ /* 0x080fe20000400000 */
[C---:B------:R-:W-:Y:S02]  /*4b950*/  ISETP.GT.AND P5, PT, R0.reuse, 0x8, P3 ;  /* 0x000000080000780c */ /* 0x040fe40001fa4270 */
        /* <DEDUP_REMOVED lines=8> */
[C---:B------:R-:W-:Y:S01]  /*4b9e0*/  ISETP.GT.AND P1, PT, R3.reuse, 0xe8, PT ;  /* 0x000000e80300780c */ /* 0x040fe20003f24270 */
[----:B------:R1:W-:Y:S01]  /*4b9f0*/  @P0 STG.E.U16 desc[UR16][R12.64+0x1c0], R48 ;  /* 0x0001c0300c000986 */ /* 0x0003e2000c101510 */
[----:B------:R-:W-:-:S03]  /*4ba00*/  ISETP.GT.AND P0, PT, R3, 0xe9, PT ;  /* 0x000000e90300780c */ /* 0x000fc60003f04270 */
[----:B------:R1:W-:Y:S01]  /*4ba10*/  @P5 STG.E.U16 desc[UR16][R20.64+0x1c2], R51 ;  /* 0x0001c23314005986 */ /* 0x0003e2000c101510 */
[----:B------:R-:W-:-:S03]  /*4ba20*/  ISETP.GT.AND P5, PT, R0, RZ, P1 ;  /* 0x000000ff0000720c */ /* 0x000fc60000fa4270 */
[----:B------:R1:W-:Y:S01]  /*4ba30*/  @P4 STG.E.U16 desc[UR16][R20.64+0x1c0], R50 ;  /* 0x0001c03214004986 */ /* 0x0003e2000c101510 */
        /* <DEDUP_REMOVED lines=84> */
[----:B------:R-:W-:Y:S02]  /*4bf80*/  F2FP.BF16.F32.PACK_AB R25, RZ, R25 ;  /* 0x00000019ff19723e */ /* 0x000fe400000010ff */
[C---:B------:R-:W-:Y:S02]  /*4bf90*/  ISETP.GT.AND P2, PT, R0.reuse, 0x188, P2 ;  /* 0x000001880000780c */ /* 0x040fe40001744270 */
[C---:B------:R-:W-:Y:S01]  /*4bfa0*/  ISETP.GT.AND P3, PT, R0.reuse, 0x188, P3 ;  /* 0x000001880000780c */ /* 0x040fe20001f64270 */
[----:B------:R1:W-:Y:S01]  /*4bfb0*/  @P4 STG.E.U16 desc[UR16][R6.64+0x1c0], R24 ;  /* 0x0001c01806004986 */ /* 0x0003e2000c101510 */
[----:B------:R-:W-:-:S03]  /*4bfc0*/  ISETP.GT.AND P4, PT, R0, 0x180, P0 ;  /* 0x000001800000780c */ /* 0x000fc60000784270 */
[----:B------:R1:W-:Y:S01]  /*4bfd0*/  @P5 STG.E.U16 desc[UR16][R6.64+0x1c2], R25 ;  /* 0x0001c21906005986 */ /* 0x0003e2000c101510 */
[----:B------:R-:W-:Y:S01]  /*4bfe0*/  ISETP.GT.AND P5, PT, R0, 0x180, P1 ;  /* 0x000001800000780c */ /* 0x000fe20000fa4270 */
[-C--:B------:R-:W-:Y:S01]  /*4bff0*/  FMUL R26, R26, R2.reuse ;  /* 0x000000021a1a7220 */ /* 0x080fe20000400000 */
[C---:B------:R-:W-:Y:S01]  /*4c000*/  ISETP.GT.AND P1, PT, R0.reuse, 0x188, P1 ;  /* 0x000001880000780c */ /* 0x040fe20000f24270 */
[-C--:B------:R-:W-:Y:S01]  /*4c010*/  FMUL R27, R27, R2.reuse ;  /* 0x000000021b1b7220 */ /* 0x080fe20000400000 */
[----:B------:R-:W-:Y:S01]  /*4c020*/  ISETP.GT.AND P0, PT, R0, 0x188, P0 ;  /* 0x000001880000780c */ /* 0x000fe20000704270 */
[-C--:B------:R-:W-:Y:S01]  /*4c030*/  FMUL R28, R28, R2.reuse ;  /* 0x000000021c1c7220 */ /* 0x080fe20000400000 */
[-C--:B------:R-:W-:Y:S01]  /*4c040*/  FMUL R29, R29, R2.reuse ;  /* 0x000000021d1d7220 */ /* 0x080fe20000400000 */
[-C--:B------:R-:W-:Y:S01]  /*4c050*/  FMUL R30, R30, R2.reuse ;  /* 0x000000021e1e7220 */ /* 0x080fe20000400000 */
[----:B------:R-:W-:Y:S01]  /*4c060*/  FMUL R31, R31, R2 ;  /* 0x000000021f1f7220 */ /* 0x000fe20000400000 */
[----:B------:R-:W-:-:S02]  /*4c070*/  F2FP.BF16.F32.PACK_AB R26, RZ, R26 ;  /* 0x0000001aff1a723e */ /* 0x000fc400000010ff */
[----:B------:R-:W-:Y:S02]  /*4c080*/  F2FP.BF16.F32.PACK_AB R27, RZ, R27 ;  /* 0x0000001bff1b723e */ /* 0x000fe400000010ff */
[----:B------:R-:W-:Y:S02]  /*4c090*/  F2FP.BF16.F32.PACK_AB R28, RZ, R28 ;  /* 0x0000001cff1c723e */ /* 0x000fe400000010ff */
[----:B------:R-:W-:Y:S02]  /*4c0a0*/  F2FP.BF16.F32.PACK_AB R29, RZ, R29 ;  /* 0x0000001dff1d723e */ /* 0x000fe400000010ff */
[----:B------:R-:W-:Y:S02]  /*4c0b0*/  F2FP.BF16.F32.PACK_AB R30, RZ, R30 ;  /* 0x0000001eff1e723e */ /* 0x000fe400000010ff */
[----:B------:R-:W-:Y:S01]  /*4c0c0*/  F2FP.BF16.F32.PACK_AB R31, RZ, R31 ;  /* 0x0000001fff1f723e */ /* 0x000fe200000010ff */
[----:B------:R1:W-:Y:S04]  /*4c0d0*/  @P2 STG.E.U16 desc[UR16][R10.64+0x1c0], R26 ;  /* 0x0001c01a0a002986 */ /* 0x0003e8000c101510 */
[----:B------:R1:W-:Y:S04]  /*4c0e0*/  @P3 STG.E.U16 desc[UR16][R10.64+0x1c2], R27 ;  /* 0x0001c21b0a003986 */ /* 0x0003e8000c101510 */
[----:B------:R1:W-:Y:S04]  /*4c0f0*/  @P5 STG.E.U16 desc[UR16][R6.64+0x1d0], R28 ;  /* 0x0001d01c06005986 */ /* 0x0003e8000c101510 */
[----:B------:R1:W-:Y:S04]  /*4c100*/  @P4 STG.E.U16 desc[UR16][R6.64+0x1d2], R29 ;  /* 0x0001d21d06004986 */ /* 0x0003e8000c101510 */
[----:B------:R1:W-:Y:S04]  /*4c110*/  @P1 STG.E.U16 desc[UR16][R10.64+0x1d0], R30 ;  /* 0x0001d01e0a001986 */ /* 0x0003e8000c101510 */
[----:B------:R1:W-:Y:S02]  /*4c120*/  @P0 STG.E.U16 desc[UR16][R10.64+0x1d2], R31 ;  /* 0x0001d21f0a000986 */ /* 0x0003e4000c101510 */
.L_x_978:
[----:B------:R-:W-:Y:S05]  /*4c130*/  BSYNC B0 ;  /* 0x0000000000007941 */ /* 0x000fea0003800000 */
.L_x_32:
[----:B-1----:R-:W2:Y:S04]  /*4c140*/  LDL.LU R5, [R1+0x474] ;  /* 0x0004740001057983 */ /* 0x002ea80000300800 */
[----:B0-----:R-:W2:Y:S01]  /*4c150*/  LDL.LU R4, [R1+0x48c] ;  /* 0x00048c0001047983 */ /* 0x001ea20000300800 */
[----:B------:R-:W-:Y:S01]  /*4c160*/  ULDC UR4, c[0x0][0xc] ;  /* 0x0000030000047ab9 */ /* 0x000fe20000000800 */
[----:B------:R-:W-:Y:S01]  /*4c170*/  ULDC UR5, c[0x0][0x10] ;  /* 0x0000040000057ab9 */ /* 0x000fe20000000800 */
[----:B------:R-:W2:Y:S01]  /*4c180*/  LDC R3, c[0x0][0x14] ;  /* 0x00000500ff037b82 */ /* 0x000ea20000000800 */
[----:B------:R-:W-:Y:S01]  /*4c190*/  UIMAD.WIDE.U32 UR4, UR4, UR5, URZ ;  /* 0x00000005040472a5 */ /* 0x000fe2000f8e003f */
[----:B------:R-:W-:-:S05]  /*4c1a0*/  PRMT R0, RZ, 0x7610, R0 ;  /* 0x00007610ff007816 */ /* 0x000fca0000000000 */
[----:B--2---:R-:W-:-:S04]  /*4c1b0*/  IMAD.WIDE.U32 R4, R3, UR4, R4 ;  /* 0x0000000403047c25 */ /* 0x004fc8000f8e0004 */
[----:B------:R-:W-:Y:S01]  /*4c1c0*/  IMAD R3, R3, UR5, RZ ;  /* 0x0000000503037c24 */ /* 0x000fe2000f8e02ff */
[----:B------:R-:W-:Y:S01]  /*4c1d0*/  ULDC.64 UR4, c[0x0][0x650] ;  /* 0x0001940000047ab9 */ /* 0x000fe20000000a00 */
[----:B------:R-:W-:Y:S01]  /*4c1e0*/  IMAD.MOV.U32 R21, RZ, RZ, R4 ;  /* 0x000000ffff157224 */ /* 0x000fe200078e0004 */
[----:B------:R-:W-:Y:S01]  /*4c1f0*/  ISETP.GE.U32.AND P0, PT, R4, UR4, PT ;  /* 0x0000000404007c0c */ /* 0x000fe2000bf06070 */
[----:B------:R-:W-:Y:S01]  /*4c200*/  IMAD.IADD R23, R5, 0x1, R3 ;  /* 0x0000000105177824 */ /* 0x000fe200078e0203 */
[----:B------:R-:W-:Y:S02]  /*4c210*/  UMOV UR4, 0xffffffff ;  /* 0xffffffff00047882 */ /* 0x000fe40000000000 */
[----:B------:R-:W-:Y:S02]  /*4c220*/  IMAD.U32 R3, RZ, RZ, UR4 ;  /* 0x00000004ff037e24 */ /* 0x000fe4000f8e00ff */
[----:B------:R0:W-:Y:S01]  /*4c230*/  STL [R1+0x474], R23 ;  /* 0x0004741701007387 */ /* 0x0001e20000100800 */
[----:B------:R-:W-:Y:S01]  /*4c240*/  ISETP.GE.U32.AND.EX P0, PT, R23, UR5, PT, P0 ;  /* 0x0000000517007c0c */ /* 0x000fe2000bf06100 */
[----:B------:R-:W-:-:S02]  /*4c250*/  UMOV UR5, 0xffffffff ;  /* 0xffffffff00057882 */ /* 0x000fc40000000000 */
[----:B------:R0:W-:Y:S01]  /*4c260*/  STL [R1+0x48c], R21 ;  /* 0x00048c1501007387 */ /* 0x0001e20000100800 */
[----:B------:R-:W-:-:S03]  /*4c270*/  IMAD.U32 R18, RZ, RZ, UR5 ;  /* 0x00000005ff127e24 */ /* 0x000fc6000f8e00ff */
[----:B------:R0:W-:Y:S06]  /*4c280*/  STL [R1+0x464], R3 ;  /* 0x0004640301007387 */ /* 0x0001ec0000100800 */
[----:B------:R-:W-:Y:S05]  /*4c290*/  @P0 BRA `(.L_x_979) ;  /* 0x0000000400840947 */ /* 0x000fea0003800000 */
[----:B-----5:R-:W1:Y:S01]  /*4c2a0*/  S2R R17, SR_CTAID.X ;  /* 0x0000000000117919 */ /* 0x020e620000002500 */
[----:B------:R-:W2:Y:S01]  /*4c2b0*/  LDC.64 R10, c[0x0][0x628] ;  /* 0x00018a00ff0a7b82 */ /* 0x000ea20000000a00 */
[----:B------:R-:W-:Y:S01]  /*4c2c0*/  ULDC UR4, c[0x0][0x150] ;  /* 0x0000540000047ab9 */ /* 0x000fe20000000800 */
[----:B------:R-:W-:Y:S01]  /*4c2d0*/  IMAD.MOV.U32 R8, RZ, RZ, R21 ;  /* 0x000000ffff087224 */ /* 0x000fe200078e0015 */
[----:B------:R-:W0:Y:S01]  /*4c2e0*/  S2R R19, SR_CTAID.Y ;  /* 0x0000000000137919 */ /* 0x000e220000002600 */
[----:B------:R-:W-:-:S04]  /*4c2f0*/  IMAD.MOV.U32 R9, RZ, RZ, R23 ;  /* 0x000000ffff097224 */ /* 0x000fc800078e0017 */
[----:B------:R-:W0:Y:S08]  /*4c300*/  LDC R20, c[0x0][0x144] ;  /* 0x00005100ff147b82 */ /* 0x000e300000000800 */
[----:B------:R-:W0:Y:S08]  /*4c310*/  LDC R12, c[0x0][0x630] ;  /* 0x00018c00ff0c7b82 */ /* 0x000e300000000800 */
[----:B------:R-:W0:Y:S01]  /*4c320*/  LDC.64 R14, c[0x0][0x620] ;  /* 0x00018800ff0e7b82 */ /* 0x000e220000000a00 */
[----:B--2---:R-:W-:-:S04]  /*4c330*/  ISETP.NE.U32.AND P0, PT, R10, RZ, PT ;  /* 0x000000ff0a00720c */ /* 0x004fc80003f05070 */
[----:B------:R-:W-:Y:S02]  /*4c340*/  ISETP.NE.AND.EX P0, PT, R11, RZ, PT, P0 ;  /* 0x000000ff0b00720c */ /* 0x000fe40003f05300 */
[----:B-1----:R-:W-:-:S05]  /*4c350*/  I2FP.F32.U32 R0, R17 ;  /* 0x0000001100007245 */ /* 0x002fca0000201000 */
[----:B------:R-:W-:-:S04]  /*4c360*/  FMUL R0, R0, UR4 ;  /* 0x0000000400007c20 */ /* 0x000fc80008400000 */
[----:B------:R1:W2:Y:S02]  /*4c370*/  F2I.U32.TRUNC.NTZ R18, R0 ;  /* 0x0000000000127305 */ /* 0x0002a4000020f000 */
[----:B------:R-:W-:Y:S05]  /*4c380*/  @!P0 BRA `(.L_x_980) ;  /* 0x0000000000288947 */ /* 0x000fea0003800000 */
[----:B-1----:R-:W0:Y:S02]  /*4c390*/  LDC R0, c[0x0][0x634] ;  /* 0x00018d00ff007b82 */ /* 0x002e240000000800 */
[----:B0-----:R-:W-:-:S05]  /*4c3a0*/  IADD3 R3, P0, R21, R0, RZ ;  /* 0x0000000015037210 */ /* 0x001fca0007f1e0ff */
[----:B------:R-:W-:-:S04]  /*4c3b0*/  IMAD.X R13, RZ, RZ, R23, P0 ;  /* 0x000000ffff0d7224 */ /* 0x000fc800000e0617 */
[----:B------:R-:W-:-:S04]  /*4c3c0*/  IMAD.WIDE.U32 R4, R13, R10, RZ ;  /* 0x0000000a0d047225 */ /* 0x000fc800078e00ff */
[----:B------:R-:W-:-:S04]  /*4c3d0*/  IMAD.WIDE.U32 R6, P0, R3, R11, R4 ;  /* 0x0000000b03067225 */ /* 0x000fc80007800004 */
[----:B------:R-:W-:Y:S01]  /*4c3e0*/  IMAD.WIDE.U32 R4, R3, R10, RZ ;  /* 0x0000000a03047225 */ /* 0x000fe200078e00ff */
[----:B------:R-:W-:-:S03]  /*4c3f0*/  IADD3.X R9, RZ, RZ, RZ, P0, !PT ;  /* 0x000000ffff097210 */ /* 0x000fc600007fe4ff */
[----:B------:R-:W-:Y:S01]  /*4c400*/  IMAD.MOV.U32 R8, RZ, RZ, R7 ;  /* 0x000000ffff087224 */ /* 0x000fe200078e0007 */
[----:B------:R-:W-:-:S05]  /*4c410*/  IADD3 RZ, P0, R5, R6, RZ ;  /* 0x0000000605ff7210 */ /* 0x000fca0007f1e0ff */
[----:B------:R-:W-:-:S08]  /*4c420*/  IMAD.WIDE.U32.X R8, R13, R11, R8, P0 ;  /* 0x0000000b0d087225 */ /* 0x000fd000000e0408 */
.L_x_980:
[-CC-:B0-----:R-:W-:Y:S01]  /*4c430*/  SHF.R.U64 R27, R8, R12.reuse, R9.reuse ;  /* 0x0000000c081b7219 */ /* 0x181fe20000001209 */
[----:B------:R-:W0:Y:S01]  /*4c440*/  LDC.64 R24, c[0x0][0x640] ;  /* 0x00019000ff187b82 */ /* 0x000e220000000a00 */
[----:B-1----:R-:W-:Y:S01]  /*4c450*/  SHF.R.U32.HI R0, RZ, R12, R9 ;  /* 0x0000000cff007219 */ /* 0x002fe20000011609 */
[----:B------:R-:W-:Y:S01]  /*4c460*/  IMAD.MOV.U32 R4, RZ, RZ, R21 ;  /* 0x000000ffff047224 */ /* 0x000fe200078e0015 */
[----:B------:R-:W-:Y:S01]  /*4c470*/  IADD3 R3, P0, RZ, -R27, RZ ;  /* 0x8000001bff037210 */ /* 0x000fe20007f1e0ff */
[----:B--2---:R-:W-:Y:S01]  /*4c480*/  IMAD.MOV R18, RZ, RZ, -R18 ;  /* 0x000000ffff127224 */ /* 0x004fe200078e0a12 */
[----:B------:R-:W-:Y:S01]  /*4c490*/  ULDC UR4, c[0x0][0x154] ;  /* 0x0000550000047ab9 */ /* 0x000fe20000000800 */
[----:B------:R-:W-:Y:S02]  /*4c4a0*/  IMAD.MOV.U32 R7, RZ, RZ, 0x1 ;  /* 0x00000001ff077424 */ /* 0x000fe400078e00ff */
[----:B------:R-:W1:Y:S01]  /*4c4b0*/  LDC R6, c[0x0][0x618] ;  /* 0x00018600ff067b82 */ /* 0x000e620000000800 */
[----:B------:R-:W-:-:S02]  /*4c4c0*/  IMAD.X R5, RZ, RZ, ~R0, P0 ;  /* 0x000000ffff057224 */ /* 0x000fc400000e0e00 */
[----:B------:R-:W-:Y:S02]  /*4c4d0*/  IMAD R17, R20, R18, R17 ;  /* 0x0000001214117224 */ /* 0x000fe400078e0211 */
[-C--:B------:R-:W-:Y:S02]  /*4c4e0*/  IMAD R0, R5, R14.reuse, RZ ;  /* 0x0000000e05007224 */ /* 0x080fe400078e02ff */
[----:B------:R-:W-:Y:S01]  /*4c4f0*/  IMAD.MOV.U32 R5, RZ, RZ, R23 ;  /* 0x000000ffff057224 */ /* 0x000fe200078e0017 */
[----:B------:R-:W2:Y:S01]  /*4c500*/  LDC R8, c[0x0][0x608] ;  /* 0x00018200ff087b82 */ /* 0x000ea20000000800 */
[----:B------:R-:W-:-:S04]  /*4c510*/  IMAD.WIDE.U32 R4, R3, R14, R4 ;  /* 0x0000000e03047225 */ /* 0x000fc800078e0004 */
[----:B------:R-:W-:-:S03]  /*4c520*/  IMAD R3, R3, R15, R0 ;  /* 0x0000000f03037224 */ /* 0x000fc600078e0200 */
[----:B------:R-:W5:Y:S01]  /*4c530*/  LDC R22, c[0x0][0x658] ;  /* 0x00019600ff167b82 */ /* 0x000f620000000800 */
[----:B------:R-:W-:Y:S01]  /*4c540*/  I2FP.F32.U32 R0, R19 ;  /* 0x0000001300007245 */ /* 0x000fe20000201000 */
[----:B------:R-:W-:Y:S01]  /*4c550*/  IMAD.IADD R3, R5, 0x1, R3 ;  /* 0x0000000105037824 */ /* 0x000fe200078e0203 */
[----:B0-----:R-:W-:Y:S01]  /*4c560*/  ISETP.NE.U32.AND P0, PT, R24, RZ, PT ;  /* 0x000000ff1800720c */ /* 0x001fe20003f05070 */
[----:B------:R-:W-:Y:S02]  /*4c570*/  IMAD.MOV.U32 R5, RZ, RZ, -0x1 ;  /* 0xffffffffff057424 */ /* 0x000fe400078e00ff */
[----:B------:R-:W-:Y:S02]  /*4c580*/  FMUL R0, R0, UR4 ;  /* 0x0000000400007c20 */ /* 0x000fe40008400000 */
[----:B------:R-:W0:Y:S01]  /*4c590*/  LDC R18, c[0x0][0x148] ;  /* 0x00005200ff127b82 */ /* 0x000e220000000800 */
[----:B-1----:R-:W-:Y:S01]  /*4c5a0*/  SHF.R.U64 R12, R4, R6, R3 ;  /* 0x00000006040c7219 */ /* 0x002fe20000001203 */
[----:B------:R1:W0:Y:S01]  /*4c5b0*/  F2I.U32.TRUNC.NTZ R13, R0 ;  /* 0x00000000000d7305 */ /* 0x000222000020f000 */
[----:B------:R-:W-:-:S02]  /*4c5c0*/  ISETP.NE.AND.EX P0, PT, R25, RZ, PT, P0 ;  /* 0x000000ff1900720c */ /* 0x000fc40003f05300 */
[----:B------:R-:W-:-:S03]  /*4c5d0*/  SHF.R.U32.HI R3, RZ, R6, R3 ;  /* 0x00000006ff037219 */ /* 0x000fc60000011603 */
[----:B------:R-:W0:Y:S01]  /*4c5e0*/  LDC R15, c[0x0][0x600] ;  /* 0x00018000ff0f7b82 */ /* 0x000e220000000800 */
[-CC-:B--2---:R-:W-:Y:S02]  /*4c5f0*/  SHF.R.U64 R10, R12, R8.reuse, R3.reuse ;  /* 0x000000080c0a7219 */ /* 0x184fe40000001203 */
[----:B------:R-:W-:-:S05]  /*4c600*/  SHF.R.U32.HI R3, RZ, R8, R3 ;  /* 0x00000008ff037219 */ /* 0x000fca0000011603 */
[----:B------:R-:W2:Y:S01]  /*4c610*/  LDC R20, c[0x0][0x648] ;  /* 0x00019200ff147b82 */ /* 0x000ea20000000800 */
[-C--:B-----5:R-:W-:Y:S02]  /*4c620*/  SHF.L.U32 R4, R5, R22.reuse, RZ ;  /* 0x0000001605047219 */ /* 0x0a0fe400000006ff */
[-CC-:B------:R-:W-:Y:S02]  /*4c630*/  SHF.R.U64 R14, R10, R22.reuse, R3.reuse ;  /* 0x000000160a0e7219 */ /* 0x180fe40000001203 */
[----:B------:R-:W-:Y:S02]  /*4c640*/  SHF.R.U32.HI R5, RZ, R22, R3 ;  /* 0x00000016ff057219 */ /* 0x000fe40000011603 */
[----:B------:R-:W-:Y:S01]  /*4c650*/  LOP3.LUT R21, RZ, R4, RZ, 0x33, !PT ;  /* 0x00000004ff157212 */ /* 0x000fe200078e33ff */
[----:B------:R-:W0:Y:S01]  /*4c660*/  LDC R23, c[0x0][0x638] ;  /* 0x00018e00ff177b82 */ /* 0x000e220000000800 */
[----:B------:R-:W-:Y:S01]  /*4c670*/  SHF.L.U32 R22, R7, R22, RZ ;  /* 0x0000001607167219 */ /* 0x000fe200000006ff */
[----:B------:R-:W-:-:S06]  /*4c680*/  IMAD.MOV.U32 R4, RZ, RZ, R14 ;  /* 0x000000ffff047224 */ /* 0x000fcc00078e000e */
[----:B------:R-:W0:Y:S01]  /*4c690*/  LDC R26, c[0x0][0x610] ;  /* 0x00018400ff1a7b82 */ /* 0x000e220000000800 */
[----:B-1----:R-:W-:Y:S05]  /*4c6a0*/  @!P0 BRA `(.L_x_981) ;  /* 0x0000000000288947 */ /* 0x002fea0003800000 */
        /* <DEDUP_REMOVED lines=10> */
.L_x_981:
[----:B------:R-:W1:Y:S01]  /*4c750*/  LDC R3, c[0x0][0x65c] ;  /* 0x00019700ff037b82 */ /* 0x000e620000000800 */
[----:B--2---:R-:W-:Y:S01]  /*4c760*/  SHF.R.U64 R0, R4, R20, R5 ;  /* 0x0000001404007219 */ /* 0x004fe20000001205 */
[----:B0-----:R-:W-:Y:S01]  /*4c770*/  VIADD R7, R15, 0xffffffff ;  /* 0xffffffff0f077836 */ /* 0x001fe20000000000 */
[----:B------:R-:W-:Y:S02]  /*4c780*/  IADD3 R13, -R13, RZ, RZ ;  /* 0x000000ff0d0d7210 */ /* 0x000fe40007ffe1ff */
[----:B------:R-:W-:Y:S02]  /*4c790*/  LOP3.LUT R5, R10, R21, RZ, 0xc0, !PT ;  /* 0x000000150a057212 */ /* 0x000fe400078ec0ff */
[----:B------:R-:W-:Y:S02]  /*4c7a0*/  R2UR UR5, R27 ;  /* 0x000000001b0572ca */ /* 0x000fe400000e0000 */
[----:B------:R-:W-:Y:S02]  /*4c7b0*/  LOP3.LUT R12, R12, R7, RZ, 0xc0, !PT ;  /* 0x000000070c0c7212 */ /* 0x000fe400078ec0ff */
[----:B-1----:R-:W-:Y:S01]  /*4c7c0*/  ISETP.NE.AND P0, PT, R3, 0x1, PT ;  /* 0x000000010300780c */ /* 0x002fe20003f05270 */
[----:B------:R-:W-:-:S02]  /*4c7d0*/  IMAD.MOV R3, RZ, RZ, -R0 ;  /* 0x000000ffff037224 */ /* 0x000fc400078e0a00 */
[----:B------:R-:W-:Y:S02]  /*4c7e0*/  IMAD R0, R22, R0, R5 ;  /* 0x0000000016007224 */ /* 0x000fe400078e0205 */
[----:B------:R-:W-:-:S04]  /*4c7f0*/  IMAD R3, R3, R23, R14 ;  /* 0x0000001703037224 */ /* 0x000fc800078e020e */
[----:B------:R-:W-:-:S04]  /*4c800*/  IMAD R3, R3, R15, R12 ;  /* 0x0000000f03037224 */ /* 0x000fc800078e020c */
[----:B------:R-:W-:-:S04]  /*4c810*/  @P0 IMAD R17, R18, R13, R19 ;  /* 0x0000000d12110224 */ /* 0x000fc800078e0213 */
[----:B------:R-:W-:-:S05]  /*4c820*/  IMAD R0, R0, R26, R17 ;  /* 0x0000001a00007224 */ /* 0x000fca00078e0211 */
[----:B------:R-:W-:Y:S02]  /*4c830*/  SEL R4, R3, R0, !P0 ;  /* 0x0000000003047207 */ /* 0x000fe40004000000 */
[----:B------:R-:W-:Y:S01]  /*4c840*/  SEL R0, R0, R3, !P0 ;  /* 0x0000000300007207 */ /* 0x000fe20004000000 */
[----:B------:R-:W-:Y:S01]  /*4c850*/  IMAD.U32 R3, RZ, RZ, UR5 ;  /* 0x00000005ff037e24 */ /* 0x000fe2000f8e00ff */
[----:B------:R-:W-:Y:S02]  /*4c860*/  R2UR UR4, R4 ;  /* 0x00000000040472ca */ /* 0x000fe400000e0000 */
[----:B------:R-:W-:Y:S01]  /*4c870*/  R2UR UR6, R0 ;  /* 0x00000000000672ca */ /* 0x000fe200000e0000 */
[----:B------:R-:W-:Y:S01]  /*4c880*/  IMAD.MOV.U32 R0, RZ, RZ, 0x1 ;  /* 0x00000001ff007424 */ /* 0x000fe200078e00ff */
[----:B------:R1:W-:Y:S09]  /*4c890*/  STL [R1+0x464], R3 ;  /* 0x0004640301007387 */ /* 0x0003f20000100800 */
[----:B------:R-:W-:-:S07]  /*4c8a0*/  IMAD.U32 R18, RZ, RZ, UR4 ;  /* 0x00000004ff127e24 */ /* 0x000fce000f8e00ff */
.L_x_979:
[----:B------:R-:W-:Y:S01]  /*4c8b0*/  LOP3.LUT P0, RZ, R0, 0xff, RZ, 0xc0, !PT ;  /* 0x000000ff00ff7812 */ /* 0x000fe2000780c0ff */
[----:B------:R-:W-:-:S12]  /*4c8c0*/  IMAD.U32 R19, RZ, RZ, UR6 ;  /* 0x00000006ff137e24 */ /* 0x000fd8000f8e00ff */
[----:B------:R-:W-:Y:S05]  /*4c8d0*/  @P0 BRA `(.L_x_982) ;  /* 0xfffffb4800b00947 */ /* 0x000fea000383ffff */
[----:B------:R-:W-:Y:S05]  /*4c8e0*/  EXIT ;  /* 0x000000000000794d */ /* 0x000fea0003800000 */
.L_x_7:
[----:B------:R-:W2:Y:S01]  /*4c8f0*/  LDL R163, [R1+0x48c] ;  /* 0x00048c0001a37983 */ /* 0x000ea20000100800 */
[----:B------:R-:W-:-:S03]  /*4c900*/  ULDC.64 UR4, c[0x0][0x650] ;  /* 0x0001940000047ab9 */ /* 0x000fc60000000a00 */
[----:B------:R-:W3:Y:S01]  /*4c910*/  LDL R162, [R1+0x474] ;  /* 0x0004740001a27983 */ /* 0x000ee20000100800 */
[----:B------:R-:W-:Y:S01]  /*4c920*/  PRMT R6, RZ, 0x7610, R6 ;  /* 0x00007610ff067816 */ /* 0x000fe20000000006 */
[----:B------:R-:W-:Y:S02]  /*4c930*/  IMAD.MOV.U32 R4, RZ, RZ, -0x1 ;  /* 0xffffffffff047424 */ /* 0x000fe400078e00ff */
[----:B------:R-:W-:Y:S02]  /*4c940*/  IMAD.MOV.U32 R5, RZ, RZ, -0x1 ;  /* 0xffffffffff057424 */ /* 0x000fe400078e00ff */
[----:B------:R-:W-:Y:S01]  /*4c950*/  IMAD.MOV.U32 R10, RZ, RZ, -0x1 ;  /* 0xffffffffff0a7424 */ /* 0x000fe200078e00ff */
[----:B--2---:R-:W-:-:S04]  /*4c960*/  ISETP.GE.U32.AND P0, PT, R163, UR4, PT ;  /* 0x00000004a3007c0c */ /* 0x004fc8000bf06070 */
[----:B---3--:R-:W-:-:S13]  /*4c970*/  ISETP.GE.U32.AND.EX P0, PT, R162, UR5, PT, P0 ;  /* 0x00000005a2007c0c */ /* 0x008fda000bf06100 */
[----:B------:R-:W-:Y:S05]  /*4c980*/  @P0 BRA `(.L_x_983) ;  /* 0x0000000400340947 */ /* 0x000fea0003800000 */
[----:B------:R-:W1:Y:S01]  /*4c990*/  LDC.64 R14, c[0x0][0x628] ;  /* 0x00018a00ff0e7b82 */ /* 0x000e620000000a00 */
[----:B------:R-:W-:Y:S02]  /*4c9a0*/  IMAD.MOV.U32 R8, RZ, RZ, R163 ;  /* 0x000000ffff087224 */ /* 0x000fe400078e00a3 */
[----:B------:R-:W-:-:S05]  /*4c9b0*/  IMAD.MOV.U32 R9, RZ, RZ, R162 ;  /* 0x000000ffff097224 */ /* 0x000fca00078e00a2 */
[----:B------:R-:W2:Y:S08]  /*4c9c0*/  LDC R10, c[0x0][0x630] ;  /* 0x00018c00ff0a7b82 */ /* 0x000eb00000000800 */
[----:B------:R-:W3:Y:S01]  /*4c9d0*/  LDC.64 R16, c[0x0][0x620] ;  /* 0x00018800ff107b82 */ /* 0x000ee20000000a00 */
[----:B-1----:R-:W-:-:S04]  /*4c9e0*/  ISETP.NE.U32.AND P0, PT, R14, RZ, PT ;  /* 0x000000ff0e00720c */ /* 0x002fc80003f05070 */
[----:B------:R-:W-:-:S13]  /*4c9f0*/  ISETP.NE.AND.EX P0, PT, R15, RZ, PT, P0 ;  /* 0x000000ff0f00720c */ /* 0x000fda0003f05300 */
[----:B--23--:R-:W-:Y:S05]  /*4ca00*/  @!P0 BRA `(.L_x_984) ;  /* 0x0000000000288947 */ /* 0x00cfea0003800000 */
[----:B------:R-:W1:Y:S02]  /*4ca10*/  LDC R4, c[0x0][0x634] ;  /* 0x00018d00ff047b82 */ /* 0x000e640000000800 */
[----:B-1----:R-:W-:-:S05]  /*4ca20*/  IADD3 R9, P0, R163, R4, RZ ;  /* 0x00000004a3097210 */ /* 0x002fca0007f1e0ff */
        /* <DEDUP_REMOVED lines=8> */
.L_x_984:
[----:B------:R-:W1:Y:S01]  /*4cab0*/  LDC.64 R20, c[0x0][0x640] ;  /* 0x00019000ff147b82 */ /* 0x000e620000000a00 */
[-CC-:B------:R-:W-:Y:S02]  /*4cac0*/  SHF.R.U64 R14, R8, R10.reuse, R9.reuse ;  /* 0x0000000a080e7219 */ /* 0x180fe40000001209 */
[----:B------:R-:W-:Y:S02]  /*4cad0*/  SHF.R.U32.HI R4, RZ, R10, R9 ;  /* 0x0000000aff047219 */ /* 0x000fe40000011609 */
[----:B------:R-:W-:-:S03]  /*4cae0*/  IADD3 R7, P0, RZ, -R14, RZ ;  /* 0x8000000eff077210 */ /* 0x000fc60007f1e0ff */
[----:B------:R-:W2:Y:S02]  /*4caf0*/  LDC R8, c[0x0][0x618] ;  /* 0x00018600ff087b82 */ /* 0x000ea40000000800 */
[----:B------:R-:W-:Y:S02]  /*4cb00*/  IMAD.X R5, RZ, RZ, ~R4, P0 ;  /* 0x000000ffff057224 */ /* 0x000fe400000e0e04 */
[----:B------:R-:W-:Y:S02]  /*4cb10*/  IMAD.MOV.U32 R4, RZ, RZ, R163 ;  /* 0x000000ffff047224 */ /* 0x000fe400078e00a3 */
[-C--:B------:R-:W-:Y:S02]  /*4cb20*/  IMAD R6, R5, R16.reuse, RZ ;  /* 0x0000001005067224 */ /* 0x080fe400078e02ff */
[----:B------:R-:W3:Y:S01]  /*4cb30*/  LDC R18, c[0x0][0x608] ;  /* 0x00018200ff127b82 */ /* 0x000ee20000000800 */
[----:B------:R-:W-:Y:S02]  /*4cb40*/  IMAD.MOV.U32 R5, RZ, RZ, R162 ;  /* 0x000000ffff057224 */ /* 0x000fe400078e00a2 */
[----:B------:R-:W-:-:S05]  /*4cb50*/  IMAD.WIDE.U32 R4, R7, R16, R4 ;  /* 0x0000001007047225 */ /* 0x000fca00078e0004 */
[----:B------:R-:W4:Y:S01]  /*4cb60*/  LDC R19, c[0x0][0x658] ;  /* 0x00019600ff137b82 */ /* 0x000f220000000800 */
[----:B------:R-:W-:Y:S01]  /*4cb70*/  IMAD R7, R7, R17, R6 ;  /* 0x0000001107077224 */ /* 0x000fe200078e0206 */
[----:B-1----:R-:W-:Y:S01]  /*4cb80*/  ISETP.NE.U32.AND P0, PT, R20, RZ, PT ;  /* 0x000000ff1400720c */ /* 0x002fe20003f05070 */
[----:B------:R-:W-:Y:S02]  /*4cb90*/  IMAD.MOV.U32 R6, RZ, RZ, -0x1 ;  /* 0xffffffffff067424 */ /* 0x000fe400078e00ff */
[----:B------:R-:W-:Y:S01]  /*4cba0*/  IMAD.IADD R5, R5, 0x1, R7 ;  /* 0x0000000105057824 */ /* 0x000fe200078e0207 */
[----:B------:R-:W-:Y:S02]  /*4cbb0*/  ISETP.NE.AND.EX P0, PT, R21, RZ, PT, P0 ;  /* 0x000000ff1500720c */ /* 0x000fe40003f05300 */
[----:B------:R-:W1:Y:S02]  /*4cbc0*/  LDC R17, c[0x0][0x600] ;  /* 0x00018000ff117b82 */ /* 0x000e640000000800 */
[----:B--2---:R-:W-:-:S02]  /*4cbd0*/  SHF.R.U64 R10, R4, R8, R5 ;  /* 0x00000008040a7219 */ /* 0x004fc40000001205 */
[----:B------:R-:W-:-:S04]  /*4cbe0*/  SHF.R.U32.HI R5, RZ, R8, R5 ;  /* 0x00000008ff057219 */ /* 0x000fc80000011605 */
[----:B------:R-:W2:Y:S01]  /*4cbf0*/  LDC R22, c[0x0][0x648] ;  /* 0x00019200ff167b82 */ /* 0x000ea20000000800 */
[-CC-:B---3--:R-:W-:Y:S02]  /*4cc00*/  SHF.R.U64 R15, R10, R18.reuse, R5.reuse ;  /* 0x000000120a0f7219 */ /* 0x188fe40000001205 */
[----:B------:R-:W-:Y:S01]  /*4cc10*/  SHF.R.U32.HI R4, RZ, R18, R5 ;  /* 0x00000012ff047219 */ /* 0x000fe20000011605 */
[----:B------:R-:W-:-:S04]  /*4cc20*/  IMAD.MOV.U32 R18, RZ, RZ, 0x1 ;  /* 0x00000001ff127424 */ /* 0x000fc800078e00ff */
[----:B0-----:R-:W0:Y:S01]  /*4cc30*/  LDC R23, c[0x0][0x638] ;  /* 0x00018e00ff177b82 */ /* 0x001e220000000800 */
[-CC-:B----4-:R-:W-:Y:S02]  /*4cc40*/  SHF.R.U64 R16, R15, R19.reuse, R4.reuse ;  /* 0x000000130f107219 */ /* 0x190fe40000001204 */
[-C--:B------:R-:W-:Y:S02]  /*4cc50*/  SHF.L.U32 R6, R6, R19.reuse, RZ ;  /* 0x0000001306067219 */ /* 0x080fe400000006ff */
[----:B------:R-:W-:Y:S01]  /*4cc60*/  SHF.R.U32.HI R5, RZ, R19, R4 ;  /* 0x00000013ff057219 */ /* 0x000fe20000011604 */
[----:B------:R-:W-:Y:S01]  /*4cc70*/  IMAD.MOV.U32 R4, RZ, RZ, R16 ;  /* 0x000000ffff047224 */ /* 0x000fe200078e0010 */
[----:B------:R-:W-:Y:S01]  /*4cc80*/  LOP3.LUT R24, RZ, R6, RZ, 0x33, !PT ;  /* 0x00000006ff187212 */ /* 0x000fe200078e33ff */
[----:B------:R-:W3:Y:S01]  /*4cc90*/  LDC R25, c[0x0][0x610] ;  /* 0x00018400ff197b82 */ /* 0x000ee20000000800 */
[----:B------:R-:W-:Y:S05]  /*4cca0*/  @!P0 BRA `(.L_x_985) ;  /* 0x0000000000288947 */ /* 0x000fea0003800000 */
        /* <DEDUP_REMOVED lines=10> */
.L_x_985:
[----:B------:R-:W4:Y:S01]  /*4cd50*/  LDC R6, c[0x0][0x65c] ;  /* 0x00019700ff067b82 */ /* 0x000f220000000800 */
[----:B--2---:R-:W-:Y:S01]  /*4cd60*/  SHF.R.U64 R4, R4, R22, R5 ;  /* 0x0000001604047219 */ /* 0x004fe20000001205 */
[----:B-1----:R-:W-:Y:S01]  /*4cd70*/  VIADD R7, R17, 0xffffffff ;  /* 0xffffffff11077836 */ /* 0x002fe20000000000 */
[----:B------:R-:W-:Y:S02]  /*4cd80*/  SHF.L.U32 R18, R18, R19, RZ ;  /* 0x0000001312127219 */ /* 0x000fe400000006ff */
[----:B------:R-:W-:Y:S02]  /*4cd90*/  LOP3.LUT R3, R15, R24, RZ, 0xc0, !PT ;  /* 0x000000180f037212 */ /* 0x000fe400078ec0ff */
[----:B------:R-:W-:Y:S02]  /*4cda0*/  IADD3 R5, -R4, RZ, RZ ;  /* 0x000000ff04057210 */ /* 0x000fe40007ffe1ff */
[----:B------:R-:W-:Y:S01]  /*4cdb0*/  LOP3.LUT R7, R10, R7, RZ, 0xc0, !PT ;  /* 0x000000070a077212 */ /* 0x000fe200078ec0ff */
[----:B------:R-:W-:-:S02]  /*4cdc0*/  IMAD R3, R18, R4, R3 ;  /* 0x0000000412037224 */ /* 0x000fc400078e0203 */
[----:B------:R-:W-:Y:S01]  /*4cdd0*/  IMAD.MOV.U32 R10, RZ, RZ, R14 ;  /* 0x000000ffff0a7224 */ /* 0x000fe200078e000e */
[----:B----4-:R-:W-:Y:S01]  /*4cde0*/  ISETP.NE.AND P0, PT, R6, 0x1, PT ;  /* 0x000000010600780c */ /* 0x010fe20003f05270 */
[----:B------:R-:W-:-:S12]  /*4cdf0*/  IMAD.MOV.U32 R6, RZ, RZ, 0x1 ;  /* 0x00000001ff067424 */ /* 0x000fd800078e00ff */
[----:B------:R-:W-:Y:S02]  /*4ce00*/  @P0 IMAD R0, R11, R12, R2 ;  /* 0x0000000c0b000224 */ /* 0x000fe400078e0202 */
[----:B0-----:R-:W-:Y:S02]  /*4ce10*/  IMAD R2, R5, R23, R16 ;  /* 0x0000001705027224 */ /* 0x001fe400078e0210 */
[----:B---3--:R-:W-:Y:S02]  /*4ce20*/  IMAD R0, R3, R25, R0 ;  /* 0x0000001903007224 */ /* 0x008fe400078e0200 */
[----:B------:R-:W-:-:S05]  /*4ce30*/  IMAD R3, R2, R17, R7 ;  /* 0x0000001102037224 */ /* 0x000fca00078e0207 */
[----:B------:R-:W-:Y:S02]  /*4ce40*/  SEL R5, R3, R0, !P0 ;  /* 0x0000000003057207 */ /* 0x000fe40004000000 */
[----:B------:R-:W-:-:S07]  /*4ce50*/  SEL R4, R0, R3, !P0 ;  /* 0x0000000300047207 */ /* 0x000fce0004000000 */
.L_x_983:
[----:B------:R-:W-:-:S08]  /*4ce60*/  NOP ;  /* 0x0000000000007918 */ /* 0x000fd00000000000 */
[----:B0-----:R-:W0:-:S00]  /*4ce70*/  USETMAXREG.DEALLOC.CTAPOOL 0x18 ;  /* 0x00000018000079c8 */ /* 0x001e0000080e0500 */
[----:B------:R-:W-:-:S13]  /*4ce80*/  ISETP.NE.AND P0, PT, RZ, UR8, PT ;  /* 0x00000008ff007c0c */ /* 0x000fda000bf05270 */
[----:B------:R-:W-:Y:S05]  /*4ce90*/  @P0 EXIT ;  /* 0x000000000000094d */ /* 0x000fea0003800000 */
[----:B0-----:R-:W-:Y:S01]  /*4cea0*/  LOP3.LUT P0, RZ, R6, 0xff, RZ, 0xc0, !PT ;  /* 0x000000ff06ff7812 */ /* 0x001fe2000780c0ff */
[----:B------:R-:W-:Y:S02]  /*4ceb0*/  IMAD.MOV.U32 R7, RZ, RZ, 0x1 ;  /* 0x00000001ff077424 */ /* 0x000fe400078e00ff */
[----:B------:R-:W-:-:S10]  /*4cec0*/  IMAD.MOV.U32 R6, RZ, RZ, RZ ;  /* 0x000000ffff067224 */ /* 0x000fd400078e00ff */
[----:B------:R-:W-:Y:S05]  /*4ced0*/  @!P0 BRA `(.L_x_986) ;  /* 0x0000000c00648947 */ /* 0x000fea0003800000 */
[----:B------:R-:W2:Y:S01]  /*4cee0*/  LDL R0, [R1+0x460] ;  /* 0x0004600001007983 */ /* 0x000ea20000100800 */
[----:B------:R-:W-:Y:S01]  /*4cef0*/  ULDC UR5, c[0x0][0x658] ;  /* 0x0001960000057ab9 */ /* 0x000fe20000000800 */
[----:B------:R-:W-:Y:S01]  /*4cf00*/  UMOV UR7, 0xffffffff ;  /* 0xffffffff00077882 */ /* 0x000fe20000000000 */
[----:B------:R-:W-:Y:S01]  /*4cf10*/  ULDC UR6, c[0x0][0xc] ;  /* 0x0000030000067ab9 */ /* 0x000fe20000000800 */
[----:B------:R-:W0:Y:S01]  /*4cf20*/  S2R R16, SR_CgaCtaId ;  /* 0x0000000000107919 */ /* 0x000e220000008800 */
[----:B------:R-:W-:Y:S01]  /*4cf30*/  UMOV UR9, 0x1 ;  /* 0x0000000100097882 */ /* 0x000fe20000000000 */
[----:B------:R-:W-:Y:S01]  /*4cf40*/  BSSY B0, `(.L_x_986) ;  /* 0x00000d2000007945 */ /* 0x000fe20003800000 */
[----:B------:R-:W-:Y:S01]  /*4cf50*/  USHF.L.U32 UR18, UR9, UR5, URZ ;  /* 0x0000000509127299 */ /* 0x000fe2000800063f */
[----:B------:R-:W-:Y:S01]  /*4cf60*/  IMAD.MOV.U32 R9, RZ, RZ, 0x1 ;  /* 0x00000001ff097424 */ /* 0x000fe200078e00ff */
[----:B------:R-:W-:Y:S01]  /*4cf70*/  ULDC UR4, c[0x0][0x600] ;  /* 0x0001800000047ab9 */ /* 0x000fe20000000800 */
[----:B------:R-:W-:Y:S01]  /*4cf80*/  IMAD.MOV.U32 R7, RZ, RZ, 0x1 ;  /* 0x00000001ff077424 */ /* 0x000fe200078e00ff */
[----:B------:R-:W-:Y:S01]  /*4cf90*/  UIADD3 UR4, UR4, -0x1, URZ ;  /* 0xffffffff04047890 */ /* 0x000fe2000fffe03f */
[----:B------:R-:W-:Y:S01]  /*4cfa0*/  IMAD.MOV.U32 R6, RZ, RZ, RZ ;  /* 0x000000ffff067224 */ /* 0x000fe200078e00ff */
[----:B------:R-:W-:Y:S01]  /*4cfb0*/  ULDC.64 UR22, c[0x0][0x198] ;  /* 0x0000660000167ab9 */ /* 0x000fe20000000a00 */
[----:B0-----:R-:W-:-:S02]  /*4cfc0*/  LOP3.LUT R16, R16, 0x1, RZ, 0xc0, !PT ;  /* 0x0000000110107812 */ /* 0x001fc400078ec0ff */
[----:B--2---:R-:W-:Y:S02]  /*4cfd0*/  R2UR UR8, R0 ;  /* 0x00000000000872ca */ /* 0x004fe400000e0000 */
[----:B------:R-:W0:Y:S11]  /*4cfe0*/  LDC R0, c[0x0][0x28c] ;  /* 0x0000a300ff007b82 */ /* 0x000e360000000800 */
[----:B------:R-:W-:-:S02]  /*4cff0*/  ULOP3.LUT UR24, UR8, 0x2, URZ, 0xfc, !UPT ;  /* 0x0000000208187892 */ /* 0x000fc4000f8efc3f */
[----:B------:R-:W-:-:S03]  /*4d000*/  USHF.L.U32 UR8, UR7, UR5, URZ ;  /* 0x0000000507087299 */ /* 0x000fc6000800063f */
[----:B------:R-:W-:Y:S01]  /*4d010*/  ULDC UR7, c[0x0][0x10] ;  /* 0x0000040000077ab9 */ /* 0x000fe20000000800 */
[----:B------:R-:W-:Y:S01]  /*4d020*/  ULDC UR5, c[0x0][0x14] ;  /* 0x0000050000057ab9 */ /* 0x000fe20000000800 */
[----:B------:R-:W-:Y:S02]  /*4d030*/  UIMAD.WIDE.U32 UR6, UR6, UR7, URZ ;  /* 0x00000007060672a5 */ /* 0x000fe4000f8e003f */
[----:B------:R-:W-:Y:S02]  /*4d040*/  ULOP3.LUT UR17, URZ, UR8, URZ, 0x33, !UPT ;  /* 0x000000083f117292 */ /* 0x000fe4000f8e333f */
[----:B------:R-:W-:Y:S01]  /*4d050*/  UIMAD.WIDE.U32 UR20, UR6, UR5, URZ ;  /* 0x00000005061472a5 */ /* 0x000fe2000f8e003f */
[----:B0-----:R-:W-:Y:S01]  /*4d060*/  VIADD R0, R0, 0x3f ;  /* 0x0000003f00007836 */ /* 0x001fe20000000000 */
[----:B------:R-:W-:-:S04]  /*4d070*/  UIMAD UR13, UR7, UR5, URZ ;  /* 0x00000005070d72a4 */ /* 0x000fc8000f8e023f */
[----:B------:R-:W-:Y:S01]  /*4d080*/  SHF.R.S32.HI R3, RZ, 0x1f, R0 ;  /* 0x0000001fff037819 */ /* 0x000fe20000011400 */
[----:B------:R-:W-:-:S03]  /*4d090*/  UIADD3 UR13, UR21, UR13, URZ ;  /* 0x0000000d150d7290 */ /* 0x000fc6000fffe03f */
[----:B------:R-:W-:-:S04]  /*4d0a0*/  LEA.HI R0, R3, R0, RZ, 0x6 ;  /* 0x0000000003007211 */ /* 0x000fc800078f30ff */
[----:B------:R-:W-:-:S05]  /*4d0b0*/  SHF.R.S32.HI R0, RZ, 0x6, R0 ;  /* 0x00000006ff007819 */ /* 0x000fca0000011400 */
[----:B------:R-:W-:-:S07]  /*4d0c0*/  VIADD R17, R0, 0x1 ;  /* 0x0000000100117836 */ /* 0x000fce0000000000 */
.L_x_997:
[----:B------:R-:W-:-:S03]  /*4d0d0*/  UMOV UR5, 0xffffffff ;  /* 0xffffffff00057882 */ /* 0x000fc60000000000 */
[----:B------:R-:W-:Y:S05]  /*4d0e0*/  BRA.DIV UR5, `(.L_x_987) ;  /* 0x0000000e05907947 */ /* 0x000fea000b800000 */
[----:B------:R-:W-:-:S13]  /*4d0f0*/  ELECT P6, URZ, PT ;  /* 0x00000000003f782f */ /* 0x000fda00038c0000 */
.L_x_1006:
[----:B------:R-:W0:Y:S01]  /*4d100*/  LDC R2, c[0x0][0x28c] ;  /* 0x0000a300ff027b82 */ /* 0x000e220000000800 */
[----:B------:R-:W-:Y:S01]  /*4d110*/  BSSY B1, `(.L_x_988) ;  /* 0x000003c000017945 */ /* 0x000fe20003800000 */
[----:B0-----:R-:W-:-:S13]  /*4d120*/  ISETP.LT.OR P6, PT, R2, 0x1, !P6 ;  /* 0x000000010200780c */ /* 0x001fda00077c1670 */
[----:B------:R-:W-:Y:S05]  /*4d130*/  @P6 BRA `(.L_x_989) ;  /* 0x0000000000e46947 */ /* 0x000fea0003800000 */
[----:B------:R-:W-:Y:S01]  /*4d140*/  IMAD R5, R5, 0x2, R16 ;  /* 0x0000000205057824 */ /* 0x000fe200078e0210 */
[----:B------:R-:W-:Y:S01]  /*4d150*/  MOV R3, R17 ;  /* 0x0000001100037202 */ /* 0x000fe20000000f00 */
[----:B------:R-:W-:Y:S02]  /*4d160*/  IMAD.SHL.U32 R4, R4, 0x200, RZ ;  /* 0x0000020004047824 */ /* 0x000fe400078e00ff */
[----:B------:R-:W-:Y:S02]  /*4d170*/  IMAD R5, R5, 0x78, RZ ;  /* 0x0000007805057824 */ /* 0x000fe400078e02ff */
[----:B------:R-:W-:Y:S02]  /*4d180*/  IMAD.MOV.U32 R14, RZ, RZ, RZ ;  /* 0x000000ffff0e7224 */ /* 0x000fe400078e00ff */
[----:B------:R-:W-:Y:S02]  /*4d190*/  IMAD.MOV.U32 R2, RZ, RZ, R7 ;  /* 0x000000ffff027224 */ /* 0x000fe400078e0007 */
[----:B------:R-:W-:-:S07]  /*4d1a0*/  IMAD.MOV.U32 R11, RZ, RZ, R6 ;  /* 0x000000ffff0b7224 */ /* 0x000fce00078e0006 */
.L_x_992:
[----:B------:R-:W0:Y:S01]  /*4d1b0*/  S2R R13, SR_CgaCtaId ;  /* 0x00000000000d7919 */ /* 0x000e220000008800 */
[----:B------:R-:W-:-:S04]  /*4d1c0*/  MOV R8, 0x400 ;  /* 0x0000040000087802 */ /* 0x000fc80000000f00 */
[----:B0-----:R-:W-:Y:S02]  /*4d1d0*/  LEA R8, R13, R8, 0x18 ;  /* 0x000000080d087211 */ /* 0x001fe400078ec0ff */
[----:B------:R-:W-:-:S03]  /*4d1e0*/  SHF.L.U32 R13, R2, 0x1f, RZ ;  /* 0x0000001f020d7819 */ /* 0x000fc600000006ff */
[----:B------:R-:W-:-:S04]  /*4d1f0*/  IMAD R12, R11, 0x8, R8 ;  /* 0x000000080b0c7824 */ /* 0x000fc800078e0208 */
[----:B------:R-:W0:Y:S02]  /*4d200*/  SYNCS.PHASECHK.TRANS64.TRYWAIT P0, [R12+URZ+0x10], R13 ;  /* 0x0000100d0c0075a7 */ /* 0x000e24000800017f */
[----:B0-----:R-:W-:Y:S05]  /*4d210*/  @!P0 BRA `(.L_x_990) ;  /* 0x0000000c00648947 */ /* 0x001fea0003800000 */
.L_x_1007:
[----:B------:R-:W1:Y:S01]  /*4d220*/  S2R R15, SR_TID.X ;  /* 0x00000000000f7919 */ /* 0x000e620000002100 */
[----:B------:R-:W-:-:S04]  /*4d230*/  UPRMT UR5, UR24, 0x9910, URZ ;  /* 0x0000991018057896 */ /* 0x000fc8000800003f */
[----:B------:R-:W-:Y:S01]  /*4d240*/  UISETP.NE.AND UP0, UPT, UR5, 0x2, UPT ;  /* 0x000000020500788c */ /* 0x000fe2000bf05270 */
[----:B-1----:R-:W-:-:S13]  /*4d250*/  LOP3.LUT P0, RZ, R15, 0x7f, RZ, 0xc0, !PT ;  /* 0x0000007f0fff7812 */ /* 0x002fda000780c0ff */
[----:B0-----:R-:W0:Y:S02]  /*4d260*/  @!P0 LDC R13, c[0x0][0x500] ;  /* 0x00014000ff0d8b82 */ /* 0x001e240000000800 */
[----:B0-----:R0:W-:Y:S01]  /*4d270*/  @!P0 SYNCS.ARRIVE.TRANS64 RZ, [R12+URZ], R13 ;  /* 0x0000000d0cff89a7 */ /* 0x0011e2000800003f */
[----:B------:R-:W-:-:S13]  /*4d280*/  PLOP3.LUT P0, PT, PT, PT, UP0, 0x80, 0x0 ;  /* 0x000000000000781c */ /* 0x000fda0003f0f008 */
[----:B0-----:R-:W-:Y:S05]  /*4d290*/  @P0 BRA `(.L_x_991) ;  /* 0x0000000000040947 */ /* 0x001fea0003800000 */
[----:B------:R-:W-:Y:S01]  /*4d2a0*/  BPT.TRAP 0x1 ;  /* 0x000000040000795c */ /* 0x000fe20000300000 */
.L_x_991:
[C---:B------:R-:W-:Y:S01]  /*4d2b0*/  IMAD R13, R11.reuse, 0x2, R16 ;  /* 0x000000020b0d7824 */ /* 0x040fe200078e0210 */
[----:B------:R-:W-:Y:S01]  /*4d2c0*/  R2UR UR9, R12 ;  /* 0x000000000c0972ca */ /* 0x000fe200000e0000 */
[--C-:B------:R-:W-:Y:S01]  /*4d2d0*/  IMAD R12, R11, 0x10000, R8.reuse ;  /* 0x000100000b0c7824 */ /* 0x100fe200078e0208 */
[----:B------:R-:W-:Y:S01]  /*4d2e0*/  UIADD3 UR6, UP0, UR22, 0xf0, URZ ;  /* 0x000000f016067890 */ /* 0x000fe2000ff1e03f */
[----:B------:R-:W-:Y:S01]  /*4d2f0*/  IMAD R13, R13, 0x1e00, RZ ;  /* 0x00001e000d0d7824 */ /* 0x000fe200078e02ff */
[----:B------:R-:W-:Y:S01]  /*4d300*/  R2UR UR11, R4 ;  /* 0x00000000040b72ca */ /* 0x000fe200000e0000 */
[----:B------:R-:W-:Y:S01]  /*4d310*/  VIADD R3, R3, 0xffffffff ;  /* 0xffffffff03037836 */ /* 0x000fe20000000000 */
[----:B------:R-:W-:Y:S01]  /*4d320*/  R2UR UR5, R12 ;  /* 0x000000000c0572ca */ /* 0x000fe200000e0000 */
[----:B------:R-:W-:Y:S01]  /*4d330*/  IMAD R13, R13, 0x2, R8 ;  /* 0x000000020d0d7824 */ /* 0x000fe200078e0208 */
[----:B------:R-:W-:Y:S01]  /*4d340*/  R2UR UR10, R14 ;  /* 0x000000000e0a72ca */ /* 0x000fe200000e0000 */
[----:B------:R-:W-:Y:S01]  /*4d350*/  UIADD3 UR26, UP1, UR22, 0x1f0, URZ ;  /* 0x000001f0161a7890 */ /* 0x000fe2000ff3e03f */
[----:B------:R-:W-:Y:S01]  /*4d360*/  R2UR UR12, R10 ;  /* 0x000000000a0c72ca */ /* 0x000fe200000e0000 */
[----:B------:R-:W-:Y:S01]  /*4d370*/  UIADD3.X UR7, URZ, UR23, URZ, UP0, !UPT ;  /* 0x000000173f077290 */ /* 0x000fe200087fe43f */
[----:B------:R-:W-:Y:S01]  /*4d380*/  R2UR UR8, R13 ;  /* 0x000000000d0872ca */ /* 0x000fe200000e0000 */
[----:B------:R-:W-:Y:S01]  /*4d390*/  VIADD R11, R11, 0x1 ;  /* 0x000000010b0b7836 */ /* 0x000fe20000000000 */
[----:B------:R-:W-:Y:S01]  /*4d3a0*/  R2UR UR19, R5 ;  /* 0x00000000051372ca */ /* 0x000fe200000e0000 */
[----:B------:R-:W-:Y:S01]  /*4d3b0*/  UIADD3.X UR27, URZ, UR23, URZ, UP1, !UPT ;  /* 0x000000173f1b7290 */ /* 0x000fe20008ffe43f */
[----:B------:R-:W-:Y:S01]  /*4d3c0*/  ISETP.GT.AND P1, PT, R3, 0x1, PT ;  /* 0x000000010300780c */ /* 0x000fe20003f24270 */
[----:B------:R-:W-:Y:S01]  /*4d3d0*/  UMOV UR14, 0x0 ;  /* 0x00000000000e7882 */ /* 0x000fe20000000000 */
[----:B------:R-:W-:Y:S01]  /*4d3e0*/  UMOV UR15, 0x10000000 ;  /* 0x10000000000f7882 */ /* 0x000fe20000000000 */
[----:B------:R-:W-:Y:S01]  /*4d3f0*/  UIADD3 UR5, UR5, 0x100, URZ ;  /* 0x0000010005057890 */ /* 0x000fe2000fffe03f */
[----:B------:R-:W-:Y:S01]  /*4d400*/  ISETP.NE.AND P0, PT, R11, 0x2, PT ;  /* 0x000000020b00780c */ /* 0x000fe20003f05270 */
[----:B------:R-:W-:Y:S01]  /*4d410*/  UMOV UR25, 0x30000 ;  /* 0x0003000000197882 */ /* 0x000fe20000000000 */
[----:B------:R-:W-:-:S02]  /*4d420*/  VIADD R14, R14, 0x40 ;  /* 0x000000400e0e7836 */ /* 0x000fc40000000000 */
[----:B------:R-:W-:Y:S01]  /*4d430*/  SEL R13, RZ, 0x1, P0 ;  /* 0x00000001ff0d7807 */ /* 0x000fe20000000000 */
[----:B------:R-:W-:Y:S01]  /*4d440*/  UIADD3 UR16, UR8, 0x20100, URZ ;  /* 0x0002010008107890 */ /* 0x000fe2000fffe03f */
[----:B------:R-:W-:Y:S02]  /*4d450*/  SEL R11, R11, RZ, P0 ;  /* 0x000000ff0b0b7207 */ /* 0x000fe40000000000 */
[----:B------:R-:W-:Y:S01]  /*4d460*/  UMOV UR8, UR5 ;  /* 0x0000000500087c82 */ /* 0x000fe20008000000 */
[----:B------:R-:W-:Y:S01]  /*4d470*/  LOP3.LUT R2, R2, R13, RZ, 0x3c, !PT ;  /* 0x0000000d02027212 */ /* 0x000fe200078e3cff */
[----:B------:R0:W-:Y:S02]  /*4d480*/  UTMALDG.3D [UR8], [UR6], desc[UR14] ;  /* 0x00000e08060075b4 */ /* 0x0001e40008011000 */
[----:B0-----:R-:W-:Y:S01]  /*4d490*/  UMOV UR8, UR16 ;  /* 0x0000001000087c82 */ /* 0x001fe20008000000 */
[----:B------:R-:W-:Y:S02]  /*4d4a0*/  UMOV UR11, UR19 ;  /* 0x00000013000b7c82 */ /* 0x000fe40008000000 */
[----:B------:R0:W-:Y:S02]  /*4d4b0*/  UTMALDG.3D.MULTICAST [UR8], [UR26], UR25, desc[UR14] ;  /* 0x00000e081a0073b4 */ /* 0x0001e40008011819 */
[----:B0-----:R-:W-:Y:S05]  /*4d4c0*/  @P1 BRA `(.L_x_992) ;  /* 0xfffffffc00381947 */ /* 0x001fea000383ffff */
.L_x_989:
[----:B------:R-:W-:Y:S05]  /*4d4d0*/  BSYNC B1 ;  /* 0x0000000000017941 */ /* 0x000fea0003800000 */
.L_x_988:
[----:B------:R-:W2:Y:S01]  /*4d4e0*/  LDL.LU R13, [R1+0x474] ;  /* 0x00047400010d7983 */ /* 0x000ea20000300800 */
[----:B------:R-:W-:Y:S01]  /*4d4f0*/  LOP3.LUT P2, RZ, R9, 0xff, RZ, 0xc0, !PT ;  /* 0x000000ff09ff7812 */ /* 0x000fe2000784c0ff */
[----:B------:R-:W-:Y:S01]  /*4d500*/  IMAD.IADD R6, R0, 0x1, R6 ;  /* 0x0000000100067824 */ /* 0x000fe200078e0206 */
[----:B------:R-:W-:Y:S01]  /*4d510*/  ULDC.64 UR6, c[0x0][0x650] ;  /* 0x0001940000067ab9 */ /* 0x000fe20000000a00 */
[----:B------:R-:W3:Y:S01]  /*4d520*/  LDL.LU R12, [R1+0x48c] ;  /* 0x00048c00010c7983 */ /* 0x000ee20000300800 */
[----:B------:R-:W-:Y:S01]  /*4d530*/  BSSY B1, `(.L_x_993) ;  /* 0x0000070000017945 */ /* 0x000fe20003800000 */
[----:B------:R-:W-:Y:S01]  /*4d540*/  IMAD.MOV.U32 R4, RZ, RZ, -0x1 ;  /* 0xffffffffff047424 */ /* 0x000fe200078e00ff */
[----:B------:R-:W-:Y:S01]  /*4d550*/  SHF.R.U32.HI R2, RZ, 0x1, R6 ;  /* 0x00000001ff027819 */ /* 0x000fe20000011606 */
[----:B------:R-:W-:Y:S01]  /*4d560*/  IMAD.MOV.U32 R5, RZ, RZ, -0x1 ;  /* 0xffffffffff057424 */ /* 0x000fe200078e00ff */
[----:B------:R-:W-:Y:S02]  /*4d570*/  ISETP.GT.U32.AND P0, PT, R6, 0x1, PT ;  /* 0x000000010600780c */ /* 0x000fe40003f04070 */
[----:B------:R-:W-:-:S02]  /*4d580*/  LOP3.LUT R2, R2, 0x1, RZ, 0xc0, !PT ;  /* 0x0000000102027812 */ /* 0x000fc400078ec0ff */
[----:B------:R-:W-:Y:S01]  /*4d590*/  ISETP.LT.U32.AND P0, PT, R0, 0x2, P0 ;  /* 0x000000020000780c */ /* 0x000fe20000701070 */
[----:B------:R-:W0:Y:S01]  /*4d5a0*/  @P2 S2R R3, SR_CgaCtaId ;  /* 0x0000000000032919 */ /* 0x000e220000008800 */
[----:B------:R-:W-:Y:S02]  /*4d5b0*/  ISETP.NE.U32.AND P1, PT, R2, 0x1, PT ;  /* 0x000000010200780c */ /* 0x000fe40003f25070 */
[----:B------:R-:W-:Y:S02]  /*4d5c0*/  @P2 MOV R2, 0x400 ;  /* 0x0000040000022802 */ /* 0x000fe40000000f00 */
[----:B------:R-:W-:Y:S02]  /*4d5d0*/  ISETP.GT.U32.AND P1, PT, R0, 0x1, !P1 ;  /* 0x000000010000780c */ /* 0x000fe40004f24070 */
[----:B------:R-:W-:Y:S02]  /*4d5e0*/  LOP3.LUT R6, R6, 0x1, RZ, 0xc0, !PT ;  /* 0x0000000106067812 */ /* 0x000fe400078ec0ff */
[----:B------:R-:W-:-:S02]  /*4d5f0*/  MOV R10, 0xffffffff ;  /* 0xffffffff000a7802 */ /* 0x000fc40000000f00 */
[----:B------:R-:W-:Y:S02]  /*4d600*/  PRMT R9, RZ, 0x7610, R9 ;  /* 0x00007610ff097816 */ /* 0x000fe40000000009 */
[----:B0-----:R-:W-:Y:S02]  /*4d610*/  @P2 LEA R2, R3, R2, 0x18 ;  /* 0x0000000203022211 */ /* 0x001fe400078ec0ff */
[----:B------:R-:W-:Y:S02]  /*4d620*/  SEL R3, RZ, 0x1, !P1 ;  /* 0x00000001ff037807 */ /* 0x000fe40004800000 */
[----:B------:R0:W-:Y:S02]  /*4d630*/  @P2 SYNCS.ARRIVE.TRANS64.A1T0 RZ, [R2+URZ+0x38], RZ ;  /* 0x000038ff02ff29a7 */ /* 0x0001e4000810003f */
[----:B0-----:R-:W-:-:S04]  /*4d640*/  SEL R2, RZ, 0x1, !P0 ;  /* 0x00000001ff027807 */ /* 0x001fc80004000000 */
[--C-:B------:R-:W-:Y:S02]  /*4d650*/  LOP3.LUT R7, R3, R7, R2.reuse, 0x96, !PT ;  /* 0x0000000703077212 */ /* 0x100fe400078e9602 */
[----:B------:R-:W-:Y:S02]  /*4d660*/  PRMT R2, RZ, 0x7610, R2 ;  /* 0x00007610ff027816 */ /* 0x000fe40000000002 */
[----:B---3--:R-:W-:-:S04]  /*4d670*/  IADD3 R12, P0, R12, UR20, RZ ;  /* 0x000000140c0c7c10 */ /* 0x008fc8000ff1e0ff */
[----:B--2---:R-:W-:Y:S01]  /*4d680*/  IADD3.X R13, R13, UR13, RZ, P0, !PT ;  /* 0x0000000d0d0d7c10 */ /* 0x004fe200087fe4ff */
[----:B------:R0:W-:Y:S01]  /*4d690*/  STL [R1+0x48c], R12 ;  /* 0x00048c0c01007387 */ /* 0x0001e20000100800 */
[----:B------:R-:W-:-:S03]  /*4d6a0*/  ISETP.GE.U32.AND P0, PT, R12, UR6, PT ;  /* 0x000000060c007c0c */ /* 0x000fc6000bf06070 */
[----:B------:R0:W-:Y:S01]  /*4d6b0*/  STL [R1+0x474], R13 ;  /* 0x0004740d01007387 */ /* 0x0001e20000100800 */
[----:B------:R-:W-:-:S13]  /*4d6c0*/  ISETP.GE.U32.AND.EX P0, PT, R13, UR7, PT, P0 ;  /* 0x000000070d007c0c */ /* 0x000fda000bf06100 */
[----:B0-----:R-:W-:Y:S05]  /*4d6d0*/  @P0 BRA `(.L_x_994) ;  /* 0x0000000400540947 */ /* 0x001fea0003800000 */
[----:B------:R-:W0:Y:S01]  /*4d6e0*/  S2R R8, SR_CTAID.X ;  /* 0x0000000000087919 */ /* 0x000e220000002500 */
[----:B------:R-:W1:Y:S01]  /*4d6f0*/  LDC R15, c[0x0][0x65c] ;  /* 0x00019700ff0f7b82 */ /* 0x000e620000000800 */
[----:B------:R-:W-:Y:S01]  /*4d700*/  ULDC UR5, c[0x0][0x150] ;  /* 0x0000540000057ab9 */ /* 0x000fe20000000800 */
[----:B------:R-:W-:Y:S01]  /*4d710*/  ULDC.64 UR6, c[0x0][0x628] ;  /* 0x00018a0000067ab9 */ /* 0x000fe20000000a00 */
[----:B------:R-:W2:Y:S01]  /*4d720*/  S2R R2, SR_CTAID.Y ;  /* 0x0000000000027919 */ /* 0x000ea20000002600 */
[----:B------:R-:W-:Y:S01]  /*4d730*/  ISETP.NE.U32.AND P0, PT, RZ, UR6, PT ;  /* 0x00000006ff007c0c */ /* 0x000fe2000bf05070 */
[----:B------:R-:W-:-:S03]  /*4d740*/  ULDC UR8, c[0x0][0x630] ;  /* 0x00018c0000087ab9 */ /* 0x000fc60000000800 */
[----:B------:R-:W3:Y:S01]  /*4d750*/  LDC R5, c[0x0][0x144] ;  /* 0x00005100ff057b82 */ /* 0x000ee20000000800 */
[----:B------:R-:W-:-:S07]  /*4d760*/  ISETP.NE.AND.EX P0, PT, RZ, UR7, PT, P0 ;  /* 0x00000007ff007c0c */ /* 0x000fce000bf05300 */
[----:B------:R-:W4:Y:S01]  /*4d770*/  LDC R11, c[0x0][0x148] ;  /* 0x00005200ff0b7b82 */ /* 0x000f220000000800 */
[----:B-1----:R-:W-:Y:S02]  /*4d780*/  ISETP.NE.AND P3, PT, R15, 0x1, PT ;  /* 0x000000010f00780c */ /* 0x002fe40003f65270 */
[----:B0-----:R-:W-:Y:S02]  /*4d790*/  I2FP.F32.U32 R3, R8 ;  /* 0x0000000800037245 */ /* 0x001fe40000201000 */
[----:B--2---:R-:W-:-:S03]  /*4d7a0*/  I2FP.F32.U32 R4, R2 ;  /* 0x0000000200047245 */ /* 0x004fc60000201000 */
[----:B------:R-:W-:Y:S01]  /*4d7b0*/  FMUL R3, R3, UR5 ;  /* 0x0000000503037c20 */ /* 0x000fe20008400000 */
[----:B------:R-:W-:Y:S02]  /*4d7c0*/  ULDC UR5, c[0x0][0x154] ;  /* 0x0000550000057ab9 */ /* 0x000fe40000000800 */
[----:B------:R-:W-:-:S03]  /*4d7d0*/  FMUL R10, R4, UR5 ;  /* 0x00000005040a7c20 */ /* 0x000fc60008400000 */
[----:B------:R-:W0:Y:S08]  /*4d7e0*/  F2I.U32.TRUNC.NTZ R3, R3 ;  /* 0x0000000300037305 */ /* 0x000e30000020f000 */
[----:B------:R-:W1:Y:S01]  /*4d7f0*/  F2I.U32.TRUNC.NTZ R10, R10 ;  /* 0x0000000a000a7305 */ /* 0x000e62000020f000 */
[----:B0-----:R-:W-:Y:S02]  /*4d800*/  IMAD.MOV R4, RZ, RZ, -R3 ;  /* 0x000000ffff047224 */ /* 0x001fe400078e0a03 */
[----:B------:R-:W-:-:S02]  /*4d810*/  IMAD.MOV.U32 R3, RZ, RZ, R13 ;  /* 0x000000ffff037224 */ /* 0x000fc400078e000d */
[----:B---3--:R-:W-:Y:S02]  /*4d820*/  IMAD R8, R5, R4, R8 ;  /* 0x0000000405087224 */ /* 0x008fe400078e0208 */
[----:B-1----:R-:W-:-:S04]  /*4d830*/  IMAD.MOV R4, RZ, RZ, -R10 ;  /* 0x000000ffff047224 */ /* 0x002fc800078e0a0a */
[----:B----4-:R-:W-:Y:S02]  /*4d840*/  @P3 IMAD R8, R11, R4, R2 ;  /* 0x000000040b083224 */ /* 0x010fe400078e0202 */
[----:B------:R-:W-:Y:S01]  /*4d850*/  IMAD.MOV.U32 R2, RZ, RZ, R12 ;  /* 0x000000ffff027224 */ /* 0x000fe200078e000c */
[----:B------:R-:W-:Y:S06]  /*4d860*/  @!P0 BRA `(.L_x_995) ;  /* 0x0000000000288947 */ /* 0x000fec0003800000 */
[----:B------:R-:W-:Y:S02]  /*4d870*/  ULDC UR5, c[0x0][0x634] ;  /* 0x00018d0000057ab9 */ /* 0x000fe40000000800 */
[----:B------:R-:W-:-:S05]  /*4d880*/  IADD3 R3, P0, R12, UR5, RZ ;  /* 0x000000050c037c10 */ /* 0x000fca000ff1e0ff */
[----:B------:R-:W-:-:S04]  /*4d890*/  IMAD.X R11, RZ, RZ, R13, P0 ;  /* 0x000000ffff0b7224 */ /* 0x000fc800000e060d */
[----:B------:R-:W-:-:S04]  /*4d8a0*/  IMAD.WIDE.U32 R4, R11, UR6, RZ ;  /* 0x000000060b047c25 */ /* 0x000fc8000f8e00ff */
[----:B------:R-:W-:-:S04]  /*4d8b0*/  IMAD.WIDE.U32 R4, P0, R3, UR7, R4 ;  /* 0x0000000703047c25 */ /* 0x000fc8000f800004 */
[----:B------:R-:W-:-:S04]  /*4d8c0*/  IMAD.WIDE.U32 R2, R3, UR6, RZ ;  /* 0x0000000603027c25 */ /* 0x000fc8000f8e00ff */
[----:B------:R-:W-:Y:S01]  /*4d8d0*/  IMAD.MOV.U32 R2, RZ, RZ, R5 ;  /* 0x000000ffff027224 */ /* 0x000fe200078e0005 */
[----:B------:R-:W-:Y:S01]  /*4d8e0*/  IADD3 RZ, P1, R3, R4, RZ ;  /* 0x0000000403ff7210 */ /* 0x000fe20007f3e0ff */
[----:B------:R-:W-:-:S04]  /*4d8f0*/  IMAD.X R3, RZ, RZ, RZ, P0 ;  /* 0x000000ffff037224 */ /* 0x000fc800000e06ff */
[----:B------:R-:W-:-:S08]  /*4d900*/  IMAD.WIDE.U32.X R2, R11, UR7, R2, P1 ;  /* 0x000000070b027c25 */ /* 0x000fd000088e0402 */
.L_x_995:
[--C-:B------:R-:W-:Y:S01]  /*4d910*/  SHF.R.U64 R10, R2, UR8, R3.reuse ;  /* 0x00000008020a7c19 */ /* 0x100fe20008001203 */
[----:B------:R-:W-:Y:S01]  /*4d920*/  ULDC.64 UR6, c[0x0][0x620] ;  /* 0x0001880000067ab9 */ /* 0x000fe20000000a00 */
[----:B------:R-:W-:Y:S01]  /*4d930*/  SHF.R.U32.HI R2, RZ, UR8, R3 ;  /* 0x00000008ff027c19 */ /* 0x000fe20008011603 */
[----:B------:R-:W-:Y:S01]  /*4d940*/  IMAD.MOV.U32 R3, RZ, RZ, R13 ;  /* 0x000000ffff037224 */ /* 0x000fe200078e000d */
[----:B------:R-:W-:Y:S01]  /*4d950*/  IADD3 R11, P0, RZ, -R10, RZ ;  /* 0x8000000aff0b7210 */ /* 0x000fe20007f1e0ff */
[----:B------:R-:W-:-:S04]  /*4d960*/  ULDC UR5, c[0x0][0x618] ;  /* 0x0001860000057ab9 */ /* 0x000fc80000000800 */
[----:B------:R-:W-:-:S04]  /*4d970*/  IMAD.X R2, RZ, RZ, ~R2, P0 ;  /* 0x000000ffff027224 */ /* 0x000fc800000e0e02 */
[----:B------:R-:W-:-:S04]  /*4d980*/  IMAD R2, R2, UR6, RZ ;  /* 0x0000000602027c24 */ /* 0x000fc8000f8e02ff */
[----:B------:R-:W-:Y:S02]  /*4d990*/  IMAD R5, R11, UR7, R2 ;  /* 0x000000070b057c24 */ /* 0x000fe4000f8e0202 */
[----:B------:R-:W-:-:S04]  /*4d9a0*/  IMAD.MOV.U32 R2, RZ, RZ, R12 ;  /* 0x000000ffff027224 */ /* 0x000fc800078e000c */
[----:B------:R-:W-:Y:S01]  /*4d9b0*/  IMAD.WIDE.U32 R2, R11, UR6, R2 ;  /* 0x000000060b027c25 */ /* 0x000fe2000f8e0002 */
[----:B------:R-:W-:Y:S02]  /*4d9c0*/  ULDC.64 UR6, c[0x0][0x640] ;  /* 0x0001900000067ab9 */ /* 0x000fe40000000a00 */
[----:B------:R-:W-:Y:S01]  /*4d9d0*/  ISETP.NE.U32.AND P0, PT, RZ, UR6, PT ;  /* 0x00000006ff007c0c */ /* 0x000fe2000bf05070 */
[----:B------:R-:W-:-:S03]  /*4d9e0*/  IMAD.IADD R3, R3, 0x1, R5 ;  /* 0x0000000103037824 */ /* 0x000fc600078e0205 */
[----:B------:R-:W-:Y:S02]  /*4d9f0*/  ISETP.NE.AND.EX P0, PT, RZ, UR7, PT, P0 ;  /* 0x00000007ff007c0c */ /* 0x000fe4000bf05300 */
[--C-:B------:R-:W-:Y:S02]  /*4da00*/  SHF.R.U64 R11, R2, UR5, R3.reuse ;  /* 0x00000005020b7c19 */ /* 0x100fe40008001203 */
[----:B------:R-:W-:Y:S01]  /*4da10*/  SHF.R.U32.HI R2, RZ, UR5, R3 ;  /* 0x00000005ff027c19 */ /* 0x000fe20008011603 */
[----:B------:R-:W-:-:S03]  /*4da20*/  ULDC UR5, c[0x0][0x608] ;  /* 0x0001820000057ab9 */ /* 0x000fc60000000800 */
[--C-:B------:R-:W-:Y:S02]  /*4da30*/  SHF.R.U64 R12, R11, UR5, R2.reuse ;  /* 0x000000050b0c7c19 */ /* 0x100fe40008001202 */
[----:B------:R-:W-:Y:S01]  /*4da40*/  SHF.R.U32.HI R3, RZ, UR5, R2 ;  /* 0x00000005ff037c19 */ /* 0x000fe20008011602 */
[----:B------:R-:W-:-:S03]  /*4da50*/  ULDC UR5, c[0x0][0x658] ;  /* 0x0001960000057ab9 */ /* 0x000fc60000000800 */
[--C-:B------:R-:W-:Y:S02]  /*4da60*/  SHF.R.U64 R13, R12, UR5, R3.reuse ;  /* 0x000000050c0d7c19 */ /* 0x100fe40008001203 */
[----:B------:R-:W-:-:S03]  /*4da70*/  SHF.R.U32.HI R3, RZ, UR5, R3 ;  /* 0x00000005ff037c19 */ /* 0x000fc60008011603 */
[----:B------:R-:W-:Y:S01]  /*4da80*/  IMAD.MOV.U32 R2, RZ, RZ, R13 ;  /* 0x000000ffff027224 */ /* 0x000fe200078e000d */
[----:B------:R-:W-:Y:S06]  /*4da90*/  @!P0 BRA `(.L_x_996) ;  /* 0x0000000000288947 */ /* 0x000fec0003800000 */
[----:B------:R-:W-:Y:S02]  /*4daa0*/  ULDC UR5, c[0x0][0x64c] ;  /* 0x0001930000057ab9 */ /* 0x000fe40000000800 */
[----:B------:R-:W-:-:S04]  /*4dab0*/  IADD3 R2, P0, R13, UR5, RZ ;  /* 0x000000050d027c10 */ /* 0x000fc8000ff1e0ff */
[----:B------:R-:W-:-:S05]  /*4dac0*/  IADD3.X R14, RZ, R3, RZ, P0, !PT ;  /* 0x00000003ff0e7210 */ /* 0x000fca00007fe4ff */
[----:B------:R-:W-:-:S04]  /*4dad0*/  IMAD.WIDE.U32 R4, R14, UR6, RZ ;  /* 0x000000060e047c25 */ /* 0x000fc8000f8e00ff */
[----:B------:R-:W-:-:S04]  /*4dae0*/  IMAD.WIDE.U32 R4, P0, R2, UR7, R4 ;  /* 0x0000000702047c25 */ /* 0x000fc8000f800004 */
[----:B------:R-:W-:-:S04]  /*4daf0*/  IMAD.WIDE.U32 R2, R2, UR6, RZ ;  /* 0x0000000602027c25 */ /* 0x000fc8000f8e00ff */
[----:B------:R-:W-:Y:S01]  /*4db00*/  IMAD.MOV.U32 R2, RZ, RZ, R5 ;  /* 0x000000ffff027224 */ /* 0x000fe200078e0005 */
[----:B------:R-:W-:Y:S01]  /*4db10*/  IADD3 RZ, P1, R3, R4, RZ ;  /* 0x0000000403ff7210 */ /* 0x000fe20007f3e0ff */
[----:B------:R-:W-:-:S04]  /*4db20*/  IMAD.X R3, RZ, RZ, RZ, P0 ;  /* 0x000000ffff037224 */ /* 0x000fc800000e06ff */
[----:B------:R-:W-:-:S08]  /*4db30*/  IMAD.WIDE.U32.X R2, R14, UR7, R2, P1 ;  /* 0x000000070e027c25 */ /* 0x000fd000088e0402 */
.L_x_996:
[----:B------:R-:W-:Y:S01]  /*4db40*/  ULDC UR5, c[0x0][0x648] ;  /* 0x0001920000057ab9 */ /* 0x000fe20000000800 */
[----:B------:R-:W-:Y:S02]  /*4db50*/  LOP3.LUT R12, R12, UR17, RZ, 0xc0, !PT ;  /* 0x000000110c0c7c12 */ /* 0x000fe4000f8ec0ff */
[----:B------:R-:W-:Y:S01]  /*4db60*/  SHF.R.U64 R3, R2, UR5, R3 ;  /* 0x0000000502037c19 */ /* 0x000fe20008001203 */
[----:B------:R-:W-:-:S04]  /*4db70*/  ULDC UR5, c[0x0][0x638] ;  /* 0x00018e0000057ab9 */ /* 0x000fc80000000800 */
[----:B------:R-:W-:Y:S02]  /*4db80*/  IMAD.MOV R2, RZ, RZ, -R3 ;  /* 0x000000ffff027224 */ /* 0x000fe400078e0a03 */
[----:B------:R-:W-:Y:S02]  /*4db90*/  IMAD R5, R3, UR18, R12 ;  /* 0x0000001203057c24 */ /* 0x000fe4000f8e020c */
[----:B------:R-:W-:Y:S01]  /*4dba0*/  IMAD R13, R2, UR5, R13 ;  /* 0x00000005020d7c24 */ /* 0x000fe2000f8e020d */
[----:B------:R-:W-:Y:S01]  /*4dbb0*/  ULDC UR5, c[0x0][0x610] ;  /* 0x0001840000057ab9 */ /* 0x000fe20000000800 */
[----:B------:R-:W-:Y:S01]  /*4dbc0*/  LOP3.LUT R2, R11, UR4, RZ, 0xc0, !PT ;  /* 0x000000040b027c12 */ /* 0x000fe2000f8ec0ff */
[----:B------:R-:W-:Y:S01]  /*4dbd0*/  IMAD R8, R5, UR5, R8 ;  /* 0x0000000505087c24 */ /* 0x000fe2000f8e0208 */
[----:B------:R-:W-:-:S03]  /*4dbe0*/  ULDC UR5, c[0x0][0x600] ;  /* 0x0001800000057ab9 */ /* 0x000fc60000000800 */
[----:B------:R-:W-:Y:S02]  /*4dbf0*/  IMAD R13, R13, UR5, R2 ;  /* 0x000000050d0d7c24 */ /* 0x000fe4000f8e0202 */
[----:B------:R-:W-:-:S03]  /*4dc00*/  IMAD.MOV.U32 R2, RZ, RZ, 0x1 ;  /* 0x00000001ff027424 */ /* 0x000fc600078e00ff */
[----:B------:R-:W-:Y:S02]  /*4dc10*/  SEL R5, R13, R8, !P3 ;  /* 0x000000080d057207 */ /* 0x000fe40005800000 */
[----:B------:R-:W-:-:S07]  /*4dc20*/  SEL R4, R8, R13, !P3 ;  /* 0x0000000d08047207 */ /* 0x000fce0005800000 */
.L_x_994:
[----:B------:R-:W-:Y:S05]  /*4dc30*/  BSYNC B1 ;  /* 0x0000000000017941 */ /* 0x000fea0003800000 */
.L_x_993:
[----:B------:R-:W-:-:S13]  /*4dc40*/  LOP3.LUT P0, RZ, R2, 0xff, RZ, 0xc0, !PT ;  /* 0x000000ff02ff7812 */ /* 0x000fda000780c0ff */
[----:B------:R-:W-:Y:S05]  /*4dc50*/  @P0 BRA `(.L_x_997) ;  /* 0xfffffff4001c0947 */ /* 0x000fea000383ffff */
[----:B------:R-:W-:Y:S05]  /*4dc60*/  BSYNC B0 ;  /* 0x0000000000007941 */ /* 0x000fea0003800000 */
.L_x_986:
[----:B------:R-:W-:-:S03]  /*4dc70*/  UMOV UR5, 0xffffffff ;  /* 0xffffffff00057882 */ /* 0x000fc60000000000 */
[----:B------:R-:W-:Y:S05]  /*4dc80*/  BRA.DIV UR5, `(.L_x_998) ;  /* 0x0000000205dc7947 */ /* 0x000fea000b800000 */
[----:B------:R-:W-:-:S13]  /*4dc90*/  ELECT P6, URZ, PT ;  /* 0x00000000003f782f */ /* 0x000fda00038c0000 */
.L_x_1010:
[----:B------:R-:W-:Y:S04]  /*4dca0*/  BSSY B0, `(.L_x_999) ;  /* 0x000001c000007945 */ /* 0x000fe80003800000 */
[----:B------:R-:W-:Y:S05]  /*4dcb0*/  @!P6 BRA `(.L_x_1000) ;  /* 0x000000000068e947 */ /* 0x000fea0003800000 */
[----:B------:R-:W2:Y:S02]  /*4dcc0*/  LDL R0, [R1+0x460] ;  /* 0x0004600001007983 */ /* 0x000ea40000100800 */
[----:B--2---:R-:W-:-:S13]  /*4dcd0*/  R2UR UR5, R0 ;  /* 0x00000000000572ca */ /* 0x004fda00000e0000 */
[----:B------:R-:W-:-:S04]  /*4dce0*/  ULOP3.LUT UR5, UR5, 0x2, URZ, 0xfc, !UPT ;  /* 0x0000000205057892 */ /* 0x000fc8000f8efc3f */
[----:B------:R-:W-:-:S06]  /*4dcf0*/  UISETP.NE.AND UP0, UPT, UR5, 0x3, UPT ;  /* 0x000000030500788c */ /* 0x000fcc000bf05270 */
[----:B------:R-:W-:-:S13]  /*4dd00*/  PLOP3.LUT P0, PT, PT, PT, UP0, 0x80, 0x0 ;  /* 0x000000000000781c */ /* 0x000fda0003f0f008 */
[----:B------:R-:W-:Y:S05]  /*4dd10*/  @!P0 BRA `(.L_x_1001) ;  /* 0x0000000000048947 */ /* 0x000fea0003800000 */
[----:B------:R-:W-:Y:S01]  /*4dd20*/  BPT.TRAP 0x1 ;  /* 0x000000040000795c */ /* 0x000fe20000300000 */
.L_x_1001:
[----:B------:R-:W0:Y:S01]  /*4dd30*/  S2R R3, SR_CgaCtaId ;  /* 0x0000000000037919 */ /* 0x000e220000008800 */
[----:B------:R-:W-:-:S04]  /*4dd40*/  MOV R0, 0x400 ;  /* 0x0000040000007802 */ /* 0x000fc80000000f00 */
[----:B0-----:R-:W-:Y:S02]  /*4dd50*/  LEA R3, R3, R0, 0x18 ;  /* 0x0000000003037211 */ /* 0x001fe400078ec0ff */
[----:B------:R-:W-:-:S03]  /*4dd60*/  SHF.L.U32 R0, R7, 0x1f, RZ ;  /* 0x0000001f07007819 */ /* 0x000fc600000006ff */
[----:B------:R-:W-:-:S04]  /*4dd70*/  VIADD R3, R3, 0x10 ;  /* 0x0000001003037836 */ /* 0x000fc80000000000 */
[----:B------:R-:W-:-:S04]  /*4dd80*/  IMAD R5, R6, 0x8, R3 ;  /* 0x0000000806057824 */ /* 0x000fc800078e0203 */
[----:B------:R-:W0:Y:S02]  /*4dd90*/  SYNCS.PHASECHK.TRANS64.TRYWAIT P0, [R5+URZ], R0 ;  /* 0x00000000050075a7 */ /* 0x000e24000800017f */
[----:B0-----:R-:W-:Y:S05]  /*4dda0*/  @!P0 BRA `(.L_x_1002) ;  /* 0x0000000000b48947 */ /* 0x001fea0003800000 */
.L_x_1011:
[----:B------:R-:W-:-:S05]  /*4ddb0*/  VIADD R6, R6, 0x1 ;  /* 0x0000000106067836 */ /* 0x000fca0000000000 */
[----:B------:R-:W-:-:S04]  /*4ddc0*/  ISETP.NE.AND P0, PT, R6, 0x2, PT ;  /* 0x000000020600780c */ /* 0x000fc80003f05270 */
[----:B0-----:R-:W-:Y:S02]  /*4ddd0*/  SEL R0, RZ, 0x1, P0 ;  /* 0x00000001ff007807 */ /* 0x001fe40000000000 */
[----:B------:R-:W-:Y:S02]  /*4dde0*/  SEL R6, R6, RZ, P0 ;  /* 0x000000ff06067207 */ /* 0x000fe40000000000 */
[----:B------:R-:W-:-:S03]  /*4ddf0*/  LOP3.LUT R0, R7, R0, RZ, 0x3c, !PT ;  /* 0x0000000007007212 */ /* 0x000fc600078e3cff */
[----:B------:R-:W-:Y:S01]  /*4de00*/  IMAD R3, R6, 0x8, R3 ;  /* 0x0000000806037824 */ /* 0x000fe200078e0203 */
[----:B------:R-:W-:-:S07]  /*4de10*/  SHF.L.U32 R0, R0, 0x1f, RZ ;  /* 0x0000001f00007819 */ /* 0x000fce00000006ff */
.L_x_1003:
[----:B0-----:R0:W1:Y:S02]  /*4de20*/  SYNCS.PHASECHK.TRANS64.TRYWAIT P0, [R3+URZ], R0 ;  /* 0x00000000030075a7 */ /* 0x001064000800017f */
[----:B-1----:R-:W-:Y:S05]  /*4de30*/  @!P0 NANOSLEEP.SYNCS 0x989680 ;  /* 0x009896800000895d */ /* 0x002fea0003900000 */
[----:B------:R-:W1:Y:S02]  /*4de40*/  @!P0 SYNCS.PHASECHK.TRANS64 P0, [R3+URZ], R0 ;  /* 0x00000000030085a7 */ /* 0x000e64000800007f */
[----:B-1----:R-:W-:Y:S05]  /*4de50*/  @!P0 BRA `(.L_x_1003) ;  /* 0xfffffffc00f08947 */ /* 0x002fea000383ffff */
.L_x_1000:
[----:B------:R-:W-:Y:S05]  /*4de60*/  BSYNC B0 ;  /* 0x0000000000007941 */ /* 0x000fea0003800000 */
.L_x_999:
[----:B------:R-:W-:Y:S05]  /*4de70*/  EXIT ;  /* 0x000000000000794d */ /* 0x000fea0003800000 */
.L_x_21:
[----:B-1----:R1:W2:Y:S02]  /*4de80*/  SYNCS.PHASECHK.TRANS64.TRYWAIT P1, [R3+URZ], R0 ;  /* 0x00000000030075a7 */ /* 0x0022a4000802017f */
[----:B--2---:R-:W-:Y:S05]  /*4de90*/  @!P1 NANOSLEEP.SYNCS 0x989680 ;  /* 0x009896800000995d */ /* 0x004fea0003900000 */
[----:B------:R-:W2:Y:S02]  /*4dea0*/  @!P1 SYNCS.PHASECHK.TRANS64 P1, [R3+URZ], R0 ;  /* 0x00000000030095a7 */ /* 0x000ea4000802007f */
[----:B--2---:R-:W-:Y:S05]  /*4deb0*/  @!P1 BRA `(.L_x_21) ;  /* 0xfffffffc00f09947 */ /* 0x004fea000383ffff */
[----:B------:R-:W-:Y:S05]  /*4dec0*/  BRA `(.L_x_20) ;  /* 0xfffffb3800187947 */ /* 0x000fea000383ffff */
.L_x_26:
[----:B--2---:R-:W-:-:S04]  /*4ded0*/  IMAD.U32 R6, RZ, RZ, UR4 ;  /* 0x00000004ff067e24 */ /* 0x004fc8000f8e00ff */
[----:B------:R2:W3:Y:S03]  /*4dee0*/  SYNCS.PHASECHK.TRANS64.TRYWAIT P1, [R6+URZ], R4 ;  /* 0x00000004060075a7 */ /* 0x0004e6000802017f */
[----:B---3--:R-:W-:Y:S05]  /*4def0*/  @!P1 NANOSLEEP.SYNCS 0x989680 ;  /* 0x009896800000995d */ /* 0x008fea0003900000 */
[----:B------:R-:W3:Y:S02]  /*4df00*/  @!P1 SYNCS.PHASECHK.TRANS64 P1, [R6+URZ], R4 ;  /* 0x00000004060095a7 */ /* 0x000ee4000802007f */
[----:B---3--:R-:W-:Y:S05]  /*4df10*/  @!P1 BRA `(.L_x_26) ;  /* 0xfffffffc00ec9947 */ /* 0x008fea000383ffff */
[----:B------:R-:W-:Y:S05]  /*4df20*/  BRA `(.L_x_25) ;  /* 0xfffffc1800307947 */ /* 0x000fea000383ffff */
.L_x_987:
[----:B------:R-:W-:Y:S01]  /*4df30*/  BSSY B1, `(.L_x_1004) ;  /* 0x0000006000017945 */ /* 0x000fe20003800000 */
[----:B------:R-:W-:-:S07]  /*4df40*/  IMAD.MOV.U32 R15, RZ, RZ, -0x1 ;  /* 0xffffffffff0f7424 */ /* 0x000fce00078e00ff */
[----:B------:R-:W-:Y:S05]  /*4df50*/  WARPSYNC.COLLECTIVE R15, `(.L_x_1005) ;  /* 0x000000000f0c7348 */ /* 0x000fea0003c00000 */
[----:B------:R-:W-:Y:S02]  /*4df60*/  ELECT P6, UR62, PT ;  /* 0x00000000003e782f */ /* 0x000fe400038c0000 */
[----:B------:R-:W-:Y:S01]  /*4df70*/  MOV R14, UR62 ;  /* 0x0000003e000e7c02 */ /* 0x000fe20008000f00 */
[----:B------:R-:W-:Y:S10]  /*4df80*/  ENDCOLLECTIVE ;  /* 0x000000000000791b */ /* 0x000ff40003800000 */
.L_x_1005:
[----:B------:R-:W-:Y:S05]  /*4df90*/  BSYNC B1 ;  /* 0x0000000000017941 */ /* 0x000fea0003800000 */
.L_x_1004:
[----:B------:R-:W-:Y:S05]  /*4dfa0*/  BRA `(.L_x_1006) ;  /* 0xfffffff000547947 */ /* 0x000fea000383ffff */
.L_x_990:
[----:B0-----:R0:W1:Y:S02]  /*4dfb0*/  SYNCS.PHASECHK.TRANS64.TRYWAIT P0, [R12+URZ+0x10], R13 ;  /* 0x0000100d0c0075a7 */ /* 0x001064000800017f */
[----:B-1----:R-:W-:Y:S05]  /*4dfc0*/  @!P0 NANOSLEEP.SYNCS 0x989680 ;  /* 0x009896800000895d */ /* 0x002fea0003900000 */
[----:B------:R-:W1:Y:S02]  /*4dfd0*/  @!P0 SYNCS.PHASECHK.TRANS64 P0, [R12+URZ+0x10], R13 ;  /* 0x0000100d0c0085a7 */ /* 0x000e64000800007f */
[----:B-1----:R-:W-:Y:S05]  /*4dfe0*/  @!P0 BRA `(.L_x_990) ;  /* 0xfffffffc00f08947 */ /* 0x002fea000383ffff */
[----:B------:R-:W-:Y:S05]  /*4dff0*/  BRA `(.L_x_1007) ;  /* 0xfffffff000887947 */ /* 0x000fea000383ffff */
.L_x_998:
[----:B------:R-:W-:Y:S01]  /*4e000*/  BSSY B0, `(.L_x_1008) ;  /* 0x0000006000007945 */ /* 0x000fe20003800000 */
[----:B------:R-:W-:-:S07]  /*4e010*/  IMAD.MOV.U32 R15, RZ, RZ, -0x1 ;  /* 0xffffffffff0f7424 */ /* 0x000fce00078e00ff */
[----:B------:R-:W-:Y:S05]  /*4e020*/  WARPSYNC.COLLECTIVE R15, `(.L_x_1009) ;  /* 0x000000000f0c7348 */ /* 0x000fea0003c00000 */
[----:B------:R-:W-:Y:S02]  /*4e030*/  ELECT P6, UR62, PT ;  /* 0x00000000003e782f */ /* 0x000fe400038c0000 */
[----:B------:R-:W-:Y:S01]  /*4e040*/  MOV R14, UR62 ;  /* 0x0000003e000e7c02 */ /* 0x000fe20008000f00 */
[----:B------:R-:W-:Y:S10]  /*4e050*/  ENDCOLLECTIVE ;  /* 0x000000000000791b */ /* 0x000ff40003800000 */
.L_x_1009:
[----:B------:R-:W-:Y:S05]  /*4e060*/  BSYNC B0 ;  /* 0x0000000000007941 */ /* 0x000fea0003800000 */
.L_x_1008:
[----:B------:R-:W-:Y:S05]  /*4e070*/  BRA `(.L_x_1010) ;  /* 0xfffffffc00087947 */ /* 0x000fea000383ffff */
.L_x_1002:
[----:B0-----:R0:W1:Y:S02]  /*4e080*/  SYNCS.PHASECHK.TRANS64.TRYWAIT P0, [R5+URZ], R0 ;  /* 0x00000000050075a7 */ /* 0x001064000800017f */
[----:B-1----:R-:W-:Y:S05]  /*4e090*/  @!P0 NANOSLEEP.SYNCS 0x989680 ;  /* 0x009896800000895d */ /* 0x002fea0003900000 */
[----:B------:R-:W1:Y:S02]  /*4e0a0*/  @!P0 SYNCS.PHASECHK.TRANS64 P0, [R5+URZ], R0 ;  /* 0x00000000050085a7 */ /* 0x000e64000800007f */
[----:B-1----:R-:W-:Y:S05]  /*4e0b0*/  @!P0 BRA `(.L_x_1002) ;  /* 0xfffffffc00f08947 */ /* 0x002fea000383ffff */
[----:B------:R-:W-:Y:S05]  /*4e0c0*/  BRA `(.L_x_1011) ;  /* 0xfffffffc00387947 */ /* 0x000fea000383ffff */
.L_x_1012:
[----:B------:R-:W-:-:S00]  /*4e0d0*/  BRA `(.L_x_1012) ;  /* 0xfffffffc00fc7947 */ /* 0x000fc0000383ffff */
[----:B------:R-:W-:-:S00]  /*4e0e0*/  NOP ;  /* 0x0000000000007918 */ /* 0x000fc00000000000 */
        /* <DEDUP_REMOVED lines=9> */
.L_x_1013:


//--------------------- .nv.global.init           --------------------------
	.section	.nv.global.init,"aw",@progbits
.nv.global.init:
	.type		$str$22,@object
	.size		$str$22,($str$23 - $str$22)
$str$22:
        /*0000*/ 	.byte	0x6b, 0x5f, 0x74, 0x69, 0x6c, 0x65, 0x5f, 0x63, 0x6f, 0x75, 0x6e, 0x74, 0x20, 0x3e, 0x3d, 0x20
        /*0010*/ 	.byte	0x31, 0x00
	.type		$str$23,@object
	.size		$str$23,(__unnamed_1 - $str$23)
$str$23:
        /*0012*/ 	.byte	0x2f, 0x74, 0x6d, 0x70, 0x2f, 0x63, 0x75, 0x74, 0x6c, 0x61, 0x73, 0x73, 0x5f, 0x73, 0x77, 0x65
        /*0022*/ 	.byte	0x65, 0x70, 0x5f, 0x73, 0x72, 0x63, 0x2f, 0x69, 0x6e, 0x63, 0x6c, 0x75, 0x64, 0x65, 0x2f, 0x63
        /*0032*/ 	.byte	0x75, 0x74, 0x6c, 0x61, 0x73, 0x73, 0x2f, 0x67, 0x65, 0x6d, 0x6d, 0x2f, 0x63, 0x6f, 0x6c, 0x6c
        /*0042*/ 	.byte	0x65, 0x63, 0x74, 0x69, 0x76, 0x65, 0x2f, 0x73, 0x6d, 0x39, 0x30, 0x5f, 0x6d, 0x6d, 0x61, 0x5f
        /*0052*/ 	.byte	0x74, 0x6d, 0x61, 0x5f, 0x67, 0x6d, 0x6d, 0x61, 0x5f, 0x73, 0x73, 0x5f, 0x77, 0x61, 0x72, 0x70
        /*0062*/ 	.byte	0x73, 0x70, 0x65, 0x63, 0x69, 0x61, 0x6c, 0x69, 0x7a, 0x65, 0x64, 0x2e, 0x68, 0x70, 0x70, 0x00
	.type		__unnamed_1,@object
	.size		__unnamed_1,(.L_0 - __unnamed_1)
__unnamed_1:
        /* <DEDUP_REMOVED lines=182> */
.L_0:


//--------------------- .nv.shared._ZN7cutlass13device_kernelINS_4gemm6kernel13GemmUniversalIN4cute5tupleIJiiiiEEENS1_10collective13CollectiveMmaINS1_34MainloopSm90TmaGmmaWarpSpecializedILi2ENS5_IJNS4_1CILi2EEENSA_ILi1EEESC_EEENS1_35KernelTmaWarpSpecializedCooperativeEEENS5_IJNSA_ILi512EEENSA_ILi240EEENSA_ILi64EEEEEENS_10bfloat16_tENS5_IJlSC_lEEESK_SL_NS4_8TiledMMAINS4_8MMA_AtomIJNS4_4SM904GMMA27MMA_64x16x16_F32BF16BF16_SSILNSP_5MajorE0ELSR_0ELNSP_7ScaleInE1ELSS_1EEEEEENS4_6LayoutISD_NS5_IJSC_NSA_ILi0EEESW_EEEEENS5_IJNS4_10UnderscoreESZ_SZ_EEEEENS4_13SM90_TMA_LOADENS4_14ComposedLayoutINS4_7SwizzleILi3ELi4ELi3EEENS4_18smem_ptr_flag_bitsILi16EEENSV_INS5_IJNSA_ILi8EEESI_EEENS5_IJSI_SC_EEEEEEEvNS4_8identityENS4_23SM90_TMA_LOAD_MULTICASTES1C_vS1D_EENS_8epilogue10collective6detail29Sm90TmaWarpSpecializedAdapterINS1H_15DefaultEpilogueISK_SL_SL_NS1G_6thread17LinearCombinationISK_Li1EffLNS1L_9ScaleType4KindE0ELNS_15FloatRoundStyleE2ESK_EENS1_15EpilogueDefaultEEEEEvvEEEEvNT_6ParamsE --------------------------
	.section	.nv.shared._ZN7cutlass13device_kernelINS_4gemm6kernel13GemmUniversalIN4cute5tupleIJiiiiEEENS1_10collective13CollectiveMmaINS1_34MainloopSm90TmaGmmaWarpSpecializedILi2ENS5_IJNS4_1CILi2EEENSA_ILi1EEESC_EEENS1_35KernelTmaWarpSpecializedCooperativeEEENS5_IJNSA_ILi512EEENSA_ILi240EEENSA_ILi64EEEEEENS_10bfloat16_tENS5_IJlSC_lEEESK_SL_NS4_8TiledMMAINS4_8MMA_AtomIJNS4_4SM904GMMA27MMA_64x16x16_F32BF16BF16_SSILNSP_5MajorE0ELSR_0ELNSP_7ScaleInE1ELSS_1EEEEEENS4_6LayoutISD_NS5_IJSC_NSA_ILi0EEESW_EEEEENS5_IJNS4_10UnderscoreESZ_SZ_EEEEENS4_13SM90_TMA_LOADENS4_14ComposedLayoutINS4_7SwizzleILi3ELi4ELi3EEENS4_18smem_ptr_flag_bitsILi16EEENSV_INS5_IJNSA_ILi8EEESI_EEENS5_IJSI_SC_EEEEEEEvNS4_8identityENS4_23SM90_TMA_LOAD_MULTICASTES1C_vS1D_EENS_8epilogue10collective6detail29Sm90TmaWarpSpecializedAdapterINS1H_15DefaultEpilogueISK_SL_SL_NS1G_6thread17LinearCombinationISK_Li1EffLNS1L_9ScaleType4KindE0ELNS_15FloatRoundStyleE2ESK_EENS1_15EpilogueDefaultEEEEEvvEEEEvNT_6ParamsE,"aw",@nobits
	.sectionflags	@""
	.align	16
	.zero		1024


//--------------------- .nv.shared.reserved.0     --------------------------
	.section	.nv.shared.reserved.0,"aw",@nobits
	.weak		__nv_reservedSMEM_offset_0_alias
	.size		__nv_reservedSMEM_offset_0_alias, 0, 0
	.other		__nv_reservedSMEM_offset_0_alias,@"STO_CUDA_RESERVED_SHARED STV_DEFAULT"
__nv_reservedSMEM_offset_0_alias:
	.zero		0


//--------------------- .nv.global                --------------------------
	.section	.nv.global,"aw",@nobits
.nv.global:
	.type		_ZN40_INTERNAL_a540fd63_4_k_cu_8d09f0e0_154814cute1_E,@object
	.size		_ZN40_INTERNAL_a540fd63_4_k_cu_8d09f0e0_154814cute1_E,(_ZN40_INTERNAL_a540fd63_4_k_cu_8d09f0e0_154814cuda3std3__45__cpo6cbeginE - _ZN40_INTERNAL_a540fd63_4_k_cu_8d09f0e0_154814cute1_E)
_ZN40_INTERNAL_a540fd63_4_k_cu_8d09f0e0_154814cute1_E:
	.zero		1
	.type		_ZN40_INTERNAL_a540fd63_4_k_cu_8d09f0e0_154814cuda3std3__45__cpo6cbeginE,@object
	.size		_ZN40_INTERNAL_a540fd63_4_k_cu_8d09f0e0_154814cuda3std3__45__cpo6cbeginE,(_ZN40_INTERNAL_a540fd63_4_k_cu_8d09f0e0_154814cuda3std3__48in_placeE - _ZN40_INTERNAL_a540fd63_4_k_cu_8d09f0e0_154814cuda3std3__45__cpo6cbeginE)
_ZN40_INTERNAL_a540fd63_4_k_cu_8d09f0e0_154814cuda3std3__45__cpo6cbeginE:
	.zero		1
	.type		_ZN40_INTERNAL_a540fd63_4_k_cu_8d09f0e0_154814cuda3std3__48in_placeE,@object
	.size		_ZN40_INTERNAL_a540fd63_4_k_cu_8d09f0e0_154814cuda3std3__48in_placeE,(_ZN40_INTERNAL_a540fd63_4_k_cu_8d09f0e0_154814cuda3std6ranges3__45__cpo9iter_moveE - _ZN40_INTERNAL_a540fd63_4_k_cu_8d09f0e0_154814cuda3std3__48in_placeE)
_ZN40_INTERNAL_a540fd63_4_k_cu_8d09f0e0_154814cuda3std3__48in_placeE:
	.zero		1
	.type		_ZN40_INTERNAL_a540fd63_4_k_cu_8d09f0e0_154814cuda3std6ranges3__45__cpo9iter_moveE,@object
	.size		_ZN40_INTERNAL_a540fd63_4_k_cu_8d09f0e0_154814cuda3std6ranges3__45__cpo9iter_moveE,(_ZN40_INTERNAL_a540fd63_4_k_cu_8d09f0e0_154814cuda3std3__45__cpo5beginE - _ZN40_INTERNAL_a540fd63_4_k_cu_8d09f0e0_154814cuda3std6ranges3__45__cpo9iter_moveE)
_ZN40_INTERNAL_a540fd63_4_k_cu_8d09f0e0_154814cuda3std6ranges3__45__cpo9iter_moveE:
	.zero		1
	.type		_ZN40_INTERNAL_a540fd63_4_k_cu_8d09f0e0_154814cuda3std3__45__cpo5beginE,@object
	.size		_ZN40_INTERNAL_a540fd63_4_k_cu_8d09f0e0_154814cuda3std3__45__cpo5beginE,(_ZN40_INTERNAL_a540fd63_4_k_cu_8d09f0e0_154814cuda3std3__442_GLOBAL__N__a540fd63_4_k_cu_8d09f0e0_154816ignoreE - _ZN40_INTERNAL_a540fd63_4_k_cu_8d09f0e0_154814cuda3std3__45__cpo5beginE)
_ZN40_INTERNAL_a540fd63_4_k_cu_8d09f0e0_154814cuda3std3__45__cpo5beginE:
	.zero		1
	.type		_ZN40_INTERNAL_a540fd63_4_k_cu_8d09f0e0_154814cuda3std3__442_GLOBAL__N__a540fd63_4_k_cu_8d09f0e0_154816ignoreE,@object
	.size		_ZN40_INTERNAL_a540fd63_4_k_cu_8d09f0e0_154814cuda3std3__442_GLOBAL__N__a540fd63_4_k_cu_8d09f0e0_154816ignoreE,(_ZN40_INTERNAL_a540fd63_4_k_cu_8d09f0e0_154814cute7productE - _ZN40_INTERNAL_a540fd63_4_k_cu_8d09f0e0_154814cuda3std3__442_GLOBAL__N__a540fd63_4_k_cu_8d09f0e0_154816ignoreE)
_ZN40_INTERNAL_a540fd63_4_k_cu_8d09f0e0_154814cuda3std3__442_GLOBAL__N__a540fd63_4_k_cu_8d09f0e0_154816ignoreE:
	.zero		1
	.type		_ZN40_INTERNAL_a540fd63_4_k_cu_8d09f0e0_154814cute7productE,@object
	.size		_ZN40_INTERNAL_a540fd63_4_k_cu_8d09f0e0_154814cute7productE,(_ZN40_INTERNAL_a540fd63_4_k_cu_8d09f0e0_154814cuda3std3__45__cpo3endE - _ZN40_INTERNAL_a540fd63_4_k_cu_8d09f0e0_154814cute7productE)
_ZN40_INTERNAL_a540fd63_4_k_cu_8d09f0e0_154814cute7productE:
	.zero		1
	.type		_ZN40_INTERNAL_a540fd63_4_k_cu_8d09f0e0_154814cuda3std3__45__cpo3endE,@object
	.size		_ZN40_INTERNAL_a540fd63_4_k_cu_8d09f0e0_154814cuda3std3__45__cpo3endE,(_ZN40_INTERNAL_a540fd63_4_k_cu_8d09f0e0_154814cuda3std3__419piecewise_constructE - _ZN40_INTERNAL_a540fd63_4_k_cu_8d09f0e0_154814cuda3std3__45__cpo3endE)
_ZN40_INTERNAL_a540fd63_4_k_cu_8d09f0e0_154814cuda3std3__45__cpo3endE:
	.zero		1
	.type		_ZN40_INTERNAL_a540fd63_4_k_cu_8d09f0e0_154814cuda3std3__419piecewise_constructE,@object
	.size		_ZN40_INTERNAL_a540fd63_4_k_cu_8d09f0e0_154814cuda3std3__419piecewise_constructE,(_ZN40_INTERNAL_a540fd63_4_k_cu_8d09f0e0_154814cuda3std3__45__cpo4cendE - _ZN40_INTERNAL_a540fd63_4_k_cu_8d09f0e0_154814cuda3std3__419piecewise_constructE)
_ZN40_INTERNAL_a540fd63_4_k_cu_8d09f0e0_154814cuda3std3__419piecewise_constructE:
	.zero		1
	.type		_ZN40_INTERNAL_a540fd63_4_k_cu_8d09f0e0_154814cuda3std3__45__cpo4cendE,@object
	.size		_ZN40_INTERNAL_a540fd63_4_k_cu_8d09f0e0_154814cuda3std3__45__cpo4cendE,(_ZN40_INTERNAL_a540fd63_4_k_cu_8d09f0e0_154814cuda3std6ranges3__45__cpo4swapE - _ZN40_INTERNAL_a540fd63_4_k_cu_8d09f0e0_154814cuda3std3__45__cpo4cendE)
_ZN40_INTERNAL_a540fd63_4_k_cu_8d09f0e0_154814cuda3std3__45__cpo4cendE:
	.zero		1
	.type		_ZN40_INTERNAL_a540fd63_4_k_cu_8d09f0e0_154814cuda3std6ranges3__45__cpo4swapE,@object
	.size		_ZN40_INTERNAL_a540fd63_4_k_cu_8d09f0e0_154814cuda3std6ranges3__45__cpo4swapE,(.L_8 - _ZN40_INTERNAL_a540fd63_4_k_cu_8d09f0e0_154814cuda3std6ranges3__45__cpo4swapE)
_ZN40_INTERNAL_a540fd63_4_k_cu_8d09f0e0_154814cuda3std6ranges3__45__cpo4swapE:
	.zero		1
.L_8:


//--------------------- .nv.constant0._ZN7cutlass13device_kernelINS_4gemm6kernel13GemmUniversalIN4cute5tupleIJiiiiEEENS1_10collective13CollectiveMmaINS1_34MainloopSm90TmaGmmaWarpSpecializedILi2ENS5_IJNS4_1CILi2EEENSA_ILi1EEESC_EEENS1_35KernelTmaWarpSpecializedCooperativeEEENS5_IJNSA_ILi512EEENSA_ILi240EEENSA_ILi64EEEEEENS_10bfloat16_tENS5_IJlSC_lEEESK_SL_NS4_8TiledMMAINS4_8MMA_AtomIJNS4_4SM904GMMA27MMA_64x16x16_F32BF16BF16_SSILNSP_5MajorE0ELSR_0ELNSP_7ScaleInE1ELSS_1EEEEEENS4_6LayoutISD_NS5_IJSC_NSA_ILi0EEESW_EEEEENS5_IJNS4_10UnderscoreESZ_SZ_EEEEENS4_13SM90_TMA_LOADENS4_14ComposedLayoutINS4_7SwizzleILi3ELi4ELi3EEENS4_18smem_ptr_flag_bitsILi16EEENSV_INS5_IJNSA_ILi8EEESI_EEENS5_IJSI_SC_EEEEEEEvNS4_8identityENS4_23SM90_TMA_LOAD_MULTICASTES1C_vS1D_EENS_8epilogue10collective6detail29Sm90TmaWarpSpecializedAdapterINS1H_15DefaultEpilogueISK_SL_SL_NS1G_6thread17LinearCombinationISK_Li1EffLNS1L_9ScaleType4KindE0ELNS_15FloatRoundStyleE2ESK_EENS1_15EpilogueDefaultEEEEEvvEEEEvNT_6ParamsE --------------------------
	.section	.nv.constant0._ZN7cutlass13device_kernelINS_4gemm6kernel13GemmUniversalIN4cute5tupleIJiiiiEEENS1_10collective13CollectiveMmaINS1_34MainloopSm90TmaGmmaWarpSpecializedILi2ENS5_IJNS4_1CILi2EEENSA_ILi1EEESC_EEENS1_35KernelTmaWarpSpecializedCooperativeEEENS5_IJNSA_ILi512EEENSA_ILi240EEENSA_ILi64EEEEEENS_10bfloat16_tENS5_IJlSC_lEEESK_SL_NS4_8TiledMMAINS4_8MMA_AtomIJNS4_4SM904GMMA27MMA_64x16x16_F32BF16BF16_SSILNSP_5MajorE0ELSR_0ELNSP_7ScaleInE1ELSS_1EEEEEENS4_6LayoutISD_NS5_IJSC_NSA_ILi0EEESW_EEEEENS5_IJNS4_10UnderscoreESZ_SZ_EEEEENS4_13SM90_TMA_LOADENS4_14ComposedLayoutINS4_7SwizzleILi3ELi4ELi3EEENS4_18smem_ptr_flag_bitsILi16EEENSV_INS5_IJNSA_ILi8EEESI_EEENS5_IJSI_SC_EEEEEEEvNS4_8identityENS4_23SM90_TMA_LOAD_MULTICASTES1C_vS1D_EENS_8epilogue10collective6detail29Sm90TmaWarpSpecializedAdapterINS1H_15DefaultEpilogueISK_SL_SL_NS1G_6thread17LinearCombinationISK_Li1EffLNS1L_9ScaleType4KindE0ELNS_15FloatRoundStyleE2ESK_EENS1_15EpilogueDefaultEEEEEvvEEEEvNT_6ParamsE,"a",@progbits
	.sectionflags	@""
	.align	4
.nv.constant0._ZN7cutlass13device_kernelINS_4gemm6kernel13GemmUniversalIN4cute5tupleIJiiiiEEENS1_10collective13CollectiveMmaINS1_34MainloopSm90TmaGmmaWarpSpecializedILi2ENS5_IJNS4_1CILi2EEENSA_ILi1EEESC_EEENS1_35KernelTmaWarpSpecializedCooperativeEEENS5_IJNSA_ILi512EEENSA_ILi240EEENSA_ILi64EEEEEENS_10bfloat16_tENS5_IJlSC_lEEESK_SL_NS4_8TiledMMAINS4_8MMA_AtomIJNS4_4SM904GMMA27MMA_64x16x16_F32BF16BF16_SSILNSP_5MajorE0ELSR_0ELNSP_7ScaleInE1ELSS_1EEEEEENS4_6LayoutISD_NS5_IJSC_NSA_ILi0EEESW_EEEEENS5_IJNS4_10UnderscoreESZ_SZ_EEEEENS4_13SM90_TMA_LOADENS4_14ComposedLayoutINS4_7SwizzleILi3ELi4ELi3EEENS4_18smem_ptr_flag_bitsILi16EEENSV_INS5_IJNSA_ILi8EEESI_EEENS5_IJSI_SC_EEEEEEEvNS4_8identityENS4_23SM90_TMA_LOAD_MULTICASTES1C_vS1D_EENS_8epilogue10collective6detail29Sm90TmaWarpSpecializedAdapterINS1H_15DefaultEpilogueISK_SL_SL_NS1G_6thread17LinearCombinationISK_Li1EffLNS1L_9ScaleType4KindE0ELNS_15FloatRoundStyleE2ESK_EENS1_15EpilogueDefaultEEEEEvvEEEEvNT_6ParamsE:
	.zero		1664


//--------------------- SYMBOLS --------------------------

	.type		.nv.reservedSmem.offset0,@object
	.size		.nv.reservedSmem.offset0,0x4
	.type		__assertfail,@function
